//
// Generated by NVIDIA NVVM Compiler
//
// Compiler Build ID: CL-36424714
// Cuda compilation tools, release 13.0, V13.0.88
// Based on NVVM 20.0.0
//

.version 9.0
.target sm_100
.address_size 64

	// .globl	_Z10tiled_gemmPKfS0_S0_Pfiiib
// _ZZ10tiled_gemmPKfS0_S0_PfiiibE2sA has been demoted
// _ZZ10tiled_gemmPKfS0_S0_PfiiibE2sB has been demoted
// _ZZ19tiled_conv2d_kernelPKfS0_S0_PfiiiiiiiE7tile_in has been demoted
// _ZZ19tiled_conv2d_kernelPKfS0_S0_PfiiiiiiiE11tile_weight has been demoted
// _ZZ19fused_conv2d_ifnodePKfS0_S0_PfS1_iiiiiiifE7tile_in has been demoted
// _ZZ19fused_conv2d_ifnodePKfS0_S0_PfS1_iiiiiiifE11tile_weight has been demoted
// _ZZ24fused_gemm_ifnode_kernelPKfS0_S0_PfS1_iiifE2sA has been demoted
// _ZZ24fused_gemm_ifnode_kernelPKfS0_S0_PfS1_iiifE2sB has been demoted

.visible .entry _Z10tiled_gemmPKfS0_S0_Pfiiib(
	.param .u64 .ptr .align 1 _Z10tiled_gemmPKfS0_S0_Pfiiib_param_0,
	.param .u64 .ptr .align 1 _Z10tiled_gemmPKfS0_S0_Pfiiib_param_1,
	.param .u64 .ptr .align 1 _Z10tiled_gemmPKfS0_S0_Pfiiib_param_2,
	.param .u64 .ptr .align 1 _Z10tiled_gemmPKfS0_S0_Pfiiib_param_3,
	.param .u32 _Z10tiled_gemmPKfS0_S0_Pfiiib_param_4,
	.param .u32 _Z10tiled_gemmPKfS0_S0_Pfiiib_param_5,
	.param .u32 _Z10tiled_gemmPKfS0_S0_Pfiiib_param_6,
	.param .u8 _Z10tiled_gemmPKfS0_S0_Pfiiib_param_7
)
{
	.reg .pred 	%p<84>;
	.reg .b16 	%rs<2>;
	.reg .b32 	%r<320>;
	.reg .b32 	%f<239>;
	.reg .b64 	%rd<134>;
	// demoted variable
	.shared .align 4 .b8 _ZZ10tiled_gemmPKfS0_S0_PfiiibE2sA[8192];
	// demoted variable
	.shared .align 4 .b8 _ZZ10tiled_gemmPKfS0_S0_PfiiibE2sB[8192];
	ld.param.u64 	%rd19, [_Z10tiled_gemmPKfS0_S0_Pfiiib_param_0];
	ld.param.u64 	%rd20, [_Z10tiled_gemmPKfS0_S0_Pfiiib_param_1];
	ld.param.u64 	%rd21, [_Z10tiled_gemmPKfS0_S0_Pfiiib_param_2];
	ld.param.u64 	%rd22, [_Z10tiled_gemmPKfS0_S0_Pfiiib_param_3];
	ld.param.u32 	%r106, [_Z10tiled_gemmPKfS0_S0_Pfiiib_param_4];
	ld.param.u32 	%r107, [_Z10tiled_gemmPKfS0_S0_Pfiiib_param_5];
	ld.param.u32 	%r108, [_Z10tiled_gemmPKfS0_S0_Pfiiib_param_6];
	ld.param.s8 	%rs1, [_Z10tiled_gemmPKfS0_S0_Pfiiib_param_7];
	cvta.to.global.u64 	%rd1, %rd22;
	cvta.to.global.u64 	%rd2, %rd21;
	mov.u32 	%r109, %ctaid.y;
	mov.u32 	%r110, %ctaid.x;
	mov.u32 	%r1, %tid.y;
	shl.b32 	%r2, %r1, 2;
	mov.u32 	%r3, %tid.x;
	shl.b32 	%r4, %r3, 1;
	shl.b32 	%r5, %r109, 5;
	add.s32 	%r6, %r5, %r2;
	shl.b32 	%r7, %r110, 5;
	add.s32 	%r8, %r7, %r4;
	setp.lt.s32 	%p1, %r107, 1;
	mov.f32 	%f231, 0f00000000;
	mov.f32 	%f232, %f231;
	mov.f32 	%f233, %f231;
	mov.f32 	%f234, %f231;
	mov.f32 	%f235, %f231;
	mov.f32 	%f236, %f231;
	mov.f32 	%f237, %f231;
	mov.f32 	%f238, %f231;
	@%p1 bra 	$L__BB0_6;
	mov.u32 	%r112, %ntid.x;
	mad.lo.s32 	%r9, %r1, %r112, %r3;
	mov.u32 	%r113, %ntid.y;
	mul.lo.s32 	%r114, %r112, %r113;
	shl.b32 	%r10, %r9, 2;
	shl.b32 	%r11, %r114, 2;
	add.s32 	%r12, %r11, %r10;
	max.u32 	%r115, %r12, 2048;
	sub.s32 	%r116, %r115, %r11;
	setp.ne.s32 	%p2, %r116, %r10;
	selp.u32 	%r117, 1, 0, %p2;
	or.b32  	%r118, %r10, %r117;
	sub.s32 	%r119, %r116, %r118;
	div.u32 	%r120, %r119, %r11;
	add.s32 	%r13, %r120, %r117;
	add.s32 	%r121, %r13, 1;
	and.b32  	%r14, %r121, 3;
	shr.u32 	%r122, %r9, 4;
	and.b32  	%r15, %r10, 60;
	add.s32 	%r16, %r122, %r5;
	shl.b32 	%r123, %r122, 8;
	mov.u32 	%r124, _ZZ10tiled_gemmPKfS0_S0_PfiiibE2sA;
	add.s32 	%r125, %r124, %r123;
	shl.b32 	%r126, %r9, 4;
	and.b32  	%r127, %r126, 240;
	add.s32 	%r17, %r125, %r127;
	mul.lo.s32 	%r18, %r16, %r107;
	mul.wide.u32 	%rd23, %r122, 256;
	cvt.u64.u32 	%rd24, %r124;
	cvta.shared.u64 	%rd25, %rd24;
	add.s64 	%rd26, %rd25, %rd23;
	cvt.u64.u32 	%rd27, %r126;
	and.b64  	%rd28, %rd27, 240;
	add.s64 	%rd3, %rd26, %rd28;
	shr.u32 	%r128, %r12, 6;
	and.b32  	%r19, %r12, 60;
	add.s32 	%r20, %r128, %r5;
	mul.lo.s32 	%r21, %r20, %r107;
	mul.wide.u32 	%rd29, %r128, 256;
	add.s64 	%rd30, %rd25, %rd29;
	shl.b32 	%r129, %r12, 2;
	cvt.u64.u32 	%rd31, %r129;
	and.b64  	%rd32, %rd31, 240;
	add.s64 	%rd4, %rd30, %rd32;
	add.s32 	%r22, %r12, %r11;
	shr.u32 	%r130, %r22, 6;
	and.b32  	%r23, %r22, 60;
	add.s32 	%r24, %r130, %r5;
	mul.lo.s32 	%r25, %r24, %r107;
	mul.wide.u32 	%rd33, %r130, 256;
	add.s64 	%rd34, %rd25, %rd33;
	shl.b32 	%r131, %r22, 2;
	cvt.u64.u32 	%rd35, %r131;
	and.b64  	%rd36, %rd35, 240;
	add.s64 	%rd5, %rd34, %rd36;
	add.s32 	%r26, %r22, %r11;
	add.s32 	%r27, %r122, %r7;
	mov.u32 	%r132, _ZZ10tiled_gemmPKfS0_S0_PfiiibE2sB;
	add.s32 	%r133, %r132, %r123;
	add.s32 	%r28, %r133, %r127;
	mul.lo.s32 	%r29, %r27, %r107;
	cvt.u64.u32 	%rd37, %r132;
	cvta.shared.u64 	%rd38, %rd37;
	add.s64 	%rd39, %rd38, %rd23;
	add.s64 	%rd6, %rd39, %rd28;
	add.s32 	%r30, %r128, %r7;
	shl.b32 	%r134, %r128, 8;
	add.s32 	%r135, %r132, %r134;
	and.b32  	%r136, %r129, 240;
	add.s32 	%r31, %r135, %r136;
	mul.lo.s32 	%r32, %r30, %r107;
	add.s64 	%rd40, %rd38, %rd29;
	add.s64 	%rd7, %rd40, %rd32;
	add.s32 	%r33, %r130, %r7;
	mul.lo.s32 	%r34, %r33, %r107;
	add.s64 	%rd41, %rd38, %rd33;
	add.s64 	%rd8, %rd41, %rd36;
	mul.lo.s32 	%r35, %r114, 12;
	shl.b32 	%r36, %r114, 4;
	shl.b32 	%r37, %r114, 3;
	mov.b32 	%r311, 0;
	mov.f32 	%f231, 0f00000000;
$L__BB0_2:
	setp.gt.u32 	%p3, %r9, 511;
	@%p3 bra 	$L__BB0_72;
	setp.eq.s32 	%p4, %r14, 0;
	mov.u32 	%r312, %r10;
	@%p4 bra 	$L__BB0_31;
	setp.lt.s32 	%p5, %r16, %r106;
	add.s32 	%r42, %r15, %r311;
	add.s32 	%r138, %r42, 3;
	setp.lt.s32 	%p6, %r138, %r107;
	and.pred  	%p7, %p5, %p6;
	@%p7 bra 	$L__BB0_22;
	mov.b32 	%r139, 0;
	st.shared.u32 	[%r17], %r139;
	st.shared.u32 	[%r17+4], %r139;
	st.shared.u32 	[%r17+8], %r139;
	st.shared.u32 	[%r17+12], %r139;
	bra.uni 	$L__BB0_23;
$L__BB0_6:
	setp.ge.s32 	%p58, %r6, %r106;
	@%p58 bra 	$L__BB0_89;
	setp.ne.s16 	%p59, %rs1, 0;
	@%p59 bra 	$L__BB0_75;
	setp.lt.s32 	%p72, %r8, %r108;
	mul.wide.u32 	%rd129, %r8, 4;
	add.s64 	%rd9, %rd2, %rd129;
	@%p72 bra 	$L__BB0_20;
$L__BB0_9:
	add.s32 	%r38, %r6, 1;
	setp.ge.s32 	%p74, %r38, %r106;
	@%p74 bra 	$L__BB0_89;
	setp.ge.s32 	%p75, %r8, %r108;
	@%p75 bra 	$L__BB0_13;
	ld.global.nc.f32 	%f203, [%rd9];
	add.f32 	%f204, %f236, %f203;
	mad.lo.s32 	%r304, %r38, %r108, %r8;
	mul.wide.s32 	%rd131, %r304, 4;
	add.s64 	%rd10, %rd1, %rd131;
	st.global.f32 	[%rd10], %f204;
	add.s32 	%r305, %r8, 1;
	setp.ge.s32 	%p76, %r305, %r108;
	@%p76 bra 	$L__BB0_13;
	ld.global.nc.f32 	%f205, [%rd9+4];
	add.f32 	%f206, %f235, %f205;
	st.global.f32 	[%rd10+4], %f206;
$L__BB0_13:
	add.s32 	%r39, %r6, 2;
	setp.ge.s32 	%p77, %r39, %r106;
	@%p77 bra 	$L__BB0_89;
	setp.ge.s32 	%p78, %r8, %r108;
	@%p78 bra 	$L__BB0_17;
	ld.global.nc.f32 	%f207, [%rd9];
	add.f32 	%f208, %f234, %f207;
	mad.lo.s32 	%r306, %r39, %r108, %r8;
	mul.wide.s32 	%rd132, %r306, 4;
	add.s64 	%rd11, %rd1, %rd132;
	st.global.f32 	[%rd11], %f208;
	add.s32 	%r307, %r8, 1;
	setp.ge.s32 	%p79, %r307, %r108;
	@%p79 bra 	$L__BB0_17;
	ld.global.nc.f32 	%f209, [%rd9+4];
	add.f32 	%f210, %f233, %f209;
	st.global.f32 	[%rd11+4], %f210;
$L__BB0_17:
	setp.ge.s32 	%p80, %r8, %r108;
	add.s32 	%r40, %r6, 3;
	setp.ge.s32 	%p81, %r40, %r106;
	or.pred  	%p82, %p81, %p80;
	@%p82 bra 	$L__BB0_89;
	ld.global.nc.f32 	%f211, [%rd9];
	add.f32 	%f212, %f232, %f211;
	mad.lo.s32 	%r309, %r40, %r108, %r8;
	mul.wide.s32 	%rd133, %r309, 4;
	add.s64 	%rd12, %rd1, %rd133;
	st.global.f32 	[%rd12], %f212;
	add.s32 	%r310, %r8, 1;
	setp.ge.s32 	%p83, %r310, %r108;
	@%p83 bra 	$L__BB0_89;
	ld.global.nc.f32 	%f213, [%rd9+4];
	add.f32 	%f214, %f231, %f213;
	st.global.f32 	[%rd12+4], %f214;
	bra.uni 	$L__BB0_89;
$L__BB0_20:
	ld.global.nc.f32 	%f199, [%rd9];
	add.f32 	%f200, %f238, %f199;
	mad.lo.s32 	%r302, %r6, %r108, %r8;
	mul.wide.s32 	%rd130, %r302, 4;
	add.s64 	%rd13, %rd1, %rd130;
	st.global.f32 	[%rd13], %f200;
	add.s32 	%r303, %r8, 1;
	setp.ge.s32 	%p73, %r303, %r108;
	@%p73 bra 	$L__BB0_9;
	ld.global.nc.f32 	%f201, [%rd9+4];
	add.f32 	%f202, %f237, %f201;
	st.global.f32 	[%rd13+4], %f202;
	bra.uni 	$L__BB0_9;
$L__BB0_22:
	add.s32 	%r142, %r18, %r42;
	mul.wide.u32 	%rd44, %r142, 4;
	add.s64 	%rd42, %rd19, %rd44;
	// begin inline asm
	ld.global.v4.f32 {%f35, %f36, %f37, %f38}, [%rd42];
	// end inline asm
	// begin inline asm
	{ .reg .u64 %addr; cvta.to.shared.u64 %addr, %rd3; cvt.u32.u64 %r140, %addr; }
	// end inline asm
	// begin inline asm
	st.shared.v4.f32 [%r140], {%f35, %f36, %f37, %f38};
	// end inline asm
$L__BB0_23:
	setp.eq.s32 	%p8, %r14, 1;
	mov.u32 	%r312, %r12;
	@%p8 bra 	$L__BB0_31;
	setp.lt.s32 	%p9, %r20, %r106;
	add.s32 	%r43, %r19, %r311;
	add.s32 	%r144, %r43, 3;
	setp.lt.s32 	%p10, %r144, %r107;
	and.pred  	%p11, %p9, %p10;
	@%p11 bra 	$L__BB0_26;
	shl.b32 	%r145, %r12, 2;
	and.b32  	%r146, %r145, -256;
	mov.u32 	%r147, _ZZ10tiled_gemmPKfS0_S0_PfiiibE2sA;
	add.s32 	%r148, %r147, %r146;
	shl.b32 	%r149, %r19, 2;
	add.s32 	%r150, %r148, %r149;
	mov.b32 	%r151, 0;
	st.shared.u32 	[%r150], %r151;
	st.shared.u32 	[%r150+4], %r151;
	st.shared.u32 	[%r150+8], %r151;
	st.shared.u32 	[%r150+12], %r151;
	bra.uni 	$L__BB0_27;
$L__BB0_26:
	add.s32 	%r154, %r21, %r43;
	mul.wide.u32 	%rd47, %r154, 4;
	add.s64 	%rd45, %rd19, %rd47;
	// begin inline asm
	ld.global.v4.f32 {%f43, %f44, %f45, %f46}, [%rd45];
	// end inline asm
	// begin inline asm
	{ .reg .u64 %addr; cvta.to.shared.u64 %addr, %rd4; cvt.u32.u64 %r152, %addr; }
	// end inline asm
	// begin inline asm
	st.shared.v4.f32 [%r152], {%f43, %f44, %f45, %f46};
	// end inline asm
$L__BB0_27:
	setp.eq.s32 	%p12, %r14, 2;
	mov.u32 	%r312, %r22;
	@%p12 bra 	$L__BB0_31;
	setp.lt.s32 	%p13, %r24, %r106;
	add.s32 	%r44, %r23, %r311;
	add.s32 	%r156, %r44, 3;
	setp.lt.s32 	%p14, %r156, %r107;
	and.pred  	%p15, %p13, %p14;
	@%p15 bra 	$L__BB0_30;
	shl.b32 	%r157, %r22, 2;
	and.b32  	%r158, %r157, -256;
	mov.u32 	%r159, _ZZ10tiled_gemmPKfS0_S0_PfiiibE2sA;
	add.s32 	%r160, %r159, %r158;
	shl.b32 	%r161, %r23, 2;
	add.s32 	%r162, %r160, %r161;
	mov.b32 	%r163, 0;
	st.shared.u32 	[%r162], %r163;
	st.shared.u32 	[%r162+4], %r163;
	st.shared.u32 	[%r162+8], %r163;
	st.shared.u32 	[%r162+12], %r163;
	mov.u32 	%r312, %r26;
	bra.uni 	$L__BB0_31;
$L__BB0_30:
	add.s32 	%r166, %r25, %r44;
	mul.wide.u32 	%rd50, %r166, 4;
	add.s64 	%rd48, %rd19, %rd50;
	// begin inline asm
	ld.global.v4.f32 {%f51, %f52, %f53, %f54}, [%rd48];
	// end inline asm
	// begin inline asm
	{ .reg .u64 %addr; cvta.to.shared.u64 %addr, %rd5; cvt.u32.u64 %r164, %addr; }
	// end inline asm
	// begin inline asm
	st.shared.v4.f32 [%r164], {%f51, %f52, %f53, %f54};
	// end inline asm
	mov.u32 	%r312, %r26;
$L__BB0_31:
	setp.lt.u32 	%p16, %r13, 3;
	@%p16 bra 	$L__BB0_35;
	add.s32 	%r316, %r35, %r312;
	add.s32 	%r315, %r37, %r312;
	add.s32 	%r314, %r11, %r312;
$L__BB0_33:
	shr.u32 	%r57, %r312, 6;
	and.b32  	%r58, %r312, 60;
	add.s32 	%r59, %r57, %r5;
	add.s32 	%r60, %r58, %r311;
	setp.ge.s32 	%p17, %r59, %r106;
	add.s32 	%r167, %r60, 3;
	setp.ge.s32 	%p18, %r167, %r107;
	or.pred  	%p19, %p17, %p18;
	@%p19 bra 	$L__BB0_50;
	mad.lo.s32 	%r176, %r59, %r107, %r60;
	mul.wide.u32 	%rd53, %r176, 4;
	add.s64 	%rd51, %rd19, %rd53;
	mul.wide.u32 	%rd54, %r57, 256;
	mov.u32 	%r177, _ZZ10tiled_gemmPKfS0_S0_PfiiibE2sA;
	cvt.u64.u32 	%rd55, %r177;
	cvta.shared.u64 	%rd56, %rd55;
	add.s64 	%rd57, %rd56, %rd54;
	mul.wide.u32 	%rd58, %r58, 4;
	add.s64 	%rd52, %rd57, %rd58;
	// begin inline asm
	ld.global.v4.f32 {%f59, %f60, %f61, %f62}, [%rd51];
	// end inline asm
	// begin inline asm
	{ .reg .u64 %addr; cvta.to.shared.u64 %addr, %rd52; cvt.u32.u64 %r174, %addr; }
	// end inline asm
	// begin inline asm
	st.shared.v4.f32 [%r174], {%f59, %f60, %f61, %f62};
	// end inline asm
	bra.uni 	$L__BB0_51;
$L__BB0_35:
	mov.u32 	%r313, %r10;
	@%p4 bra 	$L__BB0_47;
	setp.lt.s32 	%p31, %r27, %r108;
	add.s32 	%r49, %r15, %r311;
	add.s32 	%r213, %r49, 3;
	setp.lt.s32 	%p32, %r213, %r107;
	and.pred  	%p33, %p31, %p32;
	@%p33 bra 	$L__BB0_38;
	mov.b32 	%r214, 0;
	st.shared.u32 	[%r28], %r214;
	st.shared.u32 	[%r28+4], %r214;
	st.shared.u32 	[%r28+8], %r214;
	st.shared.u32 	[%r28+12], %r214;
	bra.uni 	$L__BB0_39;
$L__BB0_38:
	add.s32 	%r217, %r29, %r49;
	mul.wide.u32 	%rd85, %r217, 4;
	add.s64 	%rd83, %rd20, %rd85;
	// begin inline asm
	ld.global.v4.f32 {%f91, %f92, %f93, %f94}, [%rd83];
	// end inline asm
	// begin inline asm
	{ .reg .u64 %addr; cvta.to.shared.u64 %addr, %rd6; cvt.u32.u64 %r215, %addr; }
	// end inline asm
	// begin inline asm
	st.shared.v4.f32 [%r215], {%f91, %f92, %f93, %f94};
	// end inline asm
$L__BB0_39:
	setp.eq.s32 	%p34, %r14, 1;
	mov.u32 	%r313, %r12;
	@%p34 bra 	$L__BB0_47;
	setp.lt.s32 	%p35, %r30, %r108;
	add.s32 	%r50, %r19, %r311;
	add.s32 	%r219, %r50, 3;
	setp.lt.s32 	%p36, %r219, %r107;
	and.pred  	%p37, %p35, %p36;
	@%p37 bra 	$L__BB0_42;
	mov.b32 	%r220, 0;
	st.shared.u32 	[%r31], %r220;
	st.shared.u32 	[%r31+4], %r220;
	st.shared.u32 	[%r31+8], %r220;
	st.shared.u32 	[%r31+12], %r220;
	bra.uni 	$L__BB0_43;
$L__BB0_42:
	add.s32 	%r223, %r32, %r50;
	mul.wide.u32 	%rd88, %r223, 4;
	add.s64 	%rd86, %rd20, %rd88;
	// begin inline asm
	ld.global.v4.f32 {%f99, %f100, %f101, %f102}, [%rd86];
	// end inline asm
	// begin inline asm
	{ .reg .u64 %addr; cvta.to.shared.u64 %addr, %rd7; cvt.u32.u64 %r221, %addr; }
	// end inline asm
	// begin inline asm
	st.shared.v4.f32 [%r221], {%f99, %f100, %f101, %f102};
	// end inline asm
$L__BB0_43:
	setp.eq.s32 	%p38, %r14, 2;
	mov.u32 	%r313, %r22;
	@%p38 bra 	$L__BB0_47;
	setp.lt.s32 	%p39, %r33, %r108;
	add.s32 	%r51, %r23, %r311;
	add.s32 	%r225, %r51, 3;
	setp.lt.s32 	%p40, %r225, %r107;
	and.pred  	%p41, %p39, %p40;
	@%p41 bra 	$L__BB0_46;
	shl.b32 	%r226, %r22, 2;
	and.b32  	%r227, %r226, -256;
	mov.u32 	%r228, _ZZ10tiled_gemmPKfS0_S0_PfiiibE2sB;
	add.s32 	%r229, %r228, %r227;
	shl.b32 	%r230, %r23, 2;
	add.s32 	%r231, %r229, %r230;
	mov.b32 	%r232, 0;
	st.shared.u32 	[%r231], %r232;
	st.shared.u32 	[%r231+4], %r232;
	st.shared.u32 	[%r231+8], %r232;
	st.shared.u32 	[%r231+12], %r232;
	mov.u32 	%r313, %r26;
	bra.uni 	$L__BB0_47;
$L__BB0_46:
	add.s32 	%r235, %r34, %r51;
	mul.wide.u32 	%rd91, %r235, 4;
	add.s64 	%rd89, %rd20, %rd91;
	// begin inline asm
	ld.global.v4.f32 {%f107, %f108, %f109, %f110}, [%rd89];
	// end inline asm
	// begin inline asm
	{ .reg .u64 %addr; cvta.to.shared.u64 %addr, %rd8; cvt.u32.u64 %r233, %addr; }
	// end inline asm
	// begin inline asm
	st.shared.v4.f32 [%r233], {%f107, %f108, %f109, %f110};
	// end inline asm
	mov.u32 	%r313, %r26;
$L__BB0_47:
	@%p16 bra 	$L__BB0_72;
$L__BB0_48:
	shr.u32 	%r80, %r313, 6;
	and.b32  	%r81, %r313, 60;
	add.s32 	%r82, %r81, %r311;
	add.s32 	%r83, %r80, %r7;
	setp.ge.s32 	%p43, %r83, %r108;
	add.s32 	%r236, %r82, 3;
	setp.ge.s32 	%p44, %r236, %r107;
	or.pred  	%p45, %p43, %p44;
	@%p45 bra 	$L__BB0_61;
	mad.lo.s32 	%r245, %r83, %r107, %r82;
	mul.wide.u32 	%rd94, %r245, 4;
	add.s64 	%rd92, %rd20, %rd94;
	mul.wide.u32 	%rd95, %r80, 256;
	mov.u32 	%r246, _ZZ10tiled_gemmPKfS0_S0_PfiiibE2sB;
	cvt.u64.u32 	%rd96, %r246;
	cvta.shared.u64 	%rd97, %rd96;
	add.s64 	%rd98, %rd97, %rd95;
	mul.wide.u32 	%rd99, %r81, 4;
	add.s64 	%rd93, %rd98, %rd99;
	// begin inline asm
	ld.global.v4.f32 {%f115, %f116, %f117, %f118}, [%rd92];
	// end inline asm
	// begin inline asm
	{ .reg .u64 %addr; cvta.to.shared.u64 %addr, %rd93; cvt.u32.u64 %r243, %addr; }
	// end inline asm
	// begin inline asm
	st.shared.v4.f32 [%r243], {%f115, %f116, %f117, %f118};
	// end inline asm
	bra.uni 	$L__BB0_62;
$L__BB0_50:
	shl.b32 	%r168, %r57, 8;
	mov.u32 	%r169, _ZZ10tiled_gemmPKfS0_S0_PfiiibE2sA;
	add.s32 	%r170, %r169, %r168;
	shl.b32 	%r171, %r58, 2;
	add.s32 	%r172, %r170, %r171;
	mov.b32 	%r173, 0;
	st.shared.u32 	[%r172], %r173;
	st.shared.u32 	[%r172+4], %r173;
	st.shared.u32 	[%r172+8], %r173;
	st.shared.u32 	[%r172+12], %r173;
$L__BB0_51:
	shr.u32 	%r61, %r314, 6;
	and.b32  	%r62, %r314, 60;
	add.s32 	%r63, %r61, %r5;
	add.s32 	%r64, %r62, %r311;
	setp.lt.s32 	%p20, %r63, %r106;
	add.s32 	%r178, %r64, 3;
	setp.lt.s32 	%p21, %r178, %r107;
	and.pred  	%p22, %p20, %p21;
	@%p22 bra 	$L__BB0_53;
	shl.b32 	%r179, %r61, 8;
	mov.u32 	%r180, _ZZ10tiled_gemmPKfS0_S0_PfiiibE2sA;
	add.s32 	%r181, %r180, %r179;
	shl.b32 	%r182, %r62, 2;
	add.s32 	%r183, %r181, %r182;
	mov.b32 	%r184, 0;
	st.shared.u32 	[%r183], %r184;
	st.shared.u32 	[%r183+4], %r184;
	st.shared.u32 	[%r183+8], %r184;
	st.shared.u32 	[%r183+12], %r184;
	bra.uni 	$L__BB0_54;
$L__BB0_53:
	mad.lo.s32 	%r187, %r63, %r107, %r64;
	mul.wide.u32 	%rd61, %r187, 4;
	add.s64 	%rd59, %rd19, %rd61;
	mul.wide.u32 	%rd62, %r61, 256;
	mov.u32 	%r188, _ZZ10tiled_gemmPKfS0_S0_PfiiibE2sA;
	cvt.u64.u32 	%rd63, %r188;
	cvta.shared.u64 	%rd64, %rd63;
	add.s64 	%rd65, %rd64, %rd62;
	mul.wide.u32 	%rd66, %r62, 4;
	add.s64 	%rd60, %rd65, %rd66;
	// begin inline asm
	ld.global.v4.f32 {%f67, %f68, %f69, %f70}, [%rd59];
	// end inline asm
	// begin inline asm
	{ .reg .u64 %addr; cvta.to.shared.u64 %addr, %rd60; cvt.u32.u64 %r185, %addr; }
	// end inline asm
	// begin inline asm
	st.shared.v4.f32 [%r185], {%f67, %f68, %f69, %f70};
	// end inline asm
$L__BB0_54:
	add.s32 	%r65, %r312, %r11;
	shr.u32 	%r66, %r315, 6;
	and.b32  	%r67, %r315, 60;
	add.s32 	%r68, %r66, %r5;
	add.s32 	%r69, %r67, %r311;
	setp.lt.s32 	%p23, %r68, %r106;
	add.s32 	%r189, %r69, 3;
	setp.lt.s32 	%p24, %r189, %r107;
	and.pred  	%p25, %p23, %p24;
	@%p25 bra 	$L__BB0_56;
	shl.b32 	%r190, %r66, 8;
	mov.u32 	%r191, _ZZ10tiled_gemmPKfS0_S0_PfiiibE2sA;
	add.s32 	%r192, %r191, %r190;
	shl.b32 	%r193, %r67, 2;
	add.s32 	%r194, %r192, %r193;
	mov.b32 	%r195, 0;
	st.shared.u32 	[%r194], %r195;
	st.shared.u32 	[%r194+4], %r195;
	st.shared.u32 	[%r194+8], %r195;
	st.shared.u32 	[%r194+12], %r195;
	bra.uni 	$L__BB0_57;
$L__BB0_56:
	mad.lo.s32 	%r198, %r68, %r107, %r69;
	mul.wide.u32 	%rd69, %r198, 4;
	add.s64 	%rd67, %rd19, %rd69;
	mul.wide.u32 	%rd70, %r66, 256;
	mov.u32 	%r199, _ZZ10tiled_gemmPKfS0_S0_PfiiibE2sA;
	cvt.u64.u32 	%rd71, %r199;
	cvta.shared.u64 	%rd72, %rd71;
	add.s64 	%rd73, %rd72, %rd70;
	mul.wide.u32 	%rd74, %r67, 4;
	add.s64 	%rd68, %rd73, %rd74;
	// begin inline asm
	ld.global.v4.f32 {%f75, %f76, %f77, %f78}, [%rd67];
	// end inline asm
	// begin inline asm
	{ .reg .u64 %addr; cvta.to.shared.u64 %addr, %rd68; cvt.u32.u64 %r196, %addr; }
	// end inline asm
	// begin inline asm
	st.shared.v4.f32 [%r196], {%f75, %f76, %f77, %f78};
	// end inline asm
$L__BB0_57:
	add.s32 	%r70, %r65, %r11;
	shr.u32 	%r71, %r316, 6;
	and.b32  	%r72, %r316, 60;
	add.s32 	%r73, %r71, %r5;
	add.s32 	%r74, %r72, %r311;
	setp.lt.s32 	%p26, %r73, %r106;
	add.s32 	%r200, %r74, 3;
	setp.lt.s32 	%p27, %r200, %r107;
	and.pred  	%p28, %p26, %p27;
	@%p28 bra 	$L__BB0_59;
	shl.b32 	%r201, %r71, 8;
	mov.u32 	%r202, _ZZ10tiled_gemmPKfS0_S0_PfiiibE2sA;
	add.s32 	%r203, %r202, %r201;
	shl.b32 	%r204, %r72, 2;
	add.s32 	%r205, %r203, %r204;
	mov.b32 	%r206, 0;
	st.shared.u32 	[%r205], %r206;
	st.shared.u32 	[%r205+4], %r206;
	st.shared.u32 	[%r205+8], %r206;
	st.shared.u32 	[%r205+12], %r206;
	bra.uni 	$L__BB0_60;
$L__BB0_59:
	mad.lo.s32 	%r209, %r73, %r107, %r74;
	mul.wide.u32 	%rd77, %r209, 4;
	add.s64 	%rd75, %rd19, %rd77;
	mul.wide.u32 	%rd78, %r71, 256;
	mov.u32 	%r210, _ZZ10tiled_gemmPKfS0_S0_PfiiibE2sA;
	cvt.u64.u32 	%rd79, %r210;
	cvta.shared.u64 	%rd80, %rd79;
	add.s64 	%rd81, %rd80, %rd78;
	mul.wide.u32 	%rd82, %r72, 4;
	add.s64 	%rd76, %rd81, %rd82;
	// begin inline asm
	ld.global.v4.f32 {%f83, %f84, %f85, %f86}, [%rd75];
	// end inline asm
	// begin inline asm
	{ .reg .u64 %addr; cvta.to.shared.u64 %addr, %rd76; cvt.u32.u64 %r207, %addr; }
	// end inline asm
	// begin inline asm
	st.shared.v4.f32 [%r207], {%f83, %f84, %f85, %f86};
	// end inline asm
$L__BB0_60:
	add.s32 	%r211, %r70, %r11;
	add.s32 	%r312, %r211, %r11;
	add.s32 	%r316, %r316, %r36;
	add.s32 	%r315, %r315, %r36;
	add.s32 	%r314, %r314, %r36;
	setp.lt.u32 	%p29, %r312, 2048;
	@%p29 bra 	$L__BB0_33;
	bra.uni 	$L__BB0_35;
$L__BB0_61:
	shl.b32 	%r237, %r80, 8;
	mov.u32 	%r238, _ZZ10tiled_gemmPKfS0_S0_PfiiibE2sB;
	add.s32 	%r239, %r238, %r237;
	shl.b32 	%r240, %r81, 2;
	add.s32 	%r241, %r239, %r240;
	mov.b32 	%r242, 0;
	st.shared.u32 	[%r241], %r242;
	st.shared.u32 	[%r241+4], %r242;
	st.shared.u32 	[%r241+8], %r242;
	st.shared.u32 	[%r241+12], %r242;
$L__BB0_62:
	add.s32 	%r84, %r313, %r11;
	shr.u32 	%r85, %r84, 6;
	and.b32  	%r86, %r84, 60;
	add.s32 	%r87, %r86, %r311;
	add.s32 	%r88, %r85, %r7;
	setp.lt.s32 	%p46, %r88, %r108;
	add.s32 	%r248, %r87, 3;
	setp.lt.s32 	%p47, %r248, %r107;
	and.pred  	%p48, %p46, %p47;
	@%p48 bra 	$L__BB0_64;
	shl.b32 	%r249, %r85, 8;
	mov.u32 	%r250, _ZZ10tiled_gemmPKfS0_S0_PfiiibE2sB;
	add.s32 	%r251, %r250, %r249;
	shl.b32 	%r252, %r86, 2;
	add.s32 	%r253, %r251, %r252;
	mov.b32 	%r254, 0;
	st.shared.u32 	[%r253], %r254;
	st.shared.u32 	[%r253+4], %r254;
	st.shared.u32 	[%r253+8], %r254;
	st.shared.u32 	[%r253+12], %r254;
	bra.uni 	$L__BB0_65;
$L__BB0_64:
	mad.lo.s32 	%r257, %r88, %r107, %r87;
	mul.wide.u32 	%rd102, %r257, 4;
	add.s64 	%rd100, %rd20, %rd102;
	mul.wide.u32 	%rd103, %r85, 256;
	mov.u32 	%r258, _ZZ10tiled_gemmPKfS0_S0_PfiiibE2sB;
	cvt.u64.u32 	%rd104, %r258;
	cvta.shared.u64 	%rd105, %rd104;
	add.s64 	%rd106, %rd105, %rd103;
	mul.wide.u32 	%rd107, %r86, 4;
	add.s64 	%rd101, %rd106, %rd107;
	// begin inline asm
	ld.global.v4.f32 {%f123, %f124, %f125, %f126}, [%rd100];
	// end inline asm
	// begin inline asm
	{ .reg .u64 %addr; cvta.to.shared.u64 %addr, %rd101; cvt.u32.u64 %r255, %addr; }
	// end inline asm
	// begin inline asm
	st.shared.v4.f32 [%r255], {%f123, %f124, %f125, %f126};
	// end inline asm
$L__BB0_65:
	add.s32 	%r89, %r84, %r11;
	shr.u32 	%r90, %r89, 6;
	and.b32  	%r91, %r89, 60;
	add.s32 	%r92, %r91, %r311;
	add.s32 	%r93, %r90, %r7;
	setp.lt.s32 	%p49, %r93, %r108;
	add.s32 	%r260, %r92, 3;
	setp.lt.s32 	%p50, %r260, %r107;
	and.pred  	%p51, %p49, %p50;
	@%p51 bra 	$L__BB0_67;
	shl.b32 	%r261, %r90, 8;
	mov.u32 	%r262, _ZZ10tiled_gemmPKfS0_S0_PfiiibE2sB;
	add.s32 	%r263, %r262, %r261;
	shl.b32 	%r264, %r91, 2;
	add.s32 	%r265, %r263, %r264;
	mov.b32 	%r266, 0;
	st.shared.u32 	[%r265], %r266;
	st.shared.u32 	[%r265+4], %r266;
	st.shared.u32 	[%r265+8], %r266;
	st.shared.u32 	[%r265+12], %r266;
	bra.uni 	$L__BB0_68;
$L__BB0_67:
	mad.lo.s32 	%r269, %r93, %r107, %r92;
	mul.wide.u32 	%rd110, %r269, 4;
	add.s64 	%rd108, %rd20, %rd110;
	mul.wide.u32 	%rd111, %r90, 256;
	mov.u32 	%r270, _ZZ10tiled_gemmPKfS0_S0_PfiiibE2sB;
	cvt.u64.u32 	%rd112, %r270;
	cvta.shared.u64 	%rd113, %rd112;
	add.s64 	%rd114, %rd113, %rd111;
	mul.wide.u32 	%rd115, %r91, 4;
	add.s64 	%rd109, %rd114, %rd115;
	// begin inline asm
	ld.global.v4.f32 {%f131, %f132, %f133, %f134}, [%rd108];
	// end inline asm
	// begin inline asm
	{ .reg .u64 %addr; cvta.to.shared.u64 %addr, %rd109; cvt.u32.u64 %r267, %addr; }
	// end inline asm
	// begin inline asm
	st.shared.v4.f32 [%r267], {%f131, %f132, %f133, %f134};
	// end inline asm
$L__BB0_68:
	add.s32 	%r94, %r89, %r11;
	shr.u32 	%r95, %r94, 6;
	and.b32  	%r96, %r94, 60;
	add.s32 	%r97, %r96, %r311;
	add.s32 	%r98, %r95, %r7;
	setp.lt.s32 	%p52, %r98, %r108;
	add.s32 	%r272, %r97, 3;
	setp.lt.s32 	%p53, %r272, %r107;
	and.pred  	%p54, %p52, %p53;
	@%p54 bra 	$L__BB0_70;
	shl.b32 	%r273, %r95, 8;
	mov.u32 	%r274, _ZZ10tiled_gemmPKfS0_S0_PfiiibE2sB;
	add.s32 	%r275, %r274, %r273;
	shl.b32 	%r276, %r96, 2;
	add.s32 	%r277, %r275, %r276;
	mov.b32 	%r278, 0;
	st.shared.u32 	[%r277], %r278;
	st.shared.u32 	[%r277+4], %r278;
	st.shared.u32 	[%r277+8], %r278;
	st.shared.u32 	[%r277+12], %r278;
	bra.uni 	$L__BB0_71;
$L__BB0_70:
	mad.lo.s32 	%r281, %r98, %r107, %r97;
	mul.wide.u32 	%rd118, %r281, 4;
	add.s64 	%rd116, %rd20, %rd118;
	mul.wide.u32 	%rd119, %r95, 256;
	mov.u32 	%r282, _ZZ10tiled_gemmPKfS0_S0_PfiiibE2sB;
	cvt.u64.u32 	%rd120, %r282;
	cvta.shared.u64 	%rd121, %rd120;
	add.s64 	%rd122, %rd121, %rd119;
	mul.wide.u32 	%rd123, %r96, 4;
	add.s64 	%rd117, %rd122, %rd123;
	// begin inline asm
	ld.global.v4.f32 {%f139, %f140, %f141, %f142}, [%rd116];
	// end inline asm
	// begin inline asm
	{ .reg .u64 %addr; cvta.to.shared.u64 %addr, %rd117; cvt.u32.u64 %r279, %addr; }
	// end inline asm
	// begin inline asm
	st.shared.v4.f32 [%r279], {%f139, %f140, %f141, %f142};
	// end inline asm
$L__BB0_71:
	add.s32 	%r313, %r94, %r11;
	setp.lt.u32 	%p55, %r313, 2048;
	@%p55 bra 	$L__BB0_48;
$L__BB0_72:
	bar.sync 	0;
	mov.b32 	%r319, 0;
$L__BB0_73:
	shl.b32 	%r284, %r319, 2;
	mov.u32 	%r285, _ZZ10tiled_gemmPKfS0_S0_PfiiibE2sA;
	add.s32 	%r286, %r285, %r284;
	mov.u32 	%r287, _ZZ10tiled_gemmPKfS0_S0_PfiiibE2sB;
	add.s32 	%r288, %r287, %r284;
	shl.b32 	%r289, %r4, 8;
	add.s32 	%r290, %r288, %r289;
	shl.b32 	%r291, %r2, 8;
	add.s32 	%r292, %r286, %r291;
	ld.shared.f32 	%f147, [%r292];
	ld.shared.f32 	%f148, [%r290];
	fma.rn.f32 	%f149, %f147, %f148, %f238;
	ld.shared.f32 	%f150, [%r290+256];
	fma.rn.f32 	%f151, %f147, %f150, %f237;
	ld.shared.f32 	%f152, [%r292+256];
	fma.rn.f32 	%f153, %f152, %f148, %f236;
	fma.rn.f32 	%f154, %f152, %f150, %f235;
	ld.shared.f32 	%f155, [%r292+512];
	fma.rn.f32 	%f156, %f155, %f148, %f234;
	fma.rn.f32 	%f157, %f155, %f150, %f233;
	ld.shared.f32 	%f158, [%r292+768];
	fma.rn.f32 	%f159, %f158, %f148, %f232;
	fma.rn.f32 	%f160, %f158, %f150, %f231;
	ld.shared.f32 	%f161, [%r292+4];
	ld.shared.f32 	%f162, [%r290+4];
	fma.rn.f32 	%f238, %f161, %f162, %f149;
	ld.shared.f32 	%f163, [%r290+260];
	fma.rn.f32 	%f237, %f161, %f163, %f151;
	ld.shared.f32 	%f164, [%r292+260];
	fma.rn.f32 	%f236, %f164, %f162, %f153;
	fma.rn.f32 	%f235, %f164, %f163, %f154;
	ld.shared.f32 	%f165, [%r292+516];
	fma.rn.f32 	%f234, %f165, %f162, %f156;
	fma.rn.f32 	%f233, %f165, %f163, %f157;
	ld.shared.f32 	%f166, [%r292+772];
	fma.rn.f32 	%f232, %f166, %f162, %f159;
	fma.rn.f32 	%f231, %f166, %f163, %f160;
	add.s32 	%r319, %r319, 2;
	setp.ne.s32 	%p56, %r319, 64;
	@%p56 bra 	$L__BB0_73;
	bar.sync 	0;
	add.s32 	%r311, %r311, 64;
	setp.lt.s32 	%p57, %r311, %r107;
	@%p57 bra 	$L__BB0_2;
	bra.uni 	$L__BB0_6;
$L__BB0_75:
	setp.ge.s32 	%p60, %r8, %r108;
	mul.wide.u32 	%rd124, %r8, 4;
	add.s64 	%rd14, %rd2, %rd124;
	@%p60 bra 	$L__BB0_78;
	ld.global.nc.f32 	%f167, [%rd14];
	add.f32 	%f168, %f238, %f167;
	mad.lo.s32 	%r293, %r6, %r108, %r8;
	mul.wide.s32 	%rd125, %r293, 4;
	add.s64 	%rd15, %rd1, %rd125;
	ld.global.f32 	%f169, [%rd15];
	add.f32 	%f170, %f168, %f169;
	st.global.f32 	[%rd15], %f170;
	add.s32 	%r294, %r8, 1;
	setp.ge.s32 	%p61, %r294, %r108;
	@%p61 bra 	$L__BB0_78;
	ld.global.nc.f32 	%f171, [%rd14+4];
	add.f32 	%f172, %f237, %f171;
	ld.global.f32 	%f173, [%rd15+4];
	add.f32 	%f174, %f172, %f173;
	st.global.f32 	[%rd15+4], %f174;
$L__BB0_78:
	add.s32 	%r103, %r6, 1;
	setp.ge.s32 	%p62, %r103, %r106;
	@%p62 bra 	$L__BB0_89;
	setp.ge.s32 	%p63, %r8, %r108;
	@%p63 bra 	$L__BB0_82;
	ld.global.nc.f32 	%f175, [%rd14];
	add.f32 	%f176, %f236, %f175;
	mad.lo.s32 	%r295, %r103, %r108, %r8;
	mul.wide.s32 	%rd126, %r295, 4;
	add.s64 	%rd16, %rd1, %rd126;
	ld.global.f32 	%f177, [%rd16];
	add.f32 	%f178, %f176, %f177;
	st.global.f32 	[%rd16], %f178;
	add.s32 	%r296, %r8, 1;
	setp.ge.s32 	%p64, %r296, %r108;
	@%p64 bra 	$L__BB0_82;
	ld.global.nc.f32 	%f179, [%rd14+4];
	add.f32 	%f180, %f235, %f179;
	ld.global.f32 	%f181, [%rd16+4];
	add.f32 	%f182, %f180, %f181;
	st.global.f32 	[%rd16+4], %f182;
$L__BB0_82:
	add.s32 	%r104, %r6, 2;
	setp.ge.s32 	%p65, %r104, %r106;
	@%p65 bra 	$L__BB0_89;
	setp.ge.s32 	%p66, %r8, %r108;
	@%p66 bra 	$L__BB0_86;
	ld.global.nc.f32 	%f183, [%rd14];
	add.f32 	%f184, %f234, %f183;
	mad.lo.s32 	%r297, %r104, %r108, %r8;
	mul.wide.s32 	%rd127, %r297, 4;
	add.s64 	%rd17, %rd1, %rd127;
	ld.global.f32 	%f185, [%rd17];
	add.f32 	%f186, %f184, %f185;
	st.global.f32 	[%rd17], %f186;
	add.s32 	%r298, %r8, 1;
	setp.ge.s32 	%p67, %r298, %r108;
	@%p67 bra 	$L__BB0_86;
	ld.global.nc.f32 	%f187, [%rd14+4];
	add.f32 	%f188, %f233, %f187;
	ld.global.f32 	%f189, [%rd17+4];
	add.f32 	%f190, %f188, %f189;
	st.global.f32 	[%rd17+4], %f190;
$L__BB0_86:
	setp.ge.s32 	%p68, %r8, %r108;
	add.s32 	%r105, %r6, 3;
	setp.ge.s32 	%p69, %r105, %r106;
	or.pred  	%p70, %p69, %p68;
	@%p70 bra 	$L__BB0_89;
	ld.global.nc.f32 	%f191, [%rd14];
	add.f32 	%f192, %f232, %f191;
	mad.lo.s32 	%r300, %r105, %r108, %r8;
	mul.wide.s32 	%rd128, %r300, 4;
	add.s64 	%rd18, %rd1, %rd128;
	ld.global.f32 	%f193, [%rd18];
	add.f32 	%f194, %f192, %f193;
	st.global.f32 	[%rd18], %f194;
	add.s32 	%r301, %r8, 1;
	setp.ge.s32 	%p71, %r301, %r108;
	@%p71 bra 	$L__BB0_89;
	ld.global.nc.f32 	%f195, [%rd14+4];
	add.f32 	%f196, %f231, %f195;
	ld.global.f32 	%f197, [%rd18+4];
	add.f32 	%f198, %f196, %f197;
	st.global.f32 	[%rd18+4], %f198;
$L__BB0_89:
	ret;

}
	// .globl	_Z19tiled_conv2d_kernelPKfS0_S0_Pfiiiiiii
.visible .entry _Z19tiled_conv2d_kernelPKfS0_S0_Pfiiiiiii(
	.param .u64 .ptr .align 1 _Z19tiled_conv2d_kernelPKfS0_S0_Pfiiiiiii_param_0,
	.param .u64 .ptr .align 1 _Z19tiled_conv2d_kernelPKfS0_S0_Pfiiiiiii_param_1,
	.param .u64 .ptr .align 1 _Z19tiled_conv2d_kernelPKfS0_S0_Pfiiiiiii_param_2,
	.param .u64 .ptr .align 1 _Z19tiled_conv2d_kernelPKfS0_S0_Pfiiiiiii_param_3,
	.param .u32 _Z19tiled_conv2d_kernelPKfS0_S0_Pfiiiiiii_param_4,
	.param .u32 _Z19tiled_conv2d_kernelPKfS0_S0_Pfiiiiiii_param_5,
	.param .u32 _Z19tiled_conv2d_kernelPKfS0_S0_Pfiiiiiii_param_6,
	.param .u32 _Z19tiled_conv2d_kernelPKfS0_S0_Pfiiiiiii_param_7,
	.param .u32 _Z19tiled_conv2d_kernelPKfS0_S0_Pfiiiiiii_param_8,
	.param .u32 _Z19tiled_conv2d_kernelPKfS0_S0_Pfiiiiiii_param_9,
	.param .u32 _Z19tiled_conv2d_kernelPKfS0_S0_Pfiiiiiii_param_10
)
{
	.reg .pred 	%p<61>;
	.reg .b16 	%rs<106>;
	.reg .b32 	%r<221>;
	.reg .b32 	%f<256>;
	.reg .b64 	%rd<66>;
	// demoted variable
	.shared .align 4 .b8 _ZZ19tiled_conv2d_kernelPKfS0_S0_PfiiiiiiiE7tile_in[1152];
	// demoted variable
	.shared .align 16 .b8 _ZZ19tiled_conv2d_kernelPKfS0_S0_PfiiiiiiiE11tile_weight[144];
	ld.param.u64 	%rd8, [_Z19tiled_conv2d_kernelPKfS0_S0_Pfiiiiiii_param_0];
	ld.param.u64 	%rd9, [_Z19tiled_conv2d_kernelPKfS0_S0_Pfiiiiiii_param_1];
	ld.param.u64 	%rd10, [_Z19tiled_conv2d_kernelPKfS0_S0_Pfiiiiiii_param_2];
	ld.param.u64 	%rd11, [_Z19tiled_conv2d_kernelPKfS0_S0_Pfiiiiiii_param_3];
	ld.param.u32 	%r64, [_Z19tiled_conv2d_kernelPKfS0_S0_Pfiiiiiii_param_4];
	ld.param.u32 	%r65, [_Z19tiled_conv2d_kernelPKfS0_S0_Pfiiiiiii_param_5];
	ld.param.u32 	%r66, [_Z19tiled_conv2d_kernelPKfS0_S0_Pfiiiiiii_param_6];
	ld.param.u32 	%r67, [_Z19tiled_conv2d_kernelPKfS0_S0_Pfiiiiiii_param_7];
	ld.param.u32 	%r68, [_Z19tiled_conv2d_kernelPKfS0_S0_Pfiiiiiii_param_8];
	ld.param.u32 	%r69, [_Z19tiled_conv2d_kernelPKfS0_S0_Pfiiiiiii_param_9];
	ld.param.u32 	%r70, [_Z19tiled_conv2d_kernelPKfS0_S0_Pfiiiiiii_param_10];
	cvta.to.global.u64 	%rd12, %rd10;
	cvta.to.global.u64 	%rd1, %rd8;
	cvta.to.global.u64 	%rd2, %rd9;
	cvta.to.global.u64 	%rd3, %rd11;
	mov.u32 	%r71, %ctaid.z;
	add.s32 	%r72, %r65, 3;
	shr.s32 	%r73, %r72, 31;
	shr.u32 	%r74, %r73, 30;
	add.s32 	%r75, %r72, %r74;
	shr.s32 	%r76, %r75, 2;
	div.u32 	%r1, %r71, %r76;
	mul.lo.s32 	%r77, %r1, %r76;
	sub.s32 	%r78, %r71, %r77;
	mov.u32 	%r79, %ctaid.y;
	mul.lo.s32 	%r2, %r79, 14;
	mov.u32 	%r3, %tid.y;
	add.s32 	%r4, %r2, %r3;
	mov.u32 	%r80, %ctaid.x;
	mul.lo.s32 	%r5, %r80, 14;
	mov.u32 	%r6, %tid.x;
	add.s32 	%r7, %r5, %r6;
	mul.lo.s32 	%r8, %r1, %r65;
	shl.b32 	%r9, %r78, 2;
	setp.ge.s32 	%p3, %r9, %r65;
	mul.wide.u32 	%rd13, %r9, 4;
	add.s64 	%rd4, %rd12, %rd13;
	mov.f32 	%f251, 0f00000000;
	@%p3 bra 	$L__BB1_2;
	ld.global.nc.f32 	%f251, [%rd4];
$L__BB1_2:
	add.s32 	%r10, %r9, 1;
	setp.ge.s32 	%p4, %r10, %r65;
	mov.f32 	%f250, 0f00000000;
	@%p4 bra 	$L__BB1_4;
	ld.global.nc.f32 	%f250, [%rd4+4];
$L__BB1_4:
	add.s32 	%r11, %r9, 2;
	setp.ge.s32 	%p5, %r11, %r65;
	mov.f32 	%f249, 0f00000000;
	@%p5 bra 	$L__BB1_6;
	ld.global.nc.f32 	%f249, [%rd4+8];
$L__BB1_6:
	add.s32 	%r12, %r9, 3;
	setp.ge.s32 	%p6, %r12, %r65;
	mov.f32 	%f248, 0f00000000;
	@%p6 bra 	$L__BB1_8;
	ld.global.nc.f32 	%f248, [%rd4+12];
$L__BB1_8:
	sub.s32 	%r13, %r2, %r68;
	sub.s32 	%r14, %r5, %r68;
	setp.lt.s32 	%p7, %r64, 1;
	@%p7 bra 	$L__BB1_36;
	mul.lo.s32 	%r82, %r66, %r64;
	mul.lo.s32 	%r83, %r82, %r67;
	mul.lo.s32 	%r84, %r83, %r1;
	cvt.s64.s32 	%rd5, %r84;
	mul.lo.s32 	%r15, %r67, %r66;
	mov.u32 	%r85, %ntid.x;
	mad.lo.s32 	%r16, %r3, %r85, %r6;
	mov.u32 	%r86, %ntid.y;
	mul.lo.s32 	%r17, %r85, %r86;
	shl.b32 	%r18, %r17, 2;
	setp.lt.s32 	%p8, %r4, %r69;
	setp.lt.s32 	%p9, %r7, %r70;
	and.pred  	%p1, %p8, %p9;
	add.s32 	%r19, %r16, %r17;
	max.u32 	%r87, %r19, 36;
	setp.lt.u32 	%p10, %r19, 36;
	selp.u32 	%r88, 1, 0, %p10;
	add.s32 	%r89, %r19, %r88;
	sub.s32 	%r90, %r87, %r89;
	div.u32 	%r91, %r90, %r17;
	add.s32 	%r20, %r91, %r88;
	and.b32  	%r21, %r20, 3;
	cvt.u16.u32 	%rs10, %r16;
	mul.lo.s16 	%rs11, %rs10, 57;
	shr.u16 	%rs12, %rs11, 9;
	cvt.u32.u16 	%r92, %rs12;
	add.s32 	%r22, %r9, %r92;
	mul.lo.s16 	%rs13, %rs10, 171;
	shr.u16 	%rs14, %rs13, 9;
	mul.lo.s16 	%rs15, %rs14, 3;
	sub.s16 	%rs16, %rs10, %rs15;
	cvt.u32.u16 	%r93, %rs16;
	and.b32  	%r94, %r93, 255;
	mul.lo.s16 	%rs17, %rs14, 86;
	shr.u16 	%rs18, %rs17, 8;
	mul.lo.s16 	%rs19, %rs18, 3;
	sub.s16 	%rs20, %rs14, %rs19;
	mul.lo.s32 	%r23, %r22, %r64;
	and.b16  	%rs21, %rs20, 255;
	mul.wide.u16 	%r95, %rs21, 3;
	add.s32 	%r24, %r95, %r94;
	mul.wide.u16 	%r96, %rs21, 48;
	mov.u32 	%r97, _ZZ19tiled_conv2d_kernelPKfS0_S0_PfiiiiiiiE11tile_weight;
	add.s32 	%r98, %r97, %r96;
	and.b16  	%rs22, %rs16, 255;
	mul.wide.u16 	%r99, %rs22, 16;
	add.s32 	%r100, %r98, %r99;
	mul.wide.u16 	%r101, %rs12, 4;
	add.s32 	%r25, %r100, %r101;
	cvt.u16.u32 	%rs23, %r19;
	mul.lo.s16 	%rs24, %rs23, 57;
	shr.u16 	%rs25, %rs24, 9;
	cvt.u32.u16 	%r102, %rs25;
	add.s32 	%r26, %r9, %r102;
	mul.lo.s16 	%rs26, %rs23, 171;
	shr.u16 	%rs27, %rs26, 9;
	mul.lo.s16 	%rs28, %rs27, 3;
	sub.s16 	%rs29, %rs23, %rs28;
	cvt.u32.u16 	%r103, %rs29;
	and.b32  	%r104, %r103, 255;
	mul.lo.s16 	%rs30, %rs27, 86;
	shr.u16 	%rs31, %rs30, 8;
	mul.lo.s16 	%rs32, %rs31, 3;
	sub.s16 	%rs33, %rs27, %rs32;
	mul.lo.s32 	%r27, %r26, %r64;
	and.b16  	%rs34, %rs33, 255;
	mul.wide.u16 	%r105, %rs34, 3;
	add.s32 	%r28, %r105, %r104;
	mul.wide.u16 	%r106, %rs34, 48;
	add.s32 	%r107, %r97, %r106;
	and.b16  	%rs35, %rs29, 255;
	mul.wide.u16 	%r108, %rs35, 16;
	add.s32 	%r109, %r107, %r108;
	mul.wide.u16 	%r110, %rs25, 4;
	add.s32 	%r29, %r109, %r110;
	add.s32 	%r30, %r19, %r17;
	cvt.u16.u32 	%rs36, %r30;
	mul.lo.s16 	%rs37, %rs36, 57;
	shr.u16 	%rs38, %rs37, 9;
	cvt.u32.u16 	%r111, %rs38;
	add.s32 	%r31, %r9, %r111;
	mul.lo.s16 	%rs39, %rs36, 171;
	shr.u16 	%rs40, %rs39, 9;
	mul.lo.s16 	%rs41, %rs40, 3;
	sub.s16 	%rs42, %rs36, %rs41;
	cvt.u32.u16 	%r112, %rs42;
	and.b32  	%r113, %r112, 255;
	mul.lo.s16 	%rs43, %rs40, 86;
	shr.u16 	%rs44, %rs43, 8;
	mul.lo.s16 	%rs45, %rs44, 3;
	sub.s16 	%rs46, %rs40, %rs45;
	mul.lo.s32 	%r32, %r31, %r64;
	and.b16  	%rs47, %rs46, 255;
	mul.wide.u16 	%r114, %rs47, 3;
	add.s32 	%r33, %r114, %r113;
	mul.wide.u16 	%r115, %rs47, 48;
	add.s32 	%r116, %r97, %r115;
	and.b16  	%rs48, %rs42, 255;
	mul.wide.u16 	%r117, %rs48, 16;
	add.s32 	%r118, %r116, %r117;
	mul.wide.u16 	%r119, %rs38, 4;
	add.s32 	%r34, %r118, %r119;
	mov.u32 	%r120, _ZZ19tiled_conv2d_kernelPKfS0_S0_PfiiiiiiiE7tile_in;
	mad.lo.s32 	%r121, %r3, 72, %r120;
	shl.b32 	%r122, %r6, 2;
	add.s32 	%r35, %r121, %r122;
	mov.b32 	%r217, 0;
	not.pred 	%p52, %p1;
$L__BB1_10:
	setp.gt.u32 	%p11, %r16, 71;
	mul.lo.s32 	%r123, %r15, %r217;
	cvt.s64.s32 	%rd14, %r123;
	add.s64 	%rd6, %rd14, %rd5;
	@%p11 bra 	$L__BB1_14;
	cvt.u16.u32 	%rs49, %r16;
	shl.b16 	%rs105, %rs49, 2;
	shl.b32 	%r219, %r16, 2;
$L__BB1_12:
	mul.hi.u16 	%rs50, %rs105, -7281;
	shr.u16 	%rs4, %rs50, 4;
	mul.lo.s16 	%rs51, %rs4, 18;
	sub.s16 	%rs3, %rs105, %rs51;
	cvt.u32.u16 	%r42, %rs4;
	cvt.u32.u16 	%r43, %rs3;
	add.s32 	%r44, %r13, %r42;
	add.s32 	%r45, %r14, %r43;
	setp.gt.s32 	%p12, %r44, -1;
	setp.lt.s32 	%p13, %r44, %r66;
	and.pred  	%p2, %p12, %p13;
	setp.gt.s32 	%p14, %r45, -1;
	and.pred  	%p15, %p2, %p14;
	add.s32 	%r46, %r45, 3;
	setp.lt.s32 	%p16, %r46, %r67;
	and.pred  	%p17, %p15, %p16;
	@%p17 bra 	$L__BB1_13;
	bra.uni 	$L__BB1_46;
$L__BB1_13:
	mad.lo.s32 	%r132, %r44, %r67, %r45;
	cvt.s64.s32 	%rd26, %r132;
	add.s64 	%rd27, %rd6, %rd26;
	shl.b64 	%rd28, %rd27, 2;
	add.s64 	%rd24, %rd8, %rd28;
	cvt.u32.u16 	%r133, %rs4;
	mul.wide.u32 	%rd29, %r133, 72;
	mov.u32 	%r134, _ZZ19tiled_conv2d_kernelPKfS0_S0_PfiiiiiiiE7tile_in;
	cvt.u64.u32 	%rd30, %r134;
	cvta.shared.u64 	%rd31, %rd30;
	add.s64 	%rd32, %rd31, %rd29;
	mul.wide.u32 	%rd33, %r43, 4;
	add.s64 	%rd25, %rd32, %rd33;
	// begin inline asm
	ld.global.v4.f32 {%f41, %f42, %f43, %f44}, [%rd24];
	// end inline asm
	// begin inline asm
	{ .reg .u64 %addr; cvta.to.shared.u64 %addr, %rd25; cvt.u32.u64 %r130, %addr; }
	// end inline asm
	// begin inline asm
	st.shared.v4.f32 [%r130], {%f41, %f42, %f43, %f44};
	// end inline asm
	bra.uni 	$L__BB1_55;
$L__BB1_14:
	setp.gt.u32 	%p38, %r16, 35;
	@%p38 bra 	$L__BB1_33;
	setp.eq.s32 	%p39, %r21, 3;
	mov.u32 	%r218, %r16;
	@%p39 bra 	$L__BB1_23;
	setp.ge.s32 	%p40, %r22, %r65;
	@%p40 bra 	$L__BB1_18;
	add.s32 	%r136, %r23, %r217;
	mad.lo.s32 	%r137, %r136, 9, %r24;
	mul.wide.s32 	%rd34, %r137, 4;
	add.s64 	%rd35, %rd2, %rd34;
	ld.global.nc.f32 	%f49, [%rd35];
	st.shared.f32 	[%r25], %f49;
$L__BB1_18:
	setp.eq.s32 	%p41, %r21, 0;
	mov.u32 	%r218, %r19;
	@%p41 bra 	$L__BB1_23;
	setp.ge.s32 	%p42, %r26, %r65;
	@%p42 bra 	$L__BB1_21;
	add.s32 	%r138, %r27, %r217;
	mad.lo.s32 	%r139, %r138, 9, %r28;
	mul.wide.s32 	%rd36, %r139, 4;
	add.s64 	%rd37, %rd2, %rd36;
	ld.global.nc.f32 	%f50, [%rd37];
	st.shared.f32 	[%r29], %f50;
$L__BB1_21:
	setp.ge.s32 	%p43, %r31, %r65;
	setp.eq.s32 	%p44, %r21, 1;
	or.pred  	%p45, %p44, %p43;
	add.s32 	%r38, %r30, %r17;
	selp.b32 	%r218, %r30, %r38, %p44;
	@%p45 bra 	$L__BB1_23;
	add.s32 	%r141, %r32, %r217;
	mad.lo.s32 	%r142, %r141, 9, %r33;
	mul.wide.s32 	%rd38, %r142, 4;
	add.s64 	%rd39, %rd2, %rd38;
	ld.global.nc.f32 	%f51, [%rd39];
	st.shared.f32 	[%r34], %f51;
	mov.u32 	%r218, %r38;
$L__BB1_23:
	setp.lt.u32 	%p46, %r20, 3;
	@%p46 bra 	$L__BB1_33;
$L__BB1_24:
	cvt.u16.u32 	%rs6, %r218;
	mul.lo.s16 	%rs53, %rs6, 57;
	shr.u16 	%rs54, %rs53, 9;
	cvt.u32.u16 	%r51, %rs54;
	add.s32 	%r52, %r9, %r51;
	setp.ge.s32 	%p47, %r52, %r65;
	@%p47 bra 	$L__BB1_26;
	and.b16  	%rs55, %rs6, 255;
	mul.lo.s16 	%rs56, %rs55, 171;
	shr.u16 	%rs57, %rs56, 9;
	mul.lo.s16 	%rs58, %rs57, 3;
	sub.s16 	%rs59, %rs6, %rs58;
	cvt.u32.u16 	%r143, %rs59;
	and.b32  	%r144, %r143, 255;
	mul.lo.s16 	%rs60, %rs57, 86;
	shr.u16 	%rs61, %rs60, 8;
	mul.lo.s16 	%rs62, %rs61, 3;
	sub.s16 	%rs63, %rs57, %rs62;
	and.b16  	%rs64, %rs63, 255;
	mul.wide.u16 	%r145, %rs64, 3;
	mad.lo.s32 	%r146, %r52, %r64, %r217;
	add.s32 	%r147, %r145, %r144;
	mad.lo.s32 	%r148, %r146, 9, %r147;
	mul.wide.s32 	%rd40, %r148, 4;
	add.s64 	%rd41, %rd2, %rd40;
	ld.global.nc.f32 	%f52, [%rd41];
	mul.wide.u16 	%r149, %rs64, 48;
	mov.u32 	%r150, _ZZ19tiled_conv2d_kernelPKfS0_S0_PfiiiiiiiE11tile_weight;
	add.s32 	%r151, %r150, %r149;
	and.b16  	%rs65, %rs59, 255;
	mul.wide.u16 	%r152, %rs65, 16;
	add.s32 	%r153, %r151, %r152;
	shl.b32 	%r154, %r51, 2;
	add.s32 	%r155, %r153, %r154;
	st.shared.f32 	[%r155], %f52;
$L__BB1_26:
	add.s32 	%r53, %r218, %r17;
	cvt.u16.u32 	%rs7, %r53;
	mul.lo.s16 	%rs66, %rs7, 57;
	shr.u16 	%rs67, %rs66, 9;
	cvt.u32.u16 	%r54, %rs67;
	add.s32 	%r55, %r9, %r54;
	setp.ge.s32 	%p48, %r55, %r65;
	@%p48 bra 	$L__BB1_28;
	and.b16  	%rs68, %rs7, 255;
	mul.lo.s16 	%rs69, %rs68, 171;
	shr.u16 	%rs70, %rs69, 9;
	mul.lo.s16 	%rs71, %rs70, 3;
	sub.s16 	%rs72, %rs7, %rs71;
	cvt.u32.u16 	%r156, %rs72;
	and.b32  	%r157, %r156, 255;
	mul.lo.s16 	%rs73, %rs70, 86;
	shr.u16 	%rs74, %rs73, 8;
	mul.lo.s16 	%rs75, %rs74, 3;
	sub.s16 	%rs76, %rs70, %rs75;
	and.b16  	%rs77, %rs76, 255;
	mul.wide.u16 	%r158, %rs77, 3;
	mad.lo.s32 	%r159, %r55, %r64, %r217;
	add.s32 	%r160, %r158, %r157;
	mad.lo.s32 	%r161, %r159, 9, %r160;
	mul.wide.s32 	%rd42, %r161, 4;
	add.s64 	%rd43, %rd2, %rd42;
	ld.global.nc.f32 	%f53, [%rd43];
	mul.wide.u16 	%r162, %rs77, 48;
	mov.u32 	%r163, _ZZ19tiled_conv2d_kernelPKfS0_S0_PfiiiiiiiE11tile_weight;
	add.s32 	%r164, %r163, %r162;
	and.b16  	%rs78, %rs72, 255;
	mul.wide.u16 	%r165, %rs78, 16;
	add.s32 	%r166, %r164, %r165;
	shl.b32 	%r167, %r54, 2;
	add.s32 	%r168, %r166, %r167;
	st.shared.f32 	[%r168], %f53;
$L__BB1_28:
	add.s32 	%r56, %r53, %r17;
	cvt.u16.u32 	%rs8, %r56;
	mul.lo.s16 	%rs79, %rs8, 57;
	shr.u16 	%rs80, %rs79, 9;
	cvt.u32.u16 	%r57, %rs80;
	add.s32 	%r58, %r9, %r57;
	setp.ge.s32 	%p49, %r58, %r65;
	@%p49 bra 	$L__BB1_30;
	and.b16  	%rs81, %rs8, 255;
	mul.lo.s16 	%rs82, %rs81, 171;
	shr.u16 	%rs83, %rs82, 9;
	mul.lo.s16 	%rs84, %rs83, 3;
	sub.s16 	%rs85, %rs8, %rs84;
	cvt.u32.u16 	%r169, %rs85;
	and.b32  	%r170, %r169, 255;
	mul.lo.s16 	%rs86, %rs83, 86;
	shr.u16 	%rs87, %rs86, 8;
	mul.lo.s16 	%rs88, %rs87, 3;
	sub.s16 	%rs89, %rs83, %rs88;
	and.b16  	%rs90, %rs89, 255;
	mul.wide.u16 	%r171, %rs90, 3;
	mad.lo.s32 	%r172, %r58, %r64, %r217;
	add.s32 	%r173, %r171, %r170;
	mad.lo.s32 	%r174, %r172, 9, %r173;
	mul.wide.s32 	%rd44, %r174, 4;
	add.s64 	%rd45, %rd2, %rd44;
	ld.global.nc.f32 	%f54, [%rd45];
	mul.wide.u16 	%r175, %rs90, 48;
	mov.u32 	%r176, _ZZ19tiled_conv2d_kernelPKfS0_S0_PfiiiiiiiE11tile_weight;
	add.s32 	%r177, %r176, %r175;
	and.b16  	%rs91, %rs85, 255;
	mul.wide.u16 	%r178, %rs91, 16;
	add.s32 	%r179, %r177, %r178;
	shl.b32 	%r180, %r57, 2;
	add.s32 	%r181, %r179, %r180;
	st.shared.f32 	[%r181], %f54;
$L__BB1_30:
	add.s32 	%r59, %r56, %r17;
	cvt.u16.u32 	%rs9, %r59;
	mul.lo.s16 	%rs92, %rs9, 57;
	shr.u16 	%rs93, %rs92, 9;
	cvt.u32.u16 	%r60, %rs93;
	add.s32 	%r61, %r9, %r60;
	setp.ge.s32 	%p50, %r61, %r65;
	@%p50 bra 	$L__BB1_32;
	and.b16  	%rs94, %rs9, 255;
	mul.lo.s16 	%rs95, %rs94, 171;
	shr.u16 	%rs96, %rs95, 9;
	mul.lo.s16 	%rs97, %rs96, 3;
	sub.s16 	%rs98, %rs9, %rs97;
	cvt.u32.u16 	%r182, %rs98;
	and.b32  	%r183, %r182, 255;
	mul.lo.s16 	%rs99, %rs96, 86;
	shr.u16 	%rs100, %rs99, 8;
	mul.lo.s16 	%rs101, %rs100, 3;
	sub.s16 	%rs102, %rs96, %rs101;
	and.b16  	%rs103, %rs102, 255;
	mul.wide.u16 	%r184, %rs103, 3;
	mad.lo.s32 	%r185, %r61, %r64, %r217;
	add.s32 	%r186, %r184, %r183;
	mad.lo.s32 	%r187, %r185, 9, %r186;
	mul.wide.s32 	%rd46, %r187, 4;
	add.s64 	%rd47, %rd2, %rd46;
	ld.global.nc.f32 	%f55, [%rd47];
	mul.wide.u16 	%r188, %rs103, 48;
	mov.u32 	%r189, _ZZ19tiled_conv2d_kernelPKfS0_S0_PfiiiiiiiE11tile_weight;
	add.s32 	%r190, %r189, %r188;
	and.b16  	%rs104, %rs98, 255;
	mul.wide.u16 	%r191, %rs104, 16;
	add.s32 	%r192, %r190, %r191;
	shl.b32 	%r193, %r60, 2;
	add.s32 	%r194, %r192, %r193;
	st.shared.f32 	[%r194], %f55;
$L__BB1_32:
	add.s32 	%r218, %r59, %r17;
	setp.lt.u32 	%p51, %r218, 36;
	@%p51 bra 	$L__BB1_24;
$L__BB1_33:
	bar.sync 	0;
	@%p52 bra 	$L__BB1_35;
	ld.shared.f32 	%f61, [%r35];
	mov.u32 	%r204, _ZZ19tiled_conv2d_kernelPKfS0_S0_PfiiiiiiiE11tile_weight;
	cvt.u64.u32 	%rd57, %r204;
	cvta.shared.u64 	%rd48, %rd57;
	// begin inline asm
	{ .reg .u64 %addr; cvta.to.shared.u64 %addr, %rd48; cvt.u32.u64 %r195, %addr; }
ld.shared.v4.f32 {%f56, %f57, %f58, %f59}, [%r195];
	// end inline asm
	// begin inline asm
	fma.rn.f32 %f251, %f61, %f56, %f251;
	// end inline asm
	// begin inline asm
	fma.rn.f32 %f250, %f61, %f57, %f250;
	// end inline asm
	// begin inline asm
	fma.rn.f32 %f249, %f61, %f58, %f249;
	// end inline asm
	// begin inline asm
	fma.rn.f32 %f248, %f61, %f59, %f248;
	// end inline asm
	ld.shared.f32 	%f93, [%r35+4];
	add.s64 	%rd49, %rd48, 16;
	// begin inline asm
	{ .reg .u64 %addr; cvta.to.shared.u64 %addr, %rd49; cvt.u32.u64 %r196, %addr; }
ld.shared.v4.f32 {%f76, %f77, %f78, %f79}, [%r196];
	// end inline asm
	// begin inline asm
	fma.rn.f32 %f251, %f93, %f76, %f251;
	// end inline asm
	// begin inline asm
	fma.rn.f32 %f250, %f93, %f77, %f250;
	// end inline asm
	// begin inline asm
	fma.rn.f32 %f249, %f93, %f78, %f249;
	// end inline asm
	// begin inline asm
	fma.rn.f32 %f248, %f93, %f79, %f248;
	// end inline asm
	ld.shared.f32 	%f113, [%r35+8];
	add.s64 	%rd50, %rd48, 32;
	// begin inline asm
	{ .reg .u64 %addr; cvta.to.shared.u64 %addr, %rd50; cvt.u32.u64 %r197, %addr; }
ld.shared.v4.f32 {%f96, %f97, %f98, %f99}, [%r197];
	// end inline asm
	// begin inline asm
	fma.rn.f32 %f251, %f113, %f96, %f251;
	// end inline asm
	// begin inline asm
	fma.rn.f32 %f250, %f113, %f97, %f250;
	// end inline asm
	// begin inline asm
	fma.rn.f32 %f249, %f113, %f98, %f249;
	// end inline asm
	// begin inline asm
	fma.rn.f32 %f248, %f113, %f99, %f248;
	// end inline asm
	ld.shared.f32 	%f133, [%r35+72];
	add.s64 	%rd51, %rd48, 48;
	// begin inline asm
	{ .reg .u64 %addr; cvta.to.shared.u64 %addr, %rd51; cvt.u32.u64 %r198, %addr; }
ld.shared.v4.f32 {%f116, %f117, %f118, %f119}, [%r198];
	// end inline asm
	// begin inline asm
	fma.rn.f32 %f251, %f133, %f116, %f251;
	// end inline asm
	// begin inline asm
	fma.rn.f32 %f250, %f133, %f117, %f250;
	// end inline asm
	// begin inline asm
	fma.rn.f32 %f249, %f133, %f118, %f249;
	// end inline asm
	// begin inline asm
	fma.rn.f32 %f248, %f133, %f119, %f248;
	// end inline asm
	ld.shared.f32 	%f153, [%r35+76];
	add.s64 	%rd52, %rd48, 64;
	// begin inline asm
	{ .reg .u64 %addr; cvta.to.shared.u64 %addr, %rd52; cvt.u32.u64 %r199, %addr; }
ld.shared.v4.f32 {%f136, %f137, %f138, %f139}, [%r199];
	// end inline asm
	// begin inline asm
	fma.rn.f32 %f251, %f153, %f136, %f251;
	// end inline asm
	// begin inline asm
	fma.rn.f32 %f250, %f153, %f137, %f250;
	// end inline asm
	// begin inline asm
	fma.rn.f32 %f249, %f153, %f138, %f249;
	// end inline asm
	// begin inline asm
	fma.rn.f32 %f248, %f153, %f139, %f248;
	// end inline asm
	ld.shared.f32 	%f173, [%r35+80];
	add.s64 	%rd53, %rd48, 80;
	// begin inline asm
	{ .reg .u64 %addr; cvta.to.shared.u64 %addr, %rd53; cvt.u32.u64 %r200, %addr; }
ld.shared.v4.f32 {%f156, %f157, %f158, %f159}, [%r200];
	// end inline asm
	// begin inline asm
	fma.rn.f32 %f251, %f173, %f156, %f251;
	// end inline asm
	// begin inline asm
	fma.rn.f32 %f250, %f173, %f157, %f250;
	// end inline asm
	// begin inline asm
	fma.rn.f32 %f249, %f173, %f158, %f249;
	// end inline asm
	// begin inline asm
	fma.rn.f32 %f248, %f173, %f159, %f248;
	// end inline asm
	ld.shared.f32 	%f193, [%r35+144];
	add.s64 	%rd54, %rd48, 96;
	// begin inline asm
	{ .reg .u64 %addr; cvta.to.shared.u64 %addr, %rd54; cvt.u32.u64 %r201, %addr; }
ld.shared.v4.f32 {%f176, %f177, %f178, %f179}, [%r201];
	// end inline asm
	// begin inline asm
	fma.rn.f32 %f251, %f193, %f176, %f251;
	// end inline asm
	// begin inline asm
	fma.rn.f32 %f250, %f193, %f177, %f250;
	// end inline asm
	// begin inline asm
	fma.rn.f32 %f249, %f193, %f178, %f249;
	// end inline asm
	// begin inline asm
	fma.rn.f32 %f248, %f193, %f179, %f248;
	// end inline asm
	ld.shared.f32 	%f213, [%r35+148];
	add.s64 	%rd55, %rd48, 112;
	// begin inline asm
	{ .reg .u64 %addr; cvta.to.shared.u64 %addr, %rd55; cvt.u32.u64 %r202, %addr; }
ld.shared.v4.f32 {%f196, %f197, %f198, %f199}, [%r202];
	// end inline asm
	// begin inline asm
	fma.rn.f32 %f251, %f213, %f196, %f251;
	// end inline asm
	// begin inline asm
	fma.rn.f32 %f250, %f213, %f197, %f250;
	// end inline asm
	// begin inline asm
	fma.rn.f32 %f249, %f213, %f198, %f249;
	// end inline asm
	// begin inline asm
	fma.rn.f32 %f248, %f213, %f199, %f248;
	// end inline asm
	ld.shared.f32 	%f233, [%r35+152];
	add.s64 	%rd56, %rd48, 128;
	// begin inline asm
	{ .reg .u64 %addr; cvta.to.shared.u64 %addr, %rd56; cvt.u32.u64 %r203, %addr; }
ld.shared.v4.f32 {%f216, %f217, %f218, %f219}, [%r203];
	// end inline asm
	// begin inline asm
	fma.rn.f32 %f251, %f233, %f216, %f251;
	// end inline asm
	// begin inline asm
	fma.rn.f32 %f250, %f233, %f217, %f250;
	// end inline asm
	// begin inline asm
	fma.rn.f32 %f249, %f233, %f218, %f249;
	// end inline asm
	// begin inline asm
	fma.rn.f32 %f248, %f233, %f219, %f248;
	// end inline asm
$L__BB1_35:
	bar.sync 	0;
	add.s32 	%r217, %r217, 1;
	setp.ne.s32 	%p53, %r217, %r64;
	@%p53 bra 	$L__BB1_10;
$L__BB1_36:
	setp.ge.s32 	%p54, %r4, %r69;
	setp.ge.s32 	%p55, %r7, %r70;
	or.pred  	%p56, %p54, %p55;
	@%p56 bra 	$L__BB1_45;
	setp.ge.s32 	%p57, %r9, %r65;
	@%p57 bra 	$L__BB1_39;
	add.s32 	%r205, %r9, %r8;
	mad.lo.s32 	%r206, %r205, %r69, %r4;
	mad.lo.s32 	%r207, %r206, %r70, %r7;
	mul.wide.s32 	%rd58, %r207, 4;
	add.s64 	%rd59, %rd3, %rd58;
	st.global.f32 	[%rd59], %f251;
$L__BB1_39:
	setp.ge.s32 	%p58, %r10, %r65;
	@%p58 bra 	$L__BB1_41;
	add.s32 	%r208, %r10, %r8;
	mad.lo.s32 	%r209, %r208, %r69, %r4;
	mad.lo.s32 	%r210, %r209, %r70, %r7;
	mul.wide.s32 	%rd60, %r210, 4;
	add.s64 	%rd61, %rd3, %rd60;
	st.global.f32 	[%rd61], %f250;
$L__BB1_41:
	setp.ge.s32 	%p59, %r11, %r65;
	@%p59 bra 	$L__BB1_43;
	add.s32 	%r211, %r11, %r8;
	mad.lo.s32 	%r212, %r211, %r69, %r4;
	mad.lo.s32 	%r213, %r212, %r70, %r7;
	mul.wide.s32 	%rd62, %r213, 4;
	add.s64 	%rd63, %rd3, %rd62;
	st.global.f32 	[%rd63], %f249;
$L__BB1_43:
	setp.ge.s32 	%p60, %r12, %r65;
	@%p60 bra 	$L__BB1_45;
	add.s32 	%r214, %r12, %r8;
	mad.lo.s32 	%r215, %r214, %r69, %r4;
	mad.lo.s32 	%r216, %r215, %r70, %r7;
	mul.wide.s32 	%rd64, %r216, 4;
	add.s64 	%rd65, %rd3, %rd64;
	st.global.f32 	[%rd65], %f248;
$L__BB1_45:
	ret;
$L__BB1_46:
	mul.lo.s32 	%r47, %r44, %r67;
	setp.lt.s32 	%p19, %r45, %r67;
	and.pred  	%p20, %p14, %p19;
	and.pred  	%p21, %p2, %p20;
	mov.f32 	%f244, 0f00000000;
	@%p21 bra 	$L__BB1_47;
	bra.uni 	$L__BB1_48;
$L__BB1_47:
	add.s32 	%r124, %r45, %r47;
	cvt.s64.s32 	%rd15, %r124;
	add.s64 	%rd16, %rd6, %rd15;
	shl.b64 	%rd17, %rd16, 2;
	add.s64 	%rd18, %rd1, %rd17;
	ld.global.f32 	%f244, [%rd18];
$L__BB1_48:
	mov.u32 	%r125, _ZZ19tiled_conv2d_kernelPKfS0_S0_PfiiiiiiiE7tile_in;
	mad.lo.s32 	%r126, %r42, 72, %r125;
	shl.b32 	%r127, %r43, 2;
	add.s32 	%r48, %r126, %r127;
	st.shared.f32 	[%r48], %f244;
	add.s32 	%r128, %r45, 1;
	setp.gt.s32 	%p22, %r45, -2;
	setp.lt.s32 	%p23, %r128, %r67;
	and.pred  	%p24, %p22, %p23;
	and.pred  	%p25, %p2, %p24;
	cvt.s64.s32 	%rd19, %r47;
	cvt.s64.s32 	%rd20, %r45;
	add.s64 	%rd21, %rd20, %rd19;
	add.s64 	%rd22, %rd6, %rd21;
	shl.b64 	%rd23, %rd22, 2;
	add.s64 	%rd7, %rd1, %rd23;
	mov.f32 	%f245, 0f00000000;
	not.pred 	%p26, %p25;
	@%p26 bra 	$L__BB1_50;
	ld.global.f32 	%f245, [%rd7+4];
$L__BB1_50:
	st.shared.f32 	[%r48+4], %f245;
	add.s32 	%r129, %r45, 2;
	setp.gt.s32 	%p27, %r45, -3;
	setp.lt.s32 	%p28, %r129, %r67;
	and.pred  	%p29, %p27, %p28;
	and.pred  	%p30, %p2, %p29;
	mov.f32 	%f246, 0f00000000;
	not.pred 	%p31, %p30;
	@%p31 bra 	$L__BB1_52;
	ld.global.f32 	%f246, [%rd7+8];
$L__BB1_52:
	st.shared.f32 	[%r48+8], %f246;
	setp.gt.s32 	%p33, %r45, -4;
	and.pred  	%p34, %p33, %p16;
	and.pred  	%p35, %p2, %p34;
	mov.f32 	%f247, 0f00000000;
	not.pred 	%p36, %p35;
	@%p36 bra 	$L__BB1_54;
	ld.global.f32 	%f247, [%rd7+12];
$L__BB1_54:
	st.shared.f32 	[%r48+12], %f247;
$L__BB1_55:
	add.s32 	%r219, %r219, %r18;
	cvt.u16.u32 	%rs52, %r18;
	add.s16 	%rs105, %rs105, %rs52;
	setp.lt.u32 	%p37, %r219, 288;
	@%p37 bra 	$L__BB1_12;
	bra.uni 	$L__BB1_14;

}
	// .globl	_Z19fused_conv2d_ifnodePKfS0_S0_PfS1_iiiiiiif
.visible .entry _Z19fused_conv2d_ifnodePKfS0_S0_PfS1_iiiiiiif(
	.param .u64 .ptr .align 1 _Z19fused_conv2d_ifnodePKfS0_S0_PfS1_iiiiiiif_param_0,
	.param .u64 .ptr .align 1 _Z19fused_conv2d_ifnodePKfS0_S0_PfS1_iiiiiiif_param_1,
	.param .u64 .ptr .align 1 _Z19fused_conv2d_ifnodePKfS0_S0_PfS1_iiiiiiif_param_2,
	.param .u64 .ptr .align 1 _Z19fused_conv2d_ifnodePKfS0_S0_PfS1_iiiiiiif_param_3,
	.param .u64 .ptr .align 1 _Z19fused_conv2d_ifnodePKfS0_S0_PfS1_iiiiiiif_param_4,
	.param .u32 _Z19fused_conv2d_ifnodePKfS0_S0_PfS1_iiiiiiif_param_5,
	.param .u32 _Z19fused_conv2d_ifnodePKfS0_S0_PfS1_iiiiiiif_param_6,
	.param .u32 _Z19fused_conv2d_ifnodePKfS0_S0_PfS1_iiiiiiif_param_7,
	.param .u32 _Z19fused_conv2d_ifnodePKfS0_S0_PfS1_iiiiiiif_param_8,
	.param .u32 _Z19fused_conv2d_ifnodePKfS0_S0_PfS1_iiiiiiif_param_9,
	.param .u32 _Z19fused_conv2d_ifnodePKfS0_S0_PfS1_iiiiiiif_param_10,
	.param .u32 _Z19fused_conv2d_ifnodePKfS0_S0_PfS1_iiiiiiif_param_11,
	.param .f32 _Z19fused_conv2d_ifnodePKfS0_S0_PfS1_iiiiiiif_param_12
)
{
	.reg .pred 	%p<103>;
	.reg .b16 	%rs<96>;
	.reg .b32 	%r<349>;
	.reg .b32 	%f<270>;
	.reg .b64 	%rd<93>;
	// demoted variable
	.shared .align 4 .b8 _ZZ19fused_conv2d_ifnodePKfS0_S0_PfS1_iiiiiiifE7tile_in[1024];
	// demoted variable
	.shared .align 16 .b8 _ZZ19fused_conv2d_ifnodePKfS0_S0_PfS1_iiiiiiifE11tile_weight[144];
	ld.param.u64 	%rd13, [_Z19fused_conv2d_ifnodePKfS0_S0_PfS1_iiiiiiif_param_0];
	ld.param.u64 	%rd14, [_Z19fused_conv2d_ifnodePKfS0_S0_PfS1_iiiiiiif_param_1];
	ld.param.u64 	%rd15, [_Z19fused_conv2d_ifnodePKfS0_S0_PfS1_iiiiiiif_param_2];
	ld.param.u64 	%rd16, [_Z19fused_conv2d_ifnodePKfS0_S0_PfS1_iiiiiiif_param_4];
	ld.param.u32 	%r88, [_Z19fused_conv2d_ifnodePKfS0_S0_PfS1_iiiiiiif_param_5];
	ld.param.u32 	%r89, [_Z19fused_conv2d_ifnodePKfS0_S0_PfS1_iiiiiiif_param_6];
	ld.param.u32 	%r90, [_Z19fused_conv2d_ifnodePKfS0_S0_PfS1_iiiiiiif_param_7];
	ld.param.u32 	%r91, [_Z19fused_conv2d_ifnodePKfS0_S0_PfS1_iiiiiiif_param_8];
	ld.param.u32 	%r92, [_Z19fused_conv2d_ifnodePKfS0_S0_PfS1_iiiiiiif_param_9];
	ld.param.u32 	%r93, [_Z19fused_conv2d_ifnodePKfS0_S0_PfS1_iiiiiiif_param_10];
	ld.param.u32 	%r94, [_Z19fused_conv2d_ifnodePKfS0_S0_PfS1_iiiiiiif_param_11];
	cvta.to.global.u64 	%rd17, %rd15;
	cvta.to.global.u64 	%rd1, %rd13;
	cvta.to.global.u64 	%rd2, %rd14;
	cvta.to.global.u64 	%rd3, %rd16;
	mov.u32 	%r95, %ctaid.z;
	add.s32 	%r96, %r89, 3;
	shr.s32 	%r97, %r96, 31;
	shr.u32 	%r98, %r97, 30;
	add.s32 	%r99, %r96, %r98;
	shr.s32 	%r100, %r99, 2;
	div.u32 	%r1, %r95, %r100;
	mul.lo.s32 	%r101, %r1, %r100;
	sub.s32 	%r102, %r95, %r101;
	mov.u32 	%r103, %ctaid.y;
	mul.lo.s32 	%r2, %r103, 14;
	mov.u32 	%r3, %tid.y;
	add.s32 	%r4, %r2, %r3;
	mov.u32 	%r104, %ctaid.x;
	mul.lo.s32 	%r5, %r104, 14;
	mov.u32 	%r6, %tid.x;
	add.s32 	%r7, %r5, %r6;
	shl.b32 	%r8, %r102, 2;
	setp.ge.s32 	%p4, %r8, %r89;
	mul.wide.u32 	%rd18, %r8, 4;
	add.s64 	%rd4, %rd17, %rd18;
	mov.f32 	%f261, 0f00000000;
	@%p4 bra 	$L__BB2_2;
	ld.global.nc.f32 	%f261, [%rd4];
$L__BB2_2:
	add.s32 	%r9, %r8, 1;
	setp.ge.s32 	%p5, %r9, %r89;
	mov.f32 	%f260, 0f00000000;
	@%p5 bra 	$L__BB2_4;
	ld.global.nc.f32 	%f260, [%rd4+4];
$L__BB2_4:
	add.s32 	%r10, %r8, 2;
	setp.ge.s32 	%p6, %r10, %r89;
	mov.f32 	%f259, 0f00000000;
	@%p6 bra 	$L__BB2_6;
	ld.global.nc.f32 	%f259, [%rd4+8];
$L__BB2_6:
	add.s32 	%r11, %r8, 3;
	setp.ge.s32 	%p7, %r11, %r89;
	mov.f32 	%f258, 0f00000000;
	@%p7 bra 	$L__BB2_8;
	ld.global.nc.f32 	%f258, [%rd4+12];
$L__BB2_8:
	sub.s32 	%r12, %r2, %r92;
	sub.s32 	%r13, %r5, %r92;
	setp.lt.s32 	%p8, %r88, 1;
	@%p8 bra 	$L__BB2_47;
	mul.lo.s32 	%r106, %r90, %r88;
	mul.lo.s32 	%r107, %r106, %r91;
	mul.lo.s32 	%r108, %r107, %r1;
	cvt.s64.s32 	%rd5, %r108;
	mov.u32 	%r109, %ntid.x;
	mad.lo.s32 	%r14, %r3, %r109, %r6;
	mov.u32 	%r110, %ntid.y;
	mul.lo.s32 	%r15, %r109, %r110;
	add.s32 	%r111, %r14, %r15;
	max.u32 	%r112, %r111, 256;
	setp.lt.u32 	%p9, %r111, 256;
	selp.u32 	%r113, 1, 0, %p9;
	add.s32 	%r114, %r111, %r113;
	sub.s32 	%r115, %r112, %r114;
	div.u32 	%r116, %r115, %r15;
	add.s32 	%r16, %r116, %r113;
	max.u32 	%r117, %r111, 36;
	setp.lt.u32 	%p10, %r111, 36;
	selp.u32 	%r118, 1, 0, %p10;
	add.s32 	%r119, %r111, %r118;
	sub.s32 	%r120, %r117, %r119;
	div.u32 	%r121, %r120, %r15;
	add.s32 	%r17, %r121, %r118;
	shr.u32 	%r122, %r14, 4;
	and.b32  	%r123, %r14, 15;
	add.s32 	%r124, %r122, %r12;
	add.s32 	%r125, %r123, %r13;
	setp.gt.s32 	%p11, %r124, -1;
	setp.lt.s32 	%p12, %r124, %r90;
	and.pred  	%p13, %p11, %p12;
	setp.gt.s32 	%p14, %r125, -1;
	setp.lt.s32 	%p15, %r125, %r91;
	and.pred  	%p16, %p14, %p15;
	and.pred  	%p1, %p13, %p16;
	shr.u32 	%r126, %r111, 4;
	and.b32  	%r127, %r111, 15;
	add.s32 	%r128, %r126, %r12;
	add.s32 	%r129, %r127, %r13;
	setp.gt.s32 	%p18, %r128, -1;
	setp.lt.s32 	%p19, %r128, %r90;
	and.pred  	%p20, %p18, %p19;
	setp.gt.s32 	%p21, %r129, -1;
	setp.lt.s32 	%p22, %r129, %r91;
	and.pred  	%p23, %p21, %p22;
	and.pred  	%p2, %p20, %p23;
	add.s32 	%r18, %r111, %r15;
	shr.u32 	%r130, %r18, 4;
	and.b32  	%r131, %r18, 15;
	add.s32 	%r132, %r130, %r12;
	add.s32 	%r133, %r131, %r13;
	setp.gt.s32 	%p25, %r132, -1;
	setp.lt.s32 	%p26, %r132, %r90;
	and.pred  	%p27, %p25, %p26;
	setp.gt.s32 	%p28, %r133, -1;
	setp.lt.s32 	%p29, %r133, %r91;
	and.pred  	%p30, %p28, %p29;
	and.pred  	%p3, %p27, %p30;
	cvt.u16.u32 	%rs5, %r14;
	mul.lo.s16 	%rs6, %rs5, 57;
	shr.u16 	%rs7, %rs6, 9;
	cvt.u32.u16 	%r134, %rs7;
	add.s32 	%r19, %r8, %r134;
	mul.lo.s16 	%rs8, %rs5, 171;
	shr.u16 	%rs9, %rs8, 9;
	mul.lo.s16 	%rs10, %rs9, 3;
	sub.s16 	%rs11, %rs5, %rs10;
	cvt.u32.u16 	%r135, %rs11;
	and.b32  	%r136, %r135, 255;
	mul.lo.s16 	%rs12, %rs9, 86;
	shr.u16 	%rs13, %rs12, 8;
	mul.lo.s16 	%rs14, %rs13, 3;
	sub.s16 	%rs15, %rs9, %rs14;
	and.b16  	%rs16, %rs15, 255;
	mul.wide.u16 	%r137, %rs16, 3;
	add.s32 	%r20, %r137, %r136;
	mul.wide.u16 	%r138, %rs16, 48;
	mov.u32 	%r139, _ZZ19fused_conv2d_ifnodePKfS0_S0_PfS1_iiiiiiifE11tile_weight;
	add.s32 	%r140, %r139, %r138;
	and.b16  	%rs17, %rs11, 255;
	mul.wide.u16 	%r141, %rs17, 16;
	add.s32 	%r142, %r140, %r141;
	mul.wide.u16 	%r143, %rs7, 4;
	add.s32 	%r21, %r142, %r143;
	cvt.u16.u32 	%rs18, %r111;
	mul.lo.s16 	%rs19, %rs18, 57;
	shr.u16 	%rs20, %rs19, 9;
	cvt.u32.u16 	%r144, %rs20;
	add.s32 	%r22, %r8, %r144;
	mul.lo.s16 	%rs21, %rs18, 171;
	shr.u16 	%rs22, %rs21, 9;
	mul.lo.s16 	%rs23, %rs22, 3;
	sub.s16 	%rs24, %rs18, %rs23;
	cvt.u32.u16 	%r145, %rs24;
	and.b32  	%r146, %r145, 255;
	mul.lo.s16 	%rs25, %rs22, 86;
	shr.u16 	%rs26, %rs25, 8;
	mul.lo.s16 	%rs27, %rs26, 3;
	sub.s16 	%rs28, %rs22, %rs27;
	and.b16  	%rs29, %rs28, 255;
	mul.wide.u16 	%r147, %rs29, 3;
	add.s32 	%r23, %r147, %r146;
	mul.wide.u16 	%r148, %rs29, 48;
	add.s32 	%r149, %r139, %r148;
	and.b16  	%rs30, %rs24, 255;
	mul.wide.u16 	%r150, %rs30, 16;
	add.s32 	%r151, %r149, %r150;
	mul.wide.u16 	%r152, %rs20, 4;
	add.s32 	%r24, %r151, %r152;
	cvt.u16.u32 	%rs31, %r18;
	mul.lo.s16 	%rs32, %rs31, 57;
	shr.u16 	%rs33, %rs32, 9;
	cvt.u32.u16 	%r153, %rs33;
	add.s32 	%r25, %r8, %r153;
	mul.lo.s16 	%rs34, %rs31, 171;
	shr.u16 	%rs35, %rs34, 9;
	mul.lo.s16 	%rs36, %rs35, 3;
	sub.s16 	%rs37, %rs31, %rs36;
	cvt.u32.u16 	%r154, %rs37;
	and.b32  	%r155, %r154, 255;
	mul.lo.s16 	%rs38, %rs35, 86;
	shr.u16 	%rs39, %rs38, 8;
	mul.lo.s16 	%rs40, %rs39, 3;
	sub.s16 	%rs41, %rs35, %rs40;
	and.b16  	%rs42, %rs41, 255;
	mul.wide.u16 	%r156, %rs42, 3;
	add.s32 	%r26, %r156, %r155;
	mul.wide.u16 	%r157, %rs42, 48;
	add.s32 	%r158, %r139, %r157;
	and.b16  	%rs43, %rs37, 255;
	mul.wide.u16 	%r159, %rs43, 16;
	add.s32 	%r160, %r158, %r159;
	mul.wide.u16 	%r161, %rs33, 4;
	add.s32 	%r27, %r160, %r161;
	mov.b32 	%r341, 0;
	not.pred 	%p34, %p1;
	not.pred 	%p36, %p2;
$L__BB2_10:
	setp.gt.u32 	%p32, %r14, 255;
	mul.lo.s32 	%r162, %r91, %r90;
	mul.lo.s32 	%r163, %r162, %r341;
	cvt.s64.s32 	%rd19, %r163;
	add.s64 	%rd6, %rd19, %rd5;
	@%p32 bra 	$L__BB2_25;
	and.b32  	%r164, %r16, 3;
	setp.eq.s32 	%p33, %r164, 3;
	mov.u32 	%r342, %r14;
	@%p33 bra 	$L__BB2_21;
	mov.f32 	%f256, 0f00000000;
	@%p34 bra 	$L__BB2_14;
	shr.u32 	%r165, %r14, 4;
	add.s32 	%r166, %r165, %r12;
	and.b32  	%r167, %r14, 15;
	add.s32 	%r168, %r167, %r13;
	mad.lo.s32 	%r169, %r166, %r91, %r168;
	cvt.s64.s32 	%rd20, %r169;
	add.s64 	%rd21, %rd6, %rd20;
	shl.b64 	%rd22, %rd21, 2;
	add.s64 	%rd23, %rd1, %rd22;
	ld.global.nc.f32 	%f256, [%rd23];
$L__BB2_14:
	add.s32 	%r342, %r14, %r15;
	and.b32  	%r170, %r16, 3;
	setp.eq.s32 	%p35, %r170, 0;
	shl.b32 	%r171, %r14, 2;
	and.b32  	%r172, %r171, -64;
	mov.u32 	%r173, _ZZ19fused_conv2d_ifnodePKfS0_S0_PfS1_iiiiiiifE7tile_in;
	add.s32 	%r174, %r173, %r172;
	and.b32  	%r175, %r171, 60;
	add.s32 	%r176, %r174, %r175;
	st.shared.f32 	[%r176], %f256;
	@%p35 bra 	$L__BB2_21;
	mov.f32 	%f257, 0f00000000;
	@%p36 bra 	$L__BB2_17;
	shr.u32 	%r177, %r342, 4;
	add.s32 	%r178, %r177, %r12;
	and.b32  	%r179, %r342, 15;
	add.s32 	%r180, %r179, %r13;
	mad.lo.s32 	%r181, %r178, %r91, %r180;
	cvt.s64.s32 	%rd24, %r181;
	add.s64 	%rd25, %rd6, %rd24;
	shl.b64 	%rd26, %rd25, 2;
	add.s64 	%rd27, %rd1, %rd26;
	ld.global.nc.f32 	%f257, [%rd27];
$L__BB2_17:
	and.b32  	%r182, %r16, 3;
	setp.eq.s32 	%p37, %r182, 1;
	shl.b32 	%r183, %r342, 2;
	and.b32  	%r184, %r183, -64;
	mov.u32 	%r185, _ZZ19fused_conv2d_ifnodePKfS0_S0_PfS1_iiiiiiifE7tile_in;
	add.s32 	%r186, %r185, %r184;
	and.b32  	%r187, %r183, 60;
	add.s32 	%r188, %r186, %r187;
	st.shared.f32 	[%r188], %f257;
	mov.u32 	%r342, %r18;
	@%p37 bra 	$L__BB2_21;
	shl.b32 	%r189, %r18, 2;
	and.b32  	%r190, %r189, -64;
	mov.u32 	%r191, _ZZ19fused_conv2d_ifnodePKfS0_S0_PfS1_iiiiiiifE7tile_in;
	add.s32 	%r192, %r191, %r190;
	and.b32  	%r193, %r189, 60;
	add.s32 	%r30, %r192, %r193;
	add.s32 	%r342, %r18, %r15;
	@%p3 bra 	$L__BB2_20;
	mov.b32 	%r194, 0;
	st.shared.u32 	[%r30], %r194;
	bra.uni 	$L__BB2_21;
$L__BB2_20:
	shr.u32 	%r195, %r18, 4;
	add.s32 	%r196, %r195, %r12;
	and.b32  	%r197, %r18, 15;
	add.s32 	%r198, %r197, %r13;
	mad.lo.s32 	%r199, %r196, %r91, %r198;
	cvt.s64.s32 	%rd28, %r199;
	add.s64 	%rd29, %rd6, %rd28;
	shl.b64 	%rd30, %rd29, 2;
	add.s64 	%rd31, %rd1, %rd30;
	ld.global.nc.f32 	%f44, [%rd31];
	st.shared.f32 	[%r30], %f44;
$L__BB2_21:
	setp.lt.u32 	%p38, %r16, 3;
	@%p38 bra 	$L__BB2_25;
	shl.b32 	%r200, %r15, 1;
	add.s32 	%r346, %r200, %r342;
	mad.lo.s32 	%r345, %r15, 3, %r342;
	add.s32 	%r344, %r15, %r342;
$L__BB2_23:
	shr.u32 	%r45, %r342, 4;
	and.b32  	%r46, %r342, 15;
	add.s32 	%r47, %r45, %r12;
	add.s32 	%r48, %r46, %r13;
	setp.gt.s32 	%p39, %r47, -1;
	setp.lt.s32 	%p40, %r47, %r90;
	and.pred  	%p41, %p39, %p40;
	setp.gt.s32 	%p42, %r48, -1;
	setp.lt.s32 	%p43, %r48, %r91;
	and.pred  	%p44, %p42, %p43;
	and.pred  	%p46, %p41, %p44;
	not.pred 	%p47, %p46;
	@%p47 bra 	$L__BB2_50;
	mad.lo.s32 	%r207, %r47, %r91, %r48;
	cvt.s64.s32 	%rd32, %r207;
	add.s64 	%rd33, %rd6, %rd32;
	shl.b64 	%rd34, %rd33, 2;
	add.s64 	%rd35, %rd1, %rd34;
	ld.global.nc.f32 	%f45, [%rd35];
	shl.b32 	%r208, %r45, 6;
	mov.u32 	%r209, _ZZ19fused_conv2d_ifnodePKfS0_S0_PfS1_iiiiiiifE7tile_in;
	add.s32 	%r210, %r209, %r208;
	shl.b32 	%r211, %r46, 2;
	add.s32 	%r212, %r210, %r211;
	st.shared.f32 	[%r212], %f45;
	bra.uni 	$L__BB2_51;
$L__BB2_25:
	setp.gt.u32 	%p73, %r14, 35;
	@%p73 bra 	$L__BB2_44;
	and.b32  	%r251, %r17, 3;
	setp.eq.s32 	%p74, %r251, 3;
	mov.u32 	%r343, %r14;
	@%p74 bra 	$L__BB2_34;
	setp.ge.s32 	%p75, %r19, %r89;
	@%p75 bra 	$L__BB2_29;
	mad.lo.s32 	%r252, %r19, %r88, %r341;
	mad.lo.s32 	%r253, %r252, 9, %r20;
	mul.wide.s32 	%rd48, %r253, 4;
	add.s64 	%rd49, %rd2, %rd48;
	ld.global.nc.f32 	%f49, [%rd49];
	st.shared.f32 	[%r21], %f49;
$L__BB2_29:
	add.s32 	%r343, %r14, %r15;
	setp.eq.s32 	%p76, %r251, 0;
	@%p76 bra 	$L__BB2_34;
	setp.ge.s32 	%p77, %r22, %r89;
	@%p77 bra 	$L__BB2_32;
	mad.lo.s32 	%r255, %r22, %r88, %r341;
	mad.lo.s32 	%r256, %r255, 9, %r23;
	mul.wide.s32 	%rd50, %r256, 4;
	add.s64 	%rd51, %rd2, %rd50;
	ld.global.nc.f32 	%f50, [%rd51];
	st.shared.f32 	[%r24], %f50;
$L__BB2_32:
	setp.ge.s32 	%p78, %r25, %r89;
	setp.eq.s32 	%p79, %r251, 1;
	or.pred  	%p80, %p79, %p78;
	add.s32 	%r259, %r18, %r15;
	selp.b32 	%r343, %r18, %r259, %p79;
	@%p80 bra 	$L__BB2_34;
	mad.lo.s32 	%r260, %r25, %r88, %r341;
	mad.lo.s32 	%r261, %r260, 9, %r26;
	mul.wide.s32 	%rd52, %r261, 4;
	add.s64 	%rd53, %rd2, %rd52;
	ld.global.nc.f32 	%f51, [%rd53];
	st.shared.f32 	[%r27], %f51;
	mov.u32 	%r343, %r259;
$L__BB2_34:
	setp.lt.u32 	%p81, %r17, 3;
	@%p81 bra 	$L__BB2_44;
$L__BB2_35:
	cvt.u16.u32 	%rs1, %r343;
	mul.lo.s16 	%rs44, %rs1, 57;
	shr.u16 	%rs45, %rs44, 9;
	cvt.u32.u16 	%r68, %rs45;
	add.s32 	%r69, %r8, %r68;
	setp.ge.s32 	%p82, %r69, %r89;
	@%p82 bra 	$L__BB2_37;
	and.b16  	%rs46, %rs1, 255;
	mul.lo.s16 	%rs47, %rs46, 171;
	shr.u16 	%rs48, %rs47, 9;
	mul.lo.s16 	%rs49, %rs48, 3;
	sub.s16 	%rs50, %rs1, %rs49;
	cvt.u32.u16 	%r262, %rs50;
	and.b32  	%r263, %r262, 255;
	mul.lo.s16 	%rs51, %rs48, 86;
	shr.u16 	%rs52, %rs51, 8;
	mul.lo.s16 	%rs53, %rs52, 3;
	sub.s16 	%rs54, %rs48, %rs53;
	and.b16  	%rs55, %rs54, 255;
	mul.wide.u16 	%r264, %rs55, 3;
	mad.lo.s32 	%r265, %r69, %r88, %r341;
	add.s32 	%r266, %r264, %r263;
	mad.lo.s32 	%r267, %r265, 9, %r266;
	mul.wide.s32 	%rd54, %r267, 4;
	add.s64 	%rd55, %rd2, %rd54;
	ld.global.nc.f32 	%f52, [%rd55];
	mul.wide.u16 	%r268, %rs55, 48;
	mov.u32 	%r269, _ZZ19fused_conv2d_ifnodePKfS0_S0_PfS1_iiiiiiifE11tile_weight;
	add.s32 	%r270, %r269, %r268;
	and.b16  	%rs56, %rs50, 255;
	mul.wide.u16 	%r271, %rs56, 16;
	add.s32 	%r272, %r270, %r271;
	shl.b32 	%r273, %r68, 2;
	add.s32 	%r274, %r272, %r273;
	st.shared.f32 	[%r274], %f52;
$L__BB2_37:
	add.s32 	%r70, %r343, %r15;
	cvt.u16.u32 	%rs2, %r70;
	mul.lo.s16 	%rs57, %rs2, 57;
	shr.u16 	%rs58, %rs57, 9;
	cvt.u32.u16 	%r71, %rs58;
	add.s32 	%r72, %r8, %r71;
	setp.ge.s32 	%p83, %r72, %r89;
	@%p83 bra 	$L__BB2_39;
	and.b16  	%rs59, %rs2, 255;
	mul.lo.s16 	%rs60, %rs59, 171;
	shr.u16 	%rs61, %rs60, 9;
	mul.lo.s16 	%rs62, %rs61, 3;
	sub.s16 	%rs63, %rs2, %rs62;
	cvt.u32.u16 	%r275, %rs63;
	and.b32  	%r276, %r275, 255;
	mul.lo.s16 	%rs64, %rs61, 86;
	shr.u16 	%rs65, %rs64, 8;
	mul.lo.s16 	%rs66, %rs65, 3;
	sub.s16 	%rs67, %rs61, %rs66;
	and.b16  	%rs68, %rs67, 255;
	mul.wide.u16 	%r277, %rs68, 3;
	mad.lo.s32 	%r278, %r72, %r88, %r341;
	add.s32 	%r279, %r277, %r276;
	mad.lo.s32 	%r280, %r278, 9, %r279;
	mul.wide.s32 	%rd56, %r280, 4;
	add.s64 	%rd57, %rd2, %rd56;
	ld.global.nc.f32 	%f53, [%rd57];
	mul.wide.u16 	%r281, %rs68, 48;
	mov.u32 	%r282, _ZZ19fused_conv2d_ifnodePKfS0_S0_PfS1_iiiiiiifE11tile_weight;
	add.s32 	%r283, %r282, %r281;
	and.b16  	%rs69, %rs63, 255;
	mul.wide.u16 	%r284, %rs69, 16;
	add.s32 	%r285, %r283, %r284;
	shl.b32 	%r286, %r71, 2;
	add.s32 	%r287, %r285, %r286;
	st.shared.f32 	[%r287], %f53;
$L__BB2_39:
	add.s32 	%r73, %r70, %r15;
	cvt.u16.u32 	%rs3, %r73;
	mul.lo.s16 	%rs70, %rs3, 57;
	shr.u16 	%rs71, %rs70, 9;
	cvt.u32.u16 	%r74, %rs71;
	add.s32 	%r75, %r8, %r74;
	setp.ge.s32 	%p84, %r75, %r89;
	@%p84 bra 	$L__BB2_41;
	and.b16  	%rs72, %rs3, 255;
	mul.lo.s16 	%rs73, %rs72, 171;
	shr.u16 	%rs74, %rs73, 9;
	mul.lo.s16 	%rs75, %rs74, 3;
	sub.s16 	%rs76, %rs3, %rs75;
	cvt.u32.u16 	%r288, %rs76;
	and.b32  	%r289, %r288, 255;
	mul.lo.s16 	%rs77, %rs74, 86;
	shr.u16 	%rs78, %rs77, 8;
	mul.lo.s16 	%rs79, %rs78, 3;
	sub.s16 	%rs80, %rs74, %rs79;
	and.b16  	%rs81, %rs80, 255;
	mul.wide.u16 	%r290, %rs81, 3;
	mad.lo.s32 	%r291, %r75, %r88, %r341;
	add.s32 	%r292, %r290, %r289;
	mad.lo.s32 	%r293, %r291, 9, %r292;
	mul.wide.s32 	%rd58, %r293, 4;
	add.s64 	%rd59, %rd2, %rd58;
	ld.global.nc.f32 	%f54, [%rd59];
	mul.wide.u16 	%r294, %rs81, 48;
	mov.u32 	%r295, _ZZ19fused_conv2d_ifnodePKfS0_S0_PfS1_iiiiiiifE11tile_weight;
	add.s32 	%r296, %r295, %r294;
	and.b16  	%rs82, %rs76, 255;
	mul.wide.u16 	%r297, %rs82, 16;
	add.s32 	%r298, %r296, %r297;
	shl.b32 	%r299, %r74, 2;
	add.s32 	%r300, %r298, %r299;
	st.shared.f32 	[%r300], %f54;
$L__BB2_41:
	add.s32 	%r76, %r73, %r15;
	cvt.u16.u32 	%rs4, %r76;
	mul.lo.s16 	%rs83, %rs4, 57;
	shr.u16 	%rs84, %rs83, 9;
	cvt.u32.u16 	%r77, %rs84;
	add.s32 	%r78, %r8, %r77;
	setp.ge.s32 	%p85, %r78, %r89;
	@%p85 bra 	$L__BB2_43;
	and.b16  	%rs85, %rs4, 255;
	mul.lo.s16 	%rs86, %rs85, 171;
	shr.u16 	%rs87, %rs86, 9;
	mul.lo.s16 	%rs88, %rs87, 3;
	sub.s16 	%rs89, %rs4, %rs88;
	cvt.u32.u16 	%r301, %rs89;
	and.b32  	%r302, %r301, 255;
	mul.lo.s16 	%rs90, %rs87, 86;
	shr.u16 	%rs91, %rs90, 8;
	mul.lo.s16 	%rs92, %rs91, 3;
	sub.s16 	%rs93, %rs87, %rs92;
	and.b16  	%rs94, %rs93, 255;
	mul.wide.u16 	%r303, %rs94, 3;
	mad.lo.s32 	%r304, %r78, %r88, %r341;
	add.s32 	%r305, %r303, %r302;
	mad.lo.s32 	%r306, %r304, 9, %r305;
	mul.wide.s32 	%rd60, %r306, 4;
	add.s64 	%rd61, %rd2, %rd60;
	ld.global.nc.f32 	%f55, [%rd61];
	mul.wide.u16 	%r307, %rs94, 48;
	mov.u32 	%r308, _ZZ19fused_conv2d_ifnodePKfS0_S0_PfS1_iiiiiiifE11tile_weight;
	add.s32 	%r309, %r308, %r307;
	and.b16  	%rs95, %rs89, 255;
	mul.wide.u16 	%r310, %rs95, 16;
	add.s32 	%r311, %r309, %r310;
	shl.b32 	%r312, %r77, 2;
	add.s32 	%r313, %r311, %r312;
	st.shared.f32 	[%r313], %f55;
$L__BB2_43:
	add.s32 	%r343, %r76, %r15;
	setp.lt.u32 	%p86, %r343, 36;
	@%p86 bra 	$L__BB2_35;
$L__BB2_44:
	bar.sync 	0;
	setp.ge.s32 	%p87, %r4, %r93;
	setp.ge.s32 	%p88, %r7, %r94;
	or.pred  	%p89, %p87, %p88;
	@%p89 bra 	$L__BB2_46;
	mov.u32 	%r323, %tid.y;
	shl.b32 	%r324, %r323, 6;
	mov.u32 	%r325, _ZZ19fused_conv2d_ifnodePKfS0_S0_PfS1_iiiiiiifE7tile_in;
	add.s32 	%r326, %r325, %r324;
	mov.u32 	%r327, %tid.x;
	shl.b32 	%r328, %r327, 2;
	add.s32 	%r329, %r326, %r328;
	ld.shared.f32 	%f61, [%r329];
	mov.u32 	%r330, _ZZ19fused_conv2d_ifnodePKfS0_S0_PfS1_iiiiiiifE11tile_weight;
	cvt.u64.u32 	%rd71, %r330;
	cvta.shared.u64 	%rd62, %rd71;
	// begin inline asm
	{ .reg .u64 %addr; cvta.to.shared.u64 %addr, %rd62; cvt.u32.u64 %r314, %addr; }
ld.shared.v4.f32 {%f56, %f57, %f58, %f59}, [%r314];
	// end inline asm
	// begin inline asm
	fma.rn.f32 %f261, %f61, %f56, %f261;
	// end inline asm
	// begin inline asm
	fma.rn.f32 %f260, %f61, %f57, %f260;
	// end inline asm
	// begin inline asm
	fma.rn.f32 %f259, %f61, %f58, %f259;
	// end inline asm
	// begin inline asm
	fma.rn.f32 %f258, %f61, %f59, %f258;
	// end inline asm
	ld.shared.f32 	%f93, [%r329+4];
	add.s64 	%rd63, %rd62, 16;
	// begin inline asm
	{ .reg .u64 %addr; cvta.to.shared.u64 %addr, %rd63; cvt.u32.u64 %r315, %addr; }
ld.shared.v4.f32 {%f76, %f77, %f78, %f79}, [%r315];
	// end inline asm
	// begin inline asm
	fma.rn.f32 %f261, %f93, %f76, %f261;
	// end inline asm
	// begin inline asm
	fma.rn.f32 %f260, %f93, %f77, %f260;
	// end inline asm
	// begin inline asm
	fma.rn.f32 %f259, %f93, %f78, %f259;
	// end inline asm
	// begin inline asm
	fma.rn.f32 %f258, %f93, %f79, %f258;
	// end inline asm
	ld.shared.f32 	%f113, [%r329+8];
	add.s64 	%rd64, %rd62, 32;
	// begin inline asm
	{ .reg .u64 %addr; cvta.to.shared.u64 %addr, %rd64; cvt.u32.u64 %r316, %addr; }
ld.shared.v4.f32 {%f96, %f97, %f98, %f99}, [%r316];
	// end inline asm
	// begin inline asm
	fma.rn.f32 %f261, %f113, %f96, %f261;
	// end inline asm
	// begin inline asm
	fma.rn.f32 %f260, %f113, %f97, %f260;
	// end inline asm
	// begin inline asm
	fma.rn.f32 %f259, %f113, %f98, %f259;
	// end inline asm
	// begin inline asm
	fma.rn.f32 %f258, %f113, %f99, %f258;
	// end inline asm
	ld.shared.f32 	%f133, [%r329+64];
	add.s64 	%rd65, %rd62, 48;
	// begin inline asm
	{ .reg .u64 %addr; cvta.to.shared.u64 %addr, %rd65; cvt.u32.u64 %r317, %addr; }
ld.shared.v4.f32 {%f116, %f117, %f118, %f119}, [%r317];
	// end inline asm
	// begin inline asm
	fma.rn.f32 %f261, %f133, %f116, %f261;
	// end inline asm
	// begin inline asm
	fma.rn.f32 %f260, %f133, %f117, %f260;
	// end inline asm
	// begin inline asm
	fma.rn.f32 %f259, %f133, %f118, %f259;
	// end inline asm
	// begin inline asm
	fma.rn.f32 %f258, %f133, %f119, %f258;
	// end inline asm
	ld.shared.f32 	%f153, [%r329+68];
	add.s64 	%rd66, %rd62, 64;
	// begin inline asm
	{ .reg .u64 %addr; cvta.to.shared.u64 %addr, %rd66; cvt.u32.u64 %r318, %addr; }
ld.shared.v4.f32 {%f136, %f137, %f138, %f139}, [%r318];
	// end inline asm
	// begin inline asm
	fma.rn.f32 %f261, %f153, %f136, %f261;
	// end inline asm
	// begin inline asm
	fma.rn.f32 %f260, %f153, %f137, %f260;
	// end inline asm
	// begin inline asm
	fma.rn.f32 %f259, %f153, %f138, %f259;
	// end inline asm
	// begin inline asm
	fma.rn.f32 %f258, %f153, %f139, %f258;
	// end inline asm
	ld.shared.f32 	%f173, [%r329+72];
	add.s64 	%rd67, %rd62, 80;
	// begin inline asm
	{ .reg .u64 %addr; cvta.to.shared.u64 %addr, %rd67; cvt.u32.u64 %r319, %addr; }
ld.shared.v4.f32 {%f156, %f157, %f158, %f159}, [%r319];
	// end inline asm
	// begin inline asm
	fma.rn.f32 %f261, %f173, %f156, %f261;
	// end inline asm
	// begin inline asm
	fma.rn.f32 %f260, %f173, %f157, %f260;
	// end inline asm
	// begin inline asm
	fma.rn.f32 %f259, %f173, %f158, %f259;
	// end inline asm
	// begin inline asm
	fma.rn.f32 %f258, %f173, %f159, %f258;
	// end inline asm
	ld.shared.f32 	%f193, [%r329+128];
	add.s64 	%rd68, %rd62, 96;
	// begin inline asm
	{ .reg .u64 %addr; cvta.to.shared.u64 %addr, %rd68; cvt.u32.u64 %r320, %addr; }
ld.shared.v4.f32 {%f176, %f177, %f178, %f179}, [%r320];
	// end inline asm
	// begin inline asm
	fma.rn.f32 %f261, %f193, %f176, %f261;
	// end inline asm
	// begin inline asm
	fma.rn.f32 %f260, %f193, %f177, %f260;
	// end inline asm
	// begin inline asm
	fma.rn.f32 %f259, %f193, %f178, %f259;
	// end inline asm
	// begin inline asm
	fma.rn.f32 %f258, %f193, %f179, %f258;
	// end inline asm
	ld.shared.f32 	%f213, [%r329+132];
	add.s64 	%rd69, %rd62, 112;
	// begin inline asm
	{ .reg .u64 %addr; cvta.to.shared.u64 %addr, %rd69; cvt.u32.u64 %r321, %addr; }
ld.shared.v4.f32 {%f196, %f197, %f198, %f199}, [%r321];
	// end inline asm
	// begin inline asm
	fma.rn.f32 %f261, %f213, %f196, %f261;
	// end inline asm
	// begin inline asm
	fma.rn.f32 %f260, %f213, %f197, %f260;
	// end inline asm
	// begin inline asm
	fma.rn.f32 %f259, %f213, %f198, %f259;
	// end inline asm
	// begin inline asm
	fma.rn.f32 %f258, %f213, %f199, %f258;
	// end inline asm
	ld.shared.f32 	%f233, [%r329+136];
	add.s64 	%rd70, %rd62, 128;
	// begin inline asm
	{ .reg .u64 %addr; cvta.to.shared.u64 %addr, %rd70; cvt.u32.u64 %r322, %addr; }
ld.shared.v4.f32 {%f216, %f217, %f218, %f219}, [%r322];
	// end inline asm
	// begin inline asm
	fma.rn.f32 %f261, %f233, %f216, %f261;
	// end inline asm
	// begin inline asm
	fma.rn.f32 %f260, %f233, %f217, %f260;
	// end inline asm
	// begin inline asm
	fma.rn.f32 %f259, %f233, %f218, %f259;
	// end inline asm
	// begin inline asm
	fma.rn.f32 %f258, %f233, %f219, %f258;
	// end inline asm
$L__BB2_46:
	bar.sync 	0;
	add.s32 	%r341, %r341, 1;
	setp.ne.s32 	%p90, %r341, %r88;
	@%p90 bra 	$L__BB2_10;
$L__BB2_47:
	setp.ge.s32 	%p91, %r8, %r89;
	setp.ge.s32 	%p92, %r4, %r93;
	setp.ge.s32 	%p93, %r7, %r94;
	or.pred  	%p94, %p92, %p93;
	or.pred  	%p95, %p94, %p91;
	@%p95 bra 	$L__BB2_75;
	ld.param.f32 	%f244, [_Z19fused_conv2d_ifnodePKfS0_S0_PfS1_iiiiiiif_param_12];
	ld.param.u64 	%rd92, [_Z19fused_conv2d_ifnodePKfS0_S0_PfS1_iiiiiiif_param_3];
	mad.lo.s32 	%r331, %r1, %r89, %r8;
	mad.lo.s32 	%r81, %r331, %r93, %r4;
	mad.lo.s32 	%r82, %r81, %r94, %r7;
	cvta.to.global.u64 	%rd7, %rd92;
	mul.wide.s32 	%rd72, %r82, 4;
	add.s64 	%rd8, %rd7, %rd72;
	ld.global.f32 	%f236, [%rd8];
	add.f32 	%f266, %f236, %f261;
	setp.ltu.f32 	%p96, %f266, %f244;
	@%p96 bra 	$L__BB2_61;
	add.s64 	%rd74, %rd3, %rd72;
	mov.b32 	%r332, 1065353216;
	st.global.u32 	[%rd74], %r332;
	mov.f32 	%f266, 0f00000000;
	bra.uni 	$L__BB2_62;
$L__BB2_50:
	shl.b32 	%r201, %r45, 6;
	mov.u32 	%r202, _ZZ19fused_conv2d_ifnodePKfS0_S0_PfS1_iiiiiiifE7tile_in;
	add.s32 	%r203, %r202, %r201;
	shl.b32 	%r204, %r46, 2;
	add.s32 	%r205, %r203, %r204;
	mov.b32 	%r206, 0;
	st.shared.u32 	[%r205], %r206;
$L__BB2_51:
	shr.u32 	%r49, %r344, 4;
	and.b32  	%r50, %r344, 15;
	add.s32 	%r51, %r49, %r12;
	add.s32 	%r52, %r50, %r13;
	setp.gt.s32 	%p48, %r51, -1;
	setp.lt.s32 	%p49, %r51, %r90;
	and.pred  	%p50, %p48, %p49;
	setp.gt.s32 	%p51, %r52, -1;
	setp.lt.s32 	%p52, %r52, %r91;
	and.pred  	%p53, %p51, %p52;
	and.pred  	%p55, %p50, %p53;
	@%p55 bra 	$L__BB2_53;
	shl.b32 	%r213, %r49, 6;
	mov.u32 	%r214, _ZZ19fused_conv2d_ifnodePKfS0_S0_PfS1_iiiiiiifE7tile_in;
	add.s32 	%r215, %r214, %r213;
	shl.b32 	%r216, %r50, 2;
	add.s32 	%r217, %r215, %r216;
	mov.b32 	%r218, 0;
	st.shared.u32 	[%r217], %r218;
	bra.uni 	$L__BB2_54;
$L__BB2_53:
	mad.lo.s32 	%r219, %r51, %r91, %r52;
	cvt.s64.s32 	%rd36, %r219;
	add.s64 	%rd37, %rd6, %rd36;
	shl.b64 	%rd38, %rd37, 2;
	add.s64 	%rd39, %rd1, %rd38;
	ld.global.nc.f32 	%f46, [%rd39];
	shl.b32 	%r220, %r49, 6;
	mov.u32 	%r221, _ZZ19fused_conv2d_ifnodePKfS0_S0_PfS1_iiiiiiifE7tile_in;
	add.s32 	%r222, %r221, %r220;
	shl.b32 	%r223, %r50, 2;
	add.s32 	%r224, %r222, %r223;
	st.shared.f32 	[%r224], %f46;
$L__BB2_54:
	add.s32 	%r53, %r342, %r15;
	shr.u32 	%r54, %r346, 4;
	and.b32  	%r55, %r346, 15;
	add.s32 	%r56, %r54, %r12;
	add.s32 	%r57, %r55, %r13;
	setp.gt.s32 	%p56, %r56, -1;
	setp.lt.s32 	%p57, %r56, %r90;
	and.pred  	%p58, %p56, %p57;
	setp.gt.s32 	%p59, %r57, -1;
	setp.lt.s32 	%p60, %r57, %r91;
	and.pred  	%p61, %p59, %p60;
	and.pred  	%p63, %p58, %p61;
	@%p63 bra 	$L__BB2_56;
	shl.b32 	%r225, %r54, 6;
	mov.u32 	%r226, _ZZ19fused_conv2d_ifnodePKfS0_S0_PfS1_iiiiiiifE7tile_in;
	add.s32 	%r227, %r226, %r225;
	shl.b32 	%r228, %r55, 2;
	add.s32 	%r229, %r227, %r228;
	mov.b32 	%r230, 0;
	st.shared.u32 	[%r229], %r230;
	bra.uni 	$L__BB2_57;
$L__BB2_56:
	mad.lo.s32 	%r231, %r56, %r91, %r57;
	cvt.s64.s32 	%rd40, %r231;
	add.s64 	%rd41, %rd6, %rd40;
	shl.b64 	%rd42, %rd41, 2;
	add.s64 	%rd43, %rd1, %rd42;
	ld.global.nc.f32 	%f47, [%rd43];
	shl.b32 	%r232, %r54, 6;
	mov.u32 	%r233, _ZZ19fused_conv2d_ifnodePKfS0_S0_PfS1_iiiiiiifE7tile_in;
	add.s32 	%r234, %r233, %r232;
	shl.b32 	%r235, %r55, 2;
	add.s32 	%r236, %r234, %r235;
	st.shared.f32 	[%r236], %f47;
$L__BB2_57:
	add.s32 	%r58, %r53, %r15;
	shr.u32 	%r59, %r345, 4;
	and.b32  	%r60, %r345, 15;
	add.s32 	%r61, %r59, %r12;
	add.s32 	%r62, %r60, %r13;
	setp.gt.s32 	%p64, %r61, -1;
	setp.lt.s32 	%p65, %r61, %r90;
	and.pred  	%p66, %p64, %p65;
	setp.gt.s32 	%p67, %r62, -1;
	setp.lt.s32 	%p68, %r62, %r91;
	and.pred  	%p69, %p67, %p68;
	and.pred  	%p71, %p66, %p69;
	@%p71 bra 	$L__BB2_59;
	shl.b32 	%r237, %r59, 6;
	mov.u32 	%r238, _ZZ19fused_conv2d_ifnodePKfS0_S0_PfS1_iiiiiiifE7tile_in;
	add.s32 	%r239, %r238, %r237;
	shl.b32 	%r240, %r60, 2;
	add.s32 	%r241, %r239, %r240;
	mov.b32 	%r242, 0;
	st.shared.u32 	[%r241], %r242;
	bra.uni 	$L__BB2_60;
$L__BB2_59:
	mad.lo.s32 	%r243, %r61, %r91, %r62;
	cvt.s64.s32 	%rd44, %r243;
	add.s64 	%rd45, %rd6, %rd44;
	shl.b64 	%rd46, %rd45, 2;
	add.s64 	%rd47, %rd1, %rd46;
	ld.global.nc.f32 	%f48, [%rd47];
	shl.b32 	%r244, %r59, 6;
	mov.u32 	%r245, _ZZ19fused_conv2d_ifnodePKfS0_S0_PfS1_iiiiiiifE7tile_in;
	add.s32 	%r246, %r245, %r244;
	shl.b32 	%r247, %r60, 2;
	add.s32 	%r248, %r246, %r247;
	st.shared.f32 	[%r248], %f48;
$L__BB2_60:
	add.s32 	%r249, %r58, %r15;
	add.s32 	%r342, %r249, %r15;
	shl.b32 	%r250, %r15, 2;
	add.s32 	%r346, %r346, %r250;
	add.s32 	%r345, %r345, %r250;
	add.s32 	%r344, %r344, %r250;
	setp.lt.u32 	%p72, %r342, 256;
	@%p72 bra 	$L__BB2_23;
	bra.uni 	$L__BB2_25;
$L__BB2_61:
	add.s64 	%rd76, %rd3, %rd72;
	mov.b32 	%r333, 0;
	st.global.u32 	[%rd76], %r333;
$L__BB2_62:
	setp.ge.s32 	%p97, %r9, %r89;
	st.global.f32 	[%rd8], %f266;
	@%p97 bra 	$L__BB2_75;
	ld.param.f32 	%f245, [_Z19fused_conv2d_ifnodePKfS0_S0_PfS1_iiiiiiif_param_12];
	add.s32 	%r83, %r81, %r93;
	mad.lo.s32 	%r84, %r83, %r94, %r7;
	mul.wide.s32 	%rd77, %r84, 4;
	add.s64 	%rd9, %rd7, %rd77;
	ld.global.f32 	%f238, [%rd9];
	add.f32 	%f267, %f238, %f260;
	setp.ltu.f32 	%p98, %f267, %f245;
	@%p98 bra 	$L__BB2_65;
	add.s64 	%rd79, %rd3, %rd77;
	mov.b32 	%r334, 1065353216;
	st.global.u32 	[%rd79], %r334;
	mov.f32 	%f267, 0f00000000;
	bra.uni 	$L__BB2_66;
$L__BB2_65:
	add.s64 	%rd81, %rd3, %rd77;
	mov.b32 	%r335, 0;
	st.global.u32 	[%rd81], %r335;
$L__BB2_66:
	setp.ge.s32 	%p99, %r10, %r89;
	st.global.f32 	[%rd9], %f267;
	@%p99 bra 	$L__BB2_75;
	ld.param.f32 	%f246, [_Z19fused_conv2d_ifnodePKfS0_S0_PfS1_iiiiiiif_param_12];
	add.s32 	%r85, %r83, %r93;
	mad.lo.s32 	%r86, %r85, %r94, %r7;
	mul.wide.s32 	%rd82, %r86, 4;
	add.s64 	%rd10, %rd7, %rd82;
	ld.global.f32 	%f240, [%rd10];
	add.f32 	%f268, %f240, %f259;
	setp.ltu.f32 	%p100, %f268, %f246;
	@%p100 bra 	$L__BB2_69;
	add.s64 	%rd84, %rd3, %rd82;
	mov.b32 	%r336, 1065353216;
	st.global.u32 	[%rd84], %r336;
	mov.f32 	%f268, 0f00000000;
	bra.uni 	$L__BB2_70;
$L__BB2_69:
	add.s64 	%rd86, %rd3, %rd82;
	mov.b32 	%r337, 0;
	st.global.u32 	[%rd86], %r337;
$L__BB2_70:
	setp.ge.s32 	%p101, %r11, %r89;
	st.global.f32 	[%rd10], %f268;
	@%p101 bra 	$L__BB2_75;
	ld.param.f32 	%f247, [_Z19fused_conv2d_ifnodePKfS0_S0_PfS1_iiiiiiif_param_12];
	add.s32 	%r338, %r85, %r93;
	mad.lo.s32 	%r87, %r338, %r94, %r7;
	mul.wide.s32 	%rd87, %r87, 4;
	add.s64 	%rd11, %rd7, %rd87;
	ld.global.f32 	%f242, [%rd11];
	add.f32 	%f269, %f242, %f258;
	setp.ltu.f32 	%p102, %f269, %f247;
	@%p102 bra 	$L__BB2_73;
	add.s64 	%rd89, %rd3, %rd87;
	mov.b32 	%r339, 1065353216;
	st.global.u32 	[%rd89], %r339;
	mov.f32 	%f269, 0f00000000;
	bra.uni 	$L__BB2_74;
$L__BB2_73:
	add.s64 	%rd91, %rd3, %rd87;
	mov.b32 	%r340, 0;
	st.global.u32 	[%rd91], %r340;
$L__BB2_74:
	st.global.f32 	[%rd11], %f269;
$L__BB2_75:
	ret;

}
	// .globl	_Z24fused_gemm_ifnode_kernelPKfS0_S0_PfS1_iiif
.visible .entry _Z24fused_gemm_ifnode_kernelPKfS0_S0_PfS1_iiif(
	.param .u64 .ptr .align 1 _Z24fused_gemm_ifnode_kernelPKfS0_S0_PfS1_iiif_param_0,
	.param .u64 .ptr .align 1 _Z24fused_gemm_ifnode_kernelPKfS0_S0_PfS1_iiif_param_1,
	.param .u64 .ptr .align 1 _Z24fused_gemm_ifnode_kernelPKfS0_S0_PfS1_iiif_param_2,
	.param .u64 .ptr .align 1 _Z24fused_gemm_ifnode_kernelPKfS0_S0_PfS1_iiif_param_3,
	.param .u64 .ptr .align 1 _Z24fused_gemm_ifnode_kernelPKfS0_S0_PfS1_iiif_param_4,
	.param .u32 _Z24fused_gemm_ifnode_kernelPKfS0_S0_PfS1_iiif_param_5,
	.param .u32 _Z24fused_gemm_ifnode_kernelPKfS0_S0_PfS1_iiif_param_6,
	.param .u32 _Z24fused_gemm_ifnode_kernelPKfS0_S0_PfS1_iiif_param_7,
	.param .f32 _Z24fused_gemm_ifnode_kernelPKfS0_S0_PfS1_iiif_param_8
)
{
	.reg .pred 	%p<79>;
	.reg .b32 	%r<323>;
	.reg .b32 	%f<248>;
	.reg .b64 	%rd<131>;
	// demoted variable
	.shared .align 4 .b8 _ZZ24fused_gemm_ifnode_kernelPKfS0_S0_PfS1_iiifE2sA[8192];
	// demoted variable
	.shared .align 4 .b8 _ZZ24fused_gemm_ifnode_kernelPKfS0_S0_PfS1_iiifE2sB[8192];
	ld.param.u64 	%rd18, [_Z24fused_gemm_ifnode_kernelPKfS0_S0_PfS1_iiif_param_0];
	ld.param.u64 	%rd19, [_Z24fused_gemm_ifnode_kernelPKfS0_S0_PfS1_iiif_param_1];
	ld.param.u64 	%rd21, [_Z24fused_gemm_ifnode_kernelPKfS0_S0_PfS1_iiif_param_3];
	ld.param.u64 	%rd22, [_Z24fused_gemm_ifnode_kernelPKfS0_S0_PfS1_iiif_param_4];
	ld.param.u32 	%r103, [_Z24fused_gemm_ifnode_kernelPKfS0_S0_PfS1_iiif_param_5];
	ld.param.u32 	%r104, [_Z24fused_gemm_ifnode_kernelPKfS0_S0_PfS1_iiif_param_6];
	ld.param.u32 	%r105, [_Z24fused_gemm_ifnode_kernelPKfS0_S0_PfS1_iiif_param_7];
	ld.param.f32 	%f49, [_Z24fused_gemm_ifnode_kernelPKfS0_S0_PfS1_iiif_param_8];
	cvta.to.global.u64 	%rd1, %rd22;
	cvta.to.global.u64 	%rd2, %rd21;
	mov.u32 	%r106, %ctaid.y;
	mov.u32 	%r107, %ctaid.x;
	mov.u32 	%r1, %tid.y;
	shl.b32 	%r2, %r1, 2;
	mov.u32 	%r3, %tid.x;
	shl.b32 	%r4, %r3, 1;
	shl.b32 	%r5, %r106, 5;
	add.s32 	%r6, %r5, %r2;
	shl.b32 	%r7, %r107, 5;
	add.s32 	%r8, %r7, %r4;
	setp.lt.s32 	%p1, %r104, 1;
	mov.f32 	%f232, 0f00000000;
	mov.f32 	%f233, %f232;
	mov.f32 	%f234, %f232;
	mov.f32 	%f235, %f232;
	mov.f32 	%f236, %f232;
	mov.f32 	%f237, %f232;
	mov.f32 	%f238, %f232;
	mov.f32 	%f239, %f232;
	@%p1 bra 	$L__BB3_6;
	mov.u32 	%r109, %ntid.x;
	mad.lo.s32 	%r9, %r1, %r109, %r3;
	mov.u32 	%r110, %ntid.y;
	mul.lo.s32 	%r111, %r109, %r110;
	shl.b32 	%r10, %r9, 2;
	shl.b32 	%r11, %r111, 2;
	add.s32 	%r12, %r11, %r10;
	max.u32 	%r112, %r12, 2048;
	sub.s32 	%r113, %r112, %r11;
	setp.ne.s32 	%p2, %r113, %r10;
	selp.u32 	%r114, 1, 0, %p2;
	or.b32  	%r115, %r10, %r114;
	sub.s32 	%r116, %r113, %r115;
	div.u32 	%r117, %r116, %r11;
	add.s32 	%r13, %r117, %r114;
	add.s32 	%r118, %r13, 1;
	and.b32  	%r14, %r118, 3;
	shr.u32 	%r119, %r9, 4;
	and.b32  	%r15, %r10, 60;
	add.s32 	%r16, %r119, %r5;
	shl.b32 	%r120, %r119, 8;
	mov.u32 	%r121, _ZZ24fused_gemm_ifnode_kernelPKfS0_S0_PfS1_iiifE2sA;
	add.s32 	%r122, %r121, %r120;
	shl.b32 	%r123, %r9, 4;
	and.b32  	%r124, %r123, 240;
	add.s32 	%r17, %r122, %r124;
	mul.lo.s32 	%r18, %r16, %r104;
	mul.wide.u32 	%rd23, %r119, 256;
	cvt.u64.u32 	%rd24, %r121;
	cvta.shared.u64 	%rd25, %rd24;
	add.s64 	%rd26, %rd25, %rd23;
	cvt.u64.u32 	%rd27, %r123;
	and.b64  	%rd28, %rd27, 240;
	add.s64 	%rd3, %rd26, %rd28;
	shr.u32 	%r125, %r12, 6;
	and.b32  	%r19, %r12, 60;
	add.s32 	%r20, %r125, %r5;
	mul.lo.s32 	%r21, %r20, %r104;
	mul.wide.u32 	%rd29, %r125, 256;
	add.s64 	%rd30, %rd25, %rd29;
	shl.b32 	%r126, %r12, 2;
	cvt.u64.u32 	%rd31, %r126;
	and.b64  	%rd32, %rd31, 240;
	add.s64 	%rd4, %rd30, %rd32;
	add.s32 	%r22, %r12, %r11;
	shr.u32 	%r127, %r22, 6;
	and.b32  	%r23, %r22, 60;
	add.s32 	%r24, %r127, %r5;
	mul.lo.s32 	%r25, %r24, %r104;
	mul.wide.u32 	%rd33, %r127, 256;
	add.s64 	%rd34, %rd25, %rd33;
	shl.b32 	%r128, %r22, 2;
	cvt.u64.u32 	%rd35, %r128;
	and.b64  	%rd36, %rd35, 240;
	add.s64 	%rd5, %rd34, %rd36;
	add.s32 	%r26, %r22, %r11;
	add.s32 	%r27, %r119, %r7;
	mov.u32 	%r129, _ZZ24fused_gemm_ifnode_kernelPKfS0_S0_PfS1_iiifE2sB;
	add.s32 	%r130, %r129, %r120;
	add.s32 	%r28, %r130, %r124;
	mul.lo.s32 	%r29, %r27, %r104;
	cvt.u64.u32 	%rd37, %r129;
	cvta.shared.u64 	%rd38, %rd37;
	add.s64 	%rd39, %rd38, %rd23;
	add.s64 	%rd6, %rd39, %rd28;
	add.s32 	%r30, %r125, %r7;
	shl.b32 	%r131, %r125, 8;
	add.s32 	%r132, %r129, %r131;
	and.b32  	%r133, %r126, 240;
	add.s32 	%r31, %r132, %r133;
	mul.lo.s32 	%r32, %r30, %r104;
	add.s64 	%rd40, %rd38, %rd29;
	add.s64 	%rd7, %rd40, %rd32;
	add.s32 	%r33, %r127, %r7;
	mul.lo.s32 	%r34, %r33, %r104;
	add.s64 	%rd41, %rd38, %rd33;
	add.s64 	%rd8, %rd41, %rd36;
	mul.lo.s32 	%r35, %r111, 12;
	shl.b32 	%r36, %r111, 4;
	shl.b32 	%r37, %r111, 3;
	mov.b32 	%r314, 0;
	mov.f32 	%f232, 0f00000000;
$L__BB3_2:
	setp.gt.u32 	%p3, %r9, 511;
	@%p3 bra 	$L__BB3_60;
	setp.eq.s32 	%p4, %r14, 0;
	mov.u32 	%r315, %r10;
	@%p4 bra 	$L__BB3_19;
	setp.lt.s32 	%p5, %r16, %r103;
	add.s32 	%r39, %r15, %r314;
	add.s32 	%r135, %r39, 3;
	setp.lt.s32 	%p6, %r135, %r104;
	and.pred  	%p7, %p5, %p6;
	@%p7 bra 	$L__BB3_10;
	mov.b32 	%r136, 0;
	st.shared.u32 	[%r17], %r136;
	st.shared.u32 	[%r17+4], %r136;
	st.shared.u32 	[%r17+8], %r136;
	st.shared.u32 	[%r17+12], %r136;
	bra.uni 	$L__BB3_11;
$L__BB3_6:
	setp.ge.s32 	%p58, %r6, %r103;
	@%p58 bra 	$L__BB3_98;
	ld.param.u64 	%rd130, [_Z24fused_gemm_ifnode_kernelPKfS0_S0_PfS1_iiif_param_2];
	setp.ge.s32 	%p59, %r8, %r105;
	cvta.to.global.u64 	%rd124, %rd130;
	mul.wide.u32 	%rd125, %r8, 4;
	add.s64 	%rd9, %rd124, %rd125;
	@%p59 bra 	$L__BB3_69;
	mad.lo.s32 	%r290, %r6, %r105, %r8;
	ld.global.nc.f32 	%f184, [%rd9];
	add.f32 	%f185, %f239, %f184;
	mul.wide.s32 	%rd126, %r290, 4;
	add.s64 	%rd10, %rd2, %rd126;
	ld.global.f32 	%f186, [%rd10];
	add.f32 	%f240, %f186, %f185;
	setp.ltu.f32 	%p60, %f240, %f49;
	add.s64 	%rd11, %rd1, %rd126;
	@%p60 bra 	$L__BB3_63;
	mov.b32 	%r291, 1065353216;
	st.global.u32 	[%rd11], %r291;
	mov.f32 	%f240, 0f00000000;
	bra.uni 	$L__BB3_64;
$L__BB3_10:
	add.s32 	%r139, %r18, %r39;
	mul.wide.u32 	%rd44, %r139, 4;
	add.s64 	%rd42, %rd18, %rd44;
	// begin inline asm
	ld.global.v4.f32 {%f52, %f53, %f54, %f55}, [%rd42];
	// end inline asm
	// begin inline asm
	{ .reg .u64 %addr; cvta.to.shared.u64 %addr, %rd3; cvt.u32.u64 %r137, %addr; }
	// end inline asm
	// begin inline asm
	st.shared.v4.f32 [%r137], {%f52, %f53, %f54, %f55};
	// end inline asm
$L__BB3_11:
	setp.eq.s32 	%p8, %r14, 1;
	mov.u32 	%r315, %r12;
	@%p8 bra 	$L__BB3_19;
	setp.lt.s32 	%p9, %r20, %r103;
	add.s32 	%r40, %r19, %r314;
	add.s32 	%r141, %r40, 3;
	setp.lt.s32 	%p10, %r141, %r104;
	and.pred  	%p11, %p9, %p10;
	@%p11 bra 	$L__BB3_14;
	shl.b32 	%r142, %r12, 2;
	and.b32  	%r143, %r142, -256;
	mov.u32 	%r144, _ZZ24fused_gemm_ifnode_kernelPKfS0_S0_PfS1_iiifE2sA;
	add.s32 	%r145, %r144, %r143;
	shl.b32 	%r146, %r19, 2;
	add.s32 	%r147, %r145, %r146;
	mov.b32 	%r148, 0;
	st.shared.u32 	[%r147], %r148;
	st.shared.u32 	[%r147+4], %r148;
	st.shared.u32 	[%r147+8], %r148;
	st.shared.u32 	[%r147+12], %r148;
	bra.uni 	$L__BB3_15;
$L__BB3_14:
	add.s32 	%r151, %r21, %r40;
	mul.wide.u32 	%rd47, %r151, 4;
	add.s64 	%rd45, %rd18, %rd47;
	// begin inline asm
	ld.global.v4.f32 {%f60, %f61, %f62, %f63}, [%rd45];
	// end inline asm
	// begin inline asm
	{ .reg .u64 %addr; cvta.to.shared.u64 %addr, %rd4; cvt.u32.u64 %r149, %addr; }
	// end inline asm
	// begin inline asm
	st.shared.v4.f32 [%r149], {%f60, %f61, %f62, %f63};
	// end inline asm
$L__BB3_15:
	setp.eq.s32 	%p12, %r14, 2;
	mov.u32 	%r315, %r22;
	@%p12 bra 	$L__BB3_19;
	setp.lt.s32 	%p13, %r24, %r103;
	add.s32 	%r41, %r23, %r314;
	add.s32 	%r153, %r41, 3;
	setp.lt.s32 	%p14, %r153, %r104;
	and.pred  	%p15, %p13, %p14;
	@%p15 bra 	$L__BB3_18;
	shl.b32 	%r154, %r22, 2;
	and.b32  	%r155, %r154, -256;
	mov.u32 	%r156, _ZZ24fused_gemm_ifnode_kernelPKfS0_S0_PfS1_iiifE2sA;
	add.s32 	%r157, %r156, %r155;
	shl.b32 	%r158, %r23, 2;
	add.s32 	%r159, %r157, %r158;
	mov.b32 	%r160, 0;
	st.shared.u32 	[%r159], %r160;
	st.shared.u32 	[%r159+4], %r160;
	st.shared.u32 	[%r159+8], %r160;
	st.shared.u32 	[%r159+12], %r160;
	mov.u32 	%r315, %r26;
	bra.uni 	$L__BB3_19;
$L__BB3_18:
	add.s32 	%r163, %r25, %r41;
	mul.wide.u32 	%rd50, %r163, 4;
	add.s64 	%rd48, %rd18, %rd50;
	// begin inline asm
	ld.global.v4.f32 {%f68, %f69, %f70, %f71}, [%rd48];
	// end inline asm
	// begin inline asm
	{ .reg .u64 %addr; cvta.to.shared.u64 %addr, %rd5; cvt.u32.u64 %r161, %addr; }
	// end inline asm
	// begin inline asm
	st.shared.v4.f32 [%r161], {%f68, %f69, %f70, %f71};
	// end inline asm
	mov.u32 	%r315, %r26;
$L__BB3_19:
	setp.lt.u32 	%p16, %r13, 3;
	@%p16 bra 	$L__BB3_23;
	add.s32 	%r319, %r35, %r315;
	add.s32 	%r318, %r37, %r315;
	add.s32 	%r317, %r11, %r315;
$L__BB3_21:
	shr.u32 	%r54, %r315, 6;
	and.b32  	%r55, %r315, 60;
	add.s32 	%r56, %r54, %r5;
	add.s32 	%r57, %r55, %r314;
	setp.ge.s32 	%p17, %r56, %r103;
	add.s32 	%r164, %r57, 3;
	setp.ge.s32 	%p18, %r164, %r104;
	or.pred  	%p19, %p17, %p18;
	@%p19 bra 	$L__BB3_38;
	mad.lo.s32 	%r173, %r56, %r104, %r57;
	mul.wide.u32 	%rd53, %r173, 4;
	add.s64 	%rd51, %rd18, %rd53;
	mul.wide.u32 	%rd54, %r54, 256;
	mov.u32 	%r174, _ZZ24fused_gemm_ifnode_kernelPKfS0_S0_PfS1_iiifE2sA;
	cvt.u64.u32 	%rd55, %r174;
	cvta.shared.u64 	%rd56, %rd55;
	add.s64 	%rd57, %rd56, %rd54;
	mul.wide.u32 	%rd58, %r55, 4;
	add.s64 	%rd52, %rd57, %rd58;
	// begin inline asm
	ld.global.v4.f32 {%f76, %f77, %f78, %f79}, [%rd51];
	// end inline asm
	// begin inline asm
	{ .reg .u64 %addr; cvta.to.shared.u64 %addr, %rd52; cvt.u32.u64 %r171, %addr; }
	// end inline asm
	// begin inline asm
	st.shared.v4.f32 [%r171], {%f76, %f77, %f78, %f79};
	// end inline asm
	bra.uni 	$L__BB3_39;
$L__BB3_23:
	mov.u32 	%r316, %r10;
	@%p4 bra 	$L__BB3_35;
	setp.lt.s32 	%p31, %r27, %r105;
	add.s32 	%r46, %r15, %r314;
	add.s32 	%r210, %r46, 3;
	setp.lt.s32 	%p32, %r210, %r104;
	and.pred  	%p33, %p31, %p32;
	@%p33 bra 	$L__BB3_26;
	mov.b32 	%r211, 0;
	st.shared.u32 	[%r28], %r211;
	st.shared.u32 	[%r28+4], %r211;
	st.shared.u32 	[%r28+8], %r211;
	st.shared.u32 	[%r28+12], %r211;
	bra.uni 	$L__BB3_27;
$L__BB3_26:
	add.s32 	%r214, %r29, %r46;
	mul.wide.u32 	%rd85, %r214, 4;
	add.s64 	%rd83, %rd19, %rd85;
	// begin inline asm
	ld.global.v4.f32 {%f108, %f109, %f110, %f111}, [%rd83];
	// end inline asm
	// begin inline asm
	{ .reg .u64 %addr; cvta.to.shared.u64 %addr, %rd6; cvt.u32.u64 %r212, %addr; }
	// end inline asm
	// begin inline asm
	st.shared.v4.f32 [%r212], {%f108, %f109, %f110, %f111};
	// end inline asm
$L__BB3_27:
	setp.eq.s32 	%p34, %r14, 1;
	mov.u32 	%r316, %r12;
	@%p34 bra 	$L__BB3_35;
	setp.lt.s32 	%p35, %r30, %r105;
	add.s32 	%r47, %r19, %r314;
	add.s32 	%r216, %r47, 3;
	setp.lt.s32 	%p36, %r216, %r104;
	and.pred  	%p37, %p35, %p36;
	@%p37 bra 	$L__BB3_30;
	mov.b32 	%r217, 0;
	st.shared.u32 	[%r31], %r217;
	st.shared.u32 	[%r31+4], %r217;
	st.shared.u32 	[%r31+8], %r217;
	st.shared.u32 	[%r31+12], %r217;
	bra.uni 	$L__BB3_31;
$L__BB3_30:
	add.s32 	%r220, %r32, %r47;
	mul.wide.u32 	%rd88, %r220, 4;
	add.s64 	%rd86, %rd19, %rd88;
	// begin inline asm
	ld.global.v4.f32 {%f116, %f117, %f118, %f119}, [%rd86];
	// end inline asm
	// begin inline asm
	{ .reg .u64 %addr; cvta.to.shared.u64 %addr, %rd7; cvt.u32.u64 %r218, %addr; }
	// end inline asm
	// begin inline asm
	st.shared.v4.f32 [%r218], {%f116, %f117, %f118, %f119};
	// end inline asm
$L__BB3_31:
	setp.eq.s32 	%p38, %r14, 2;
	mov.u32 	%r316, %r22;
	@%p38 bra 	$L__BB3_35;
	setp.lt.s32 	%p39, %r33, %r105;
	add.s32 	%r48, %r23, %r314;
	add.s32 	%r222, %r48, 3;
	setp.lt.s32 	%p40, %r222, %r104;
	and.pred  	%p41, %p39, %p40;
	@%p41 bra 	$L__BB3_34;
	shl.b32 	%r223, %r22, 2;
	and.b32  	%r224, %r223, -256;
	mov.u32 	%r225, _ZZ24fused_gemm_ifnode_kernelPKfS0_S0_PfS1_iiifE2sB;
	add.s32 	%r226, %r225, %r224;
	shl.b32 	%r227, %r23, 2;
	add.s32 	%r228, %r226, %r227;
	mov.b32 	%r229, 0;
	st.shared.u32 	[%r228], %r229;
	st.shared.u32 	[%r228+4], %r229;
	st.shared.u32 	[%r228+8], %r229;
	st.shared.u32 	[%r228+12], %r229;
	mov.u32 	%r316, %r26;
	bra.uni 	$L__BB3_35;
$L__BB3_34:
	add.s32 	%r232, %r34, %r48;
	mul.wide.u32 	%rd91, %r232, 4;
	add.s64 	%rd89, %rd19, %rd91;
	// begin inline asm
	ld.global.v4.f32 {%f124, %f125, %f126, %f127}, [%rd89];
	// end inline asm
	// begin inline asm
	{ .reg .u64 %addr; cvta.to.shared.u64 %addr, %rd8; cvt.u32.u64 %r230, %addr; }
	// end inline asm
	// begin inline asm
	st.shared.v4.f32 [%r230], {%f124, %f125, %f126, %f127};
	// end inline asm
	mov.u32 	%r316, %r26;
$L__BB3_35:
	@%p16 bra 	$L__BB3_60;
$L__BB3_36:
	shr.u32 	%r77, %r316, 6;
	and.b32  	%r78, %r316, 60;
	add.s32 	%r79, %r78, %r314;
	add.s32 	%r80, %r77, %r7;
	setp.ge.s32 	%p43, %r80, %r105;
	add.s32 	%r233, %r79, 3;
	setp.ge.s32 	%p44, %r233, %r104;
	or.pred  	%p45, %p43, %p44;
	@%p45 bra 	$L__BB3_49;
	mad.lo.s32 	%r242, %r80, %r104, %r79;
	mul.wide.u32 	%rd94, %r242, 4;
	add.s64 	%rd92, %rd19, %rd94;
	mul.wide.u32 	%rd95, %r77, 256;
	mov.u32 	%r243, _ZZ24fused_gemm_ifnode_kernelPKfS0_S0_PfS1_iiifE2sB;
	cvt.u64.u32 	%rd96, %r243;
	cvta.shared.u64 	%rd97, %rd96;
	add.s64 	%rd98, %rd97, %rd95;
	mul.wide.u32 	%rd99, %r78, 4;
	add.s64 	%rd93, %rd98, %rd99;
	// begin inline asm
	ld.global.v4.f32 {%f132, %f133, %f134, %f135}, [%rd92];
	// end inline asm
	// begin inline asm
	{ .reg .u64 %addr; cvta.to.shared.u64 %addr, %rd93; cvt.u32.u64 %r240, %addr; }
	// end inline asm
	// begin inline asm
	st.shared.v4.f32 [%r240], {%f132, %f133, %f134, %f135};
	// end inline asm
	bra.uni 	$L__BB3_50;
$L__BB3_38:
	shl.b32 	%r165, %r54, 8;
	mov.u32 	%r166, _ZZ24fused_gemm_ifnode_kernelPKfS0_S0_PfS1_iiifE2sA;
	add.s32 	%r167, %r166, %r165;
	shl.b32 	%r168, %r55, 2;
	add.s32 	%r169, %r167, %r168;
	mov.b32 	%r170, 0;
	st.shared.u32 	[%r169], %r170;
	st.shared.u32 	[%r169+4], %r170;
	st.shared.u32 	[%r169+8], %r170;
	st.shared.u32 	[%r169+12], %r170;
$L__BB3_39:
	shr.u32 	%r58, %r317, 6;
	and.b32  	%r59, %r317, 60;
	add.s32 	%r60, %r58, %r5;
	add.s32 	%r61, %r59, %r314;
	setp.lt.s32 	%p20, %r60, %r103;
	add.s32 	%r175, %r61, 3;
	setp.lt.s32 	%p21, %r175, %r104;
	and.pred  	%p22, %p20, %p21;
	@%p22 bra 	$L__BB3_41;
	shl.b32 	%r176, %r58, 8;
	mov.u32 	%r177, _ZZ24fused_gemm_ifnode_kernelPKfS0_S0_PfS1_iiifE2sA;
	add.s32 	%r178, %r177, %r176;
	shl.b32 	%r179, %r59, 2;
	add.s32 	%r180, %r178, %r179;
	mov.b32 	%r181, 0;
	st.shared.u32 	[%r180], %r181;
	st.shared.u32 	[%r180+4], %r181;
	st.shared.u32 	[%r180+8], %r181;
	st.shared.u32 	[%r180+12], %r181;
	bra.uni 	$L__BB3_42;
$L__BB3_41:
	mad.lo.s32 	%r184, %r60, %r104, %r61;
	mul.wide.u32 	%rd61, %r184, 4;
	add.s64 	%rd59, %rd18, %rd61;
	mul.wide.u32 	%rd62, %r58, 256;
	mov.u32 	%r185, _ZZ24fused_gemm_ifnode_kernelPKfS0_S0_PfS1_iiifE2sA;
	cvt.u64.u32 	%rd63, %r185;
	cvta.shared.u64 	%rd64, %rd63;
	add.s64 	%rd65, %rd64, %rd62;
	mul.wide.u32 	%rd66, %r59, 4;
	add.s64 	%rd60, %rd65, %rd66;
	// begin inline asm
	ld.global.v4.f32 {%f84, %f85, %f86, %f87}, [%rd59];
	// end inline asm
	// begin inline asm
	{ .reg .u64 %addr; cvta.to.shared.u64 %addr, %rd60; cvt.u32.u64 %r182, %addr; }
	// end inline asm
	// begin inline asm
	st.shared.v4.f32 [%r182], {%f84, %f85, %f86, %f87};
	// end inline asm
$L__BB3_42:
	add.s32 	%r62, %r315, %r11;
	shr.u32 	%r63, %r318, 6;
	and.b32  	%r64, %r318, 60;
	add.s32 	%r65, %r63, %r5;
	add.s32 	%r66, %r64, %r314;
	setp.lt.s32 	%p23, %r65, %r103;
	add.s32 	%r186, %r66, 3;
	setp.lt.s32 	%p24, %r186, %r104;
	and.pred  	%p25, %p23, %p24;
	@%p25 bra 	$L__BB3_44;
	shl.b32 	%r187, %r63, 8;
	mov.u32 	%r188, _ZZ24fused_gemm_ifnode_kernelPKfS0_S0_PfS1_iiifE2sA;
	add.s32 	%r189, %r188, %r187;
	shl.b32 	%r190, %r64, 2;
	add.s32 	%r191, %r189, %r190;
	mov.b32 	%r192, 0;
	st.shared.u32 	[%r191], %r192;
	st.shared.u32 	[%r191+4], %r192;
	st.shared.u32 	[%r191+8], %r192;
	st.shared.u32 	[%r191+12], %r192;
	bra.uni 	$L__BB3_45;
$L__BB3_44:
	mad.lo.s32 	%r195, %r65, %r104, %r66;
	mul.wide.u32 	%rd69, %r195, 4;
	add.s64 	%rd67, %rd18, %rd69;
	mul.wide.u32 	%rd70, %r63, 256;
	mov.u32 	%r196, _ZZ24fused_gemm_ifnode_kernelPKfS0_S0_PfS1_iiifE2sA;
	cvt.u64.u32 	%rd71, %r196;
	cvta.shared.u64 	%rd72, %rd71;
	add.s64 	%rd73, %rd72, %rd70;
	mul.wide.u32 	%rd74, %r64, 4;
	add.s64 	%rd68, %rd73, %rd74;
	// begin inline asm
	ld.global.v4.f32 {%f92, %f93, %f94, %f95}, [%rd67];
	// end inline asm
	// begin inline asm
	{ .reg .u64 %addr; cvta.to.shared.u64 %addr, %rd68; cvt.u32.u64 %r193, %addr; }
	// end inline asm
	// begin inline asm
	st.shared.v4.f32 [%r193], {%f92, %f93, %f94, %f95};
	// end inline asm
$L__BB3_45:
	add.s32 	%r67, %r62, %r11;
	shr.u32 	%r68, %r319, 6;
	and.b32  	%r69, %r319, 60;
	add.s32 	%r70, %r68, %r5;
	add.s32 	%r71, %r69, %r314;
	setp.lt.s32 	%p26, %r70, %r103;
	add.s32 	%r197, %r71, 3;
	setp.lt.s32 	%p27, %r197, %r104;
	and.pred  	%p28, %p26, %p27;
	@%p28 bra 	$L__BB3_47;
	shl.b32 	%r198, %r68, 8;
	mov.u32 	%r199, _ZZ24fused_gemm_ifnode_kernelPKfS0_S0_PfS1_iiifE2sA;
	add.s32 	%r200, %r199, %r198;
	shl.b32 	%r201, %r69, 2;
	add.s32 	%r202, %r200, %r201;
	mov.b32 	%r203, 0;
	st.shared.u32 	[%r202], %r203;
	st.shared.u32 	[%r202+4], %r203;
	st.shared.u32 	[%r202+8], %r203;
	st.shared.u32 	[%r202+12], %r203;
	bra.uni 	$L__BB3_48;
$L__BB3_47:
	mad.lo.s32 	%r206, %r70, %r104, %r71;
	mul.wide.u32 	%rd77, %r206, 4;
	add.s64 	%rd75, %rd18, %rd77;
	mul.wide.u32 	%rd78, %r68, 256;
	mov.u32 	%r207, _ZZ24fused_gemm_ifnode_kernelPKfS0_S0_PfS1_iiifE2sA;
	cvt.u64.u32 	%rd79, %r207;
	cvta.shared.u64 	%rd80, %rd79;
	add.s64 	%rd81, %rd80, %rd78;
	mul.wide.u32 	%rd82, %r69, 4;
	add.s64 	%rd76, %rd81, %rd82;
	// begin inline asm
	ld.global.v4.f32 {%f100, %f101, %f102, %f103}, [%rd75];
	// end inline asm
	// begin inline asm
	{ .reg .u64 %addr; cvta.to.shared.u64 %addr, %rd76; cvt.u32.u64 %r204, %addr; }
	// end inline asm
	// begin inline asm
	st.shared.v4.f32 [%r204], {%f100, %f101, %f102, %f103};
	// end inline asm
$L__BB3_48:
	add.s32 	%r208, %r67, %r11;
	add.s32 	%r315, %r208, %r11;
	add.s32 	%r319, %r319, %r36;
	add.s32 	%r318, %r318, %r36;
	add.s32 	%r317, %r317, %r36;
	setp.lt.u32 	%p29, %r315, 2048;
	@%p29 bra 	$L__BB3_21;
	bra.uni 	$L__BB3_23;
$L__BB3_49:
	shl.b32 	%r234, %r77, 8;
	mov.u32 	%r235, _ZZ24fused_gemm_ifnode_kernelPKfS0_S0_PfS1_iiifE2sB;
	add.s32 	%r236, %r235, %r234;
	shl.b32 	%r237, %r78, 2;
	add.s32 	%r238, %r236, %r237;
	mov.b32 	%r239, 0;
	st.shared.u32 	[%r238], %r239;
	st.shared.u32 	[%r238+4], %r239;
	st.shared.u32 	[%r238+8], %r239;
	st.shared.u32 	[%r238+12], %r239;
$L__BB3_50:
	add.s32 	%r81, %r316, %r11;
	shr.u32 	%r82, %r81, 6;
	and.b32  	%r83, %r81, 60;
	add.s32 	%r84, %r83, %r314;
	add.s32 	%r85, %r82, %r7;
	setp.lt.s32 	%p46, %r85, %r105;
	add.s32 	%r245, %r84, 3;
	setp.lt.s32 	%p47, %r245, %r104;
	and.pred  	%p48, %p46, %p47;
	@%p48 bra 	$L__BB3_52;
	shl.b32 	%r246, %r82, 8;
	mov.u32 	%r247, _ZZ24fused_gemm_ifnode_kernelPKfS0_S0_PfS1_iiifE2sB;
	add.s32 	%r248, %r247, %r246;
	shl.b32 	%r249, %r83, 2;
	add.s32 	%r250, %r248, %r249;
	mov.b32 	%r251, 0;
	st.shared.u32 	[%r250], %r251;
	st.shared.u32 	[%r250+4], %r251;
	st.shared.u32 	[%r250+8], %r251;
	st.shared.u32 	[%r250+12], %r251;
	bra.uni 	$L__BB3_53;
$L__BB3_52:
	mad.lo.s32 	%r254, %r85, %r104, %r84;
	mul.wide.u32 	%rd102, %r254, 4;
	add.s64 	%rd100, %rd19, %rd102;
	mul.wide.u32 	%rd103, %r82, 256;
	mov.u32 	%r255, _ZZ24fused_gemm_ifnode_kernelPKfS0_S0_PfS1_iiifE2sB;
	cvt.u64.u32 	%rd104, %r255;
	cvta.shared.u64 	%rd105, %rd104;
	add.s64 	%rd106, %rd105, %rd103;
	mul.wide.u32 	%rd107, %r83, 4;
	add.s64 	%rd101, %rd106, %rd107;
	// begin inline asm
	ld.global.v4.f32 {%f140, %f141, %f142, %f143}, [%rd100];
	// end inline asm
	// begin inline asm
	{ .reg .u64 %addr; cvta.to.shared.u64 %addr, %rd101; cvt.u32.u64 %r252, %addr; }
	// end inline asm
	// begin inline asm
	st.shared.v4.f32 [%r252], {%f140, %f141, %f142, %f143};
	// end inline asm
$L__BB3_53:
	add.s32 	%r86, %r81, %r11;
	shr.u32 	%r87, %r86, 6;
	and.b32  	%r88, %r86, 60;
	add.s32 	%r89, %r88, %r314;
	add.s32 	%r90, %r87, %r7;
	setp.lt.s32 	%p49, %r90, %r105;
	add.s32 	%r257, %r89, 3;
	setp.lt.s32 	%p50, %r257, %r104;
	and.pred  	%p51, %p49, %p50;
	@%p51 bra 	$L__BB3_55;
	shl.b32 	%r258, %r87, 8;
	mov.u32 	%r259, _ZZ24fused_gemm_ifnode_kernelPKfS0_S0_PfS1_iiifE2sB;
	add.s32 	%r260, %r259, %r258;
	shl.b32 	%r261, %r88, 2;
	add.s32 	%r262, %r260, %r261;
	mov.b32 	%r263, 0;
	st.shared.u32 	[%r262], %r263;
	st.shared.u32 	[%r262+4], %r263;
	st.shared.u32 	[%r262+8], %r263;
	st.shared.u32 	[%r262+12], %r263;
	bra.uni 	$L__BB3_56;
$L__BB3_55:
	mad.lo.s32 	%r266, %r90, %r104, %r89;
	mul.wide.u32 	%rd110, %r266, 4;
	add.s64 	%rd108, %rd19, %rd110;
	mul.wide.u32 	%rd111, %r87, 256;
	mov.u32 	%r267, _ZZ24fused_gemm_ifnode_kernelPKfS0_S0_PfS1_iiifE2sB;
	cvt.u64.u32 	%rd112, %r267;
	cvta.shared.u64 	%rd113, %rd112;
	add.s64 	%rd114, %rd113, %rd111;
	mul.wide.u32 	%rd115, %r88, 4;
	add.s64 	%rd109, %rd114, %rd115;
	// begin inline asm
	ld.global.v4.f32 {%f148, %f149, %f150, %f151}, [%rd108];
	// end inline asm
	// begin inline asm
	{ .reg .u64 %addr; cvta.to.shared.u64 %addr, %rd109; cvt.u32.u64 %r264, %addr; }
	// end inline asm
	// begin inline asm
	st.shared.v4.f32 [%r264], {%f148, %f149, %f150, %f151};
	// end inline asm
$L__BB3_56:
	add.s32 	%r91, %r86, %r11;
	shr.u32 	%r92, %r91, 6;
	and.b32  	%r93, %r91, 60;
	add.s32 	%r94, %r93, %r314;
	add.s32 	%r95, %r92, %r7;
	setp.lt.s32 	%p52, %r95, %r105;
	add.s32 	%r269, %r94, 3;
	setp.lt.s32 	%p53, %r269, %r104;
	and.pred  	%p54, %p52, %p53;
	@%p54 bra 	$L__BB3_58;
	shl.b32 	%r270, %r92, 8;
	mov.u32 	%r271, _ZZ24fused_gemm_ifnode_kernelPKfS0_S0_PfS1_iiifE2sB;
	add.s32 	%r272, %r271, %r270;
	shl.b32 	%r273, %r93, 2;
	add.s32 	%r274, %r272, %r273;
	mov.b32 	%r275, 0;
	st.shared.u32 	[%r274], %r275;
	st.shared.u32 	[%r274+4], %r275;
	st.shared.u32 	[%r274+8], %r275;
	st.shared.u32 	[%r274+12], %r275;
	bra.uni 	$L__BB3_59;
$L__BB3_58:
	mad.lo.s32 	%r278, %r95, %r104, %r94;
	mul.wide.u32 	%rd118, %r278, 4;
	add.s64 	%rd116, %rd19, %rd118;
	mul.wide.u32 	%rd119, %r92, 256;
	mov.u32 	%r279, _ZZ24fused_gemm_ifnode_kernelPKfS0_S0_PfS1_iiifE2sB;
	cvt.u64.u32 	%rd120, %r279;
	cvta.shared.u64 	%rd121, %rd120;
	add.s64 	%rd122, %rd121, %rd119;
	mul.wide.u32 	%rd123, %r93, 4;
	add.s64 	%rd117, %rd122, %rd123;
	// begin inline asm
	ld.global.v4.f32 {%f156, %f157, %f158, %f159}, [%rd116];
	// end inline asm
	// begin inline asm
	{ .reg .u64 %addr; cvta.to.shared.u64 %addr, %rd117; cvt.u32.u64 %r276, %addr; }
	// end inline asm
	// begin inline asm
	st.shared.v4.f32 [%r276], {%f156, %f157, %f158, %f159};
	// end inline asm
$L__BB3_59:
	add.s32 	%r316, %r91, %r11;
	setp.lt.u32 	%p55, %r316, 2048;
	@%p55 bra 	$L__BB3_36;
$L__BB3_60:
	bar.sync 	0;
	mov.b32 	%r322, 0;
$L__BB3_61:
	shl.b32 	%r281, %r322, 2;
	mov.u32 	%r282, _ZZ24fused_gemm_ifnode_kernelPKfS0_S0_PfS1_iiifE2sA;
	add.s32 	%r283, %r282, %r281;
	mov.u32 	%r284, _ZZ24fused_gemm_ifnode_kernelPKfS0_S0_PfS1_iiifE2sB;
	add.s32 	%r285, %r284, %r281;
	shl.b32 	%r286, %r4, 8;
	add.s32 	%r287, %r285, %r286;
	shl.b32 	%r288, %r2, 8;
	add.s32 	%r289, %r283, %r288;
	ld.shared.f32 	%f164, [%r289];
	ld.shared.f32 	%f165, [%r287];
	fma.rn.f32 	%f166, %f164, %f165, %f239;
	ld.shared.f32 	%f167, [%r287+256];
	fma.rn.f32 	%f168, %f164, %f167, %f238;
	ld.shared.f32 	%f169, [%r289+256];
	fma.rn.f32 	%f170, %f169, %f165, %f237;
	fma.rn.f32 	%f171, %f169, %f167, %f236;
	ld.shared.f32 	%f172, [%r289+512];
	fma.rn.f32 	%f173, %f172, %f165, %f235;
	fma.rn.f32 	%f174, %f172, %f167, %f234;
	ld.shared.f32 	%f175, [%r289+768];
	fma.rn.f32 	%f176, %f175, %f165, %f233;
	fma.rn.f32 	%f177, %f175, %f167, %f232;
	ld.shared.f32 	%f178, [%r289+4];
	ld.shared.f32 	%f179, [%r287+4];
	fma.rn.f32 	%f239, %f178, %f179, %f166;
	ld.shared.f32 	%f180, [%r287+260];
	fma.rn.f32 	%f238, %f178, %f180, %f168;
	ld.shared.f32 	%f181, [%r289+260];
	fma.rn.f32 	%f237, %f181, %f179, %f170;
	fma.rn.f32 	%f236, %f181, %f180, %f171;
	ld.shared.f32 	%f182, [%r289+516];
	fma.rn.f32 	%f235, %f182, %f179, %f173;
	fma.rn.f32 	%f234, %f182, %f180, %f174;
	ld.shared.f32 	%f183, [%r289+772];
	fma.rn.f32 	%f233, %f183, %f179, %f176;
	fma.rn.f32 	%f232, %f183, %f180, %f177;
	add.s32 	%r322, %r322, 2;
	setp.ne.s32 	%p56, %r322, 64;
	@%p56 bra 	$L__BB3_61;
	bar.sync 	0;
	add.s32 	%r314, %r314, 64;
	setp.lt.s32 	%p57, %r314, %r104;
	@%p57 bra 	$L__BB3_2;
	bra.uni 	$L__BB3_6;
$L__BB3_63:
	mov.b32 	%r292, 0;
	st.global.u32 	[%rd11], %r292;
$L__BB3_64:
	st.global.f32 	[%rd10], %f240;
	add.s32 	%r293, %r8, 1;
	setp.ge.s32 	%p61, %r293, %r105;
	@%p61 bra 	$L__BB3_69;
	ld.global.nc.f32 	%f188, [%rd9+4];
	add.f32 	%f189, %f238, %f188;
	ld.global.f32 	%f190, [%rd10+4];
	add.f32 	%f241, %f190, %f189;
	setp.ltu.f32 	%p62, %f241, %f49;
	@%p62 bra 	$L__BB3_67;
	mov.b32 	%r294, 1065353216;
	st.global.u32 	[%rd11+4], %r294;
	mov.f32 	%f241, 0f00000000;
	bra.uni 	$L__BB3_68;
$L__BB3_67:
	mov.b32 	%r295, 0;
	st.global.u32 	[%rd11+4], %r295;
$L__BB3_68:
	st.global.f32 	[%rd10+4], %f241;
$L__BB3_69:
	add.s32 	%r100, %r6, 1;
	setp.ge.s32 	%p63, %r100, %r103;
	@%p63 bra 	$L__BB3_98;
	setp.ge.s32 	%p64, %r8, %r105;
	@%p64 bra 	$L__BB3_79;
	mad.lo.s32 	%r296, %r100, %r105, %r8;
	ld.global.nc.f32 	%f192, [%rd9];
	add.f32 	%f193, %f237, %f192;
	mul.wide.s32 	%rd127, %r296, 4;
	add.s64 	%rd12, %rd2, %rd127;
	ld.global.f32 	%f194, [%rd12];
	add.f32 	%f242, %f194, %f193;
	setp.ltu.f32 	%p65, %f242, %f49;
	add.s64 	%rd13, %rd1, %rd127;
	@%p65 bra 	$L__BB3_73;
	mov.b32 	%r297, 1065353216;
	st.global.u32 	[%rd13], %r297;
	mov.f32 	%f242, 0f00000000;
	bra.uni 	$L__BB3_74;
$L__BB3_73:
	mov.b32 	%r298, 0;
	st.global.u32 	[%rd13], %r298;
$L__BB3_74:
	st.global.f32 	[%rd12], %f242;
	add.s32 	%r299, %r8, 1;
	setp.ge.s32 	%p66, %r299, %r105;
	@%p66 bra 	$L__BB3_79;
	ld.global.nc.f32 	%f196, [%rd9+4];
	add.f32 	%f197, %f236, %f196;
	ld.global.f32 	%f198, [%rd12+4];
	add.f32 	%f243, %f198, %f197;
	setp.ltu.f32 	%p67, %f243, %f49;
	@%p67 bra 	$L__BB3_77;
	mov.b32 	%r300, 1065353216;
	st.global.u32 	[%rd13+4], %r300;
	mov.f32 	%f243, 0f00000000;
	bra.uni 	$L__BB3_78;
$L__BB3_77:
	mov.b32 	%r301, 0;
	st.global.u32 	[%rd13+4], %r301;
$L__BB3_78:
	st.global.f32 	[%rd12+4], %f243;
$L__BB3_79:
	add.s32 	%r101, %r6, 2;
	setp.ge.s32 	%p68, %r101, %r103;
	@%p68 bra 	$L__BB3_98;
	setp.ge.s32 	%p69, %r8, %r105;
	@%p69 bra 	$L__BB3_89;
	mad.lo.s32 	%r302, %r101, %r105, %r8;
	ld.global.nc.f32 	%f200, [%rd9];
	add.f32 	%f201, %f235, %f200;
	mul.wide.s32 	%rd128, %r302, 4;
	add.s64 	%rd14, %rd2, %rd128;
	ld.global.f32 	%f202, [%rd14];
	add.f32 	%f244, %f202, %f201;
	setp.ltu.f32 	%p70, %f244, %f49;
	add.s64 	%rd15, %rd1, %rd128;
	@%p70 bra 	$L__BB3_83;
	mov.b32 	%r303, 1065353216;
	st.global.u32 	[%rd15], %r303;
	mov.f32 	%f244, 0f00000000;
	bra.uni 	$L__BB3_84;
$L__BB3_83:
	mov.b32 	%r304, 0;
	st.global.u32 	[%rd15], %r304;
$L__BB3_84:
	st.global.f32 	[%rd14], %f244;
	add.s32 	%r305, %r8, 1;
	setp.ge.s32 	%p71, %r305, %r105;
	@%p71 bra 	$L__BB3_89;
	ld.global.nc.f32 	%f204, [%rd9+4];
	add.f32 	%f205, %f234, %f204;
	ld.global.f32 	%f206, [%rd14+4];
	add.f32 	%f245, %f206, %f205;
	setp.ltu.f32 	%p72, %f245, %f49;
	@%p72 bra 	$L__BB3_87;
	mov.b32 	%r306, 1065353216;
	st.global.u32 	[%rd15+4], %r306;
	mov.f32 	%f245, 0f00000000;
	bra.uni 	$L__BB3_88;
$L__BB3_87:
	mov.b32 	%r307, 0;
	st.global.u32 	[%rd15+4], %r307;
$L__BB3_88:
	st.global.f32 	[%rd14+4], %f245;
$L__BB3_89:
	setp.ge.s32 	%p73, %r8, %r105;
	add.s32 	%r102, %r6, 3;
	setp.ge.s32 	%p74, %r102, %r103;
	or.pred  	%p75, %p74, %p73;
	@%p75 bra 	$L__BB3_98;
	mad.lo.s32 	%r308, %r102, %r105, %r8;
	ld.global.nc.f32 	%f208, [%rd9];
	add.f32 	%f209, %f233, %f208;
	mul.wide.s32 	%rd129, %r308, 4;
	add.s64 	%rd16, %rd2, %rd129;
	ld.global.f32 	%f210, [%rd16];
	add.f32 	%f246, %f210, %f209;
	setp.ltu.f32 	%p76, %f246, %f49;
	add.s64 	%rd17, %rd1, %rd129;
	@%p76 bra 	$L__BB3_92;
	mov.b32 	%r309, 1065353216;
	st.global.u32 	[%rd17], %r309;
	mov.f32 	%f246, 0f00000000;
	bra.uni 	$L__BB3_93;
$L__BB3_92:
	mov.b32 	%r310, 0;
	st.global.u32 	[%rd17], %r310;
$L__BB3_93:
	st.global.f32 	[%rd16], %f246;
	add.s32 	%r311, %r8, 1;
	setp.ge.s32 	%p77, %r311, %r105;
	@%p77 bra 	$L__BB3_98;
	ld.global.nc.f32 	%f212, [%rd9+4];
	add.f32 	%f213, %f232, %f212;
	ld.global.f32 	%f214, [%rd16+4];
	add.f32 	%f247, %f214, %f213;
	setp.ltu.f32 	%p78, %f247, %f49;
	@%p78 bra 	$L__BB3_96;
	mov.b32 	%r312, 1065353216;
	st.global.u32 	[%rd17+4], %r312;
	mov.f32 	%f247, 0f00000000;
	bra.uni 	$L__BB3_97;
$L__BB3_96:
	mov.b32 	%r313, 0;
	st.global.u32 	[%rd17+4], %r313;
$L__BB3_97:
	st.global.f32 	[%rd16+4], %f247;
$L__BB3_98:
	ret;

}
	// .globl	_Z16maxpool2d_kernelPKfPfiii
.visible .entry _Z16maxpool2d_kernelPKfPfiii(
	.param .u64 .ptr .align 1 _Z16maxpool2d_kernelPKfPfiii_param_0,
	.param .u64 .ptr .align 1 _Z16maxpool2d_kernelPKfPfiii_param_1,
	.param .u32 _Z16maxpool2d_kernelPKfPfiii_param_2,
	.param .u32 _Z16maxpool2d_kernelPKfPfiii_param_3,
	.param .u32 _Z16maxpool2d_kernelPKfPfiii_param_4
)
{
	.reg .pred 	%p<4>;
	.reg .b32 	%r<24>;
	.reg .b32 	%f<9>;
	.reg .b64 	%rd<11>;

	ld.param.u64 	%rd1, [_Z16maxpool2d_kernelPKfPfiii_param_0];
	ld.param.u64 	%rd2, [_Z16maxpool2d_kernelPKfPfiii_param_1];
	ld.param.u32 	%r5, [_Z16maxpool2d_kernelPKfPfiii_param_3];
	ld.param.u32 	%r6, [_Z16maxpool2d_kernelPKfPfiii_param_4];
	mov.u32 	%r7, %ctaid.y;
	mov.u32 	%r8, %ntid.y;
	mov.u32 	%r9, %tid.y;
	mad.lo.s32 	%r1, %r7, %r8, %r9;
	mov.u32 	%r10, %ctaid.x;
	mov.u32 	%r11, %ntid.x;
	mov.u32 	%r12, %tid.x;
	mad.lo.s32 	%r2, %r10, %r11, %r12;
	shr.u32 	%r13, %r5, 31;
	add.s32 	%r14, %r5, %r13;
	shr.s32 	%r3, %r14, 1;
	shr.u32 	%r15, %r6, 31;
	add.s32 	%r16, %r6, %r15;
	shr.s32 	%r4, %r16, 1;
	setp.ge.s32 	%p1, %r1, %r3;
	setp.ge.s32 	%p2, %r2, %r4;
	or.pred  	%p3, %p1, %p2;
	@%p3 bra 	$L__BB4_2;
	mov.u32 	%r17, %ctaid.z;
	cvta.to.global.u64 	%rd3, %rd2;
	cvta.to.global.u64 	%rd4, %rd1;
	shl.b32 	%r18, %r1, 1;
	shl.b32 	%r19, %r2, 1;
	mad.lo.s32 	%r20, %r17, %r5, %r18;
	mad.lo.s32 	%r21, %r20, %r6, %r19;
	mul.wide.s32 	%rd5, %r21, 4;
	add.s64 	%rd6, %rd4, %rd5;
	ld.global.nc.f32 	%f1, [%rd6];
	max.f32 	%f2, %f1, 0f00000000;
	ld.global.nc.f32 	%f3, [%rd6+4];
	max.f32 	%f4, %f2, %f3;
	mul.wide.s32 	%rd7, %r6, 4;
	add.s64 	%rd8, %rd6, %rd7;
	ld.global.nc.f32 	%f5, [%rd8];
	max.f32 	%f6, %f4, %f5;
	ld.global.nc.f32 	%f7, [%rd8+4];
	max.f32 	%f8, %f6, %f7;
	mad.lo.s32 	%r22, %r17, %r3, %r1;
	mad.lo.s32 	%r23, %r22, %r4, %r2;
	mul.wide.s32 	%rd9, %r23, 4;
	add.s64 	%rd10, %rd3, %rd9;
	st.global.f32 	[%rd10], %f8;
$L__BB4_2:
	ret;

}
	// .globl	_Z13IFNode_kernelPfPKfS_iif
.visible .entry _Z13IFNode_kernelPfPKfS_iif(
	.param .u64 .ptr .align 1 _Z13IFNode_kernelPfPKfS_iif_param_0,
	.param .u64 .ptr .align 1 _Z13IFNode_kernelPfPKfS_iif_param_1,
	.param .u64 .ptr .align 1 _Z13IFNode_kernelPfPKfS_iif_param_2,
	.param .u32 _Z13IFNode_kernelPfPKfS_iif_param_3,
	.param .u32 _Z13IFNode_kernelPfPKfS_iif_param_4,
	.param .f32 _Z13IFNode_kernelPfPKfS_iif_param_5
)
{
	.reg .pred 	%p<3>;
	.reg .b32 	%r<10>;
	.reg .b32 	%f<8>;
	.reg .b64 	%rd<14>;

	ld.param.u64 	%rd3, [_Z13IFNode_kernelPfPKfS_iif_param_0];
	ld.param.u64 	%rd4, [_Z13IFNode_kernelPfPKfS_iif_param_1];
	ld.param.u64 	%rd5, [_Z13IFNode_kernelPfPKfS_iif_param_2];
	ld.param.u32 	%r2, [_Z13IFNode_kernelPfPKfS_iif_param_3];
	ld.param.u32 	%r3, [_Z13IFNode_kernelPfPKfS_iif_param_4];
	ld.param.f32 	%f3, [_Z13IFNode_kernelPfPKfS_iif_param_5];
	cvta.to.global.u64 	%rd1, %rd5;
	mov.u32 	%r4, %ctaid.x;
	mov.u32 	%r5, %ntid.x;
	mov.u32 	%r6, %tid.x;
	mad.lo.s32 	%r1, %r4, %r5, %r6;
	mul.lo.s32 	%r7, %r3, %r2;
	setp.ge.s32 	%p1, %r1, %r7;
	@%p1 bra 	$L__BB5_5;
	cvta.to.global.u64 	%rd6, %rd3;
	cvta.to.global.u64 	%rd7, %rd4;
	mul.wide.s32 	%rd8, %r1, 4;
	add.s64 	%rd2, %rd6, %rd8;
	ld.global.f32 	%f4, [%rd2];
	add.s64 	%rd9, %rd7, %rd8;
	ld.global.f32 	%f5, [%rd9];
	add.f32 	%f7, %f4, %f5;
	setp.ltu.f32 	%p2, %f7, %f3;
	@%p2 bra 	$L__BB5_3;
	add.s64 	%rd11, %rd1, %rd8;
	mov.b32 	%r8, 1065353216;
	st.global.u32 	[%rd11], %r8;
	mov.f32 	%f7, 0f00000000;
	bra.uni 	$L__BB5_4;
$L__BB5_3:
	add.s64 	%rd13, %rd1, %rd8;
	mov.b32 	%r9, 0;
	st.global.u32 	[%rd13], %r9;
$L__BB5_4:
	st.global.f32 	[%rd2], %f7;
$L__BB5_5:
	ret;

}


// ===== COMPILED SASS (sm_100) =====

	.target	sm_100

	.elftype	@"ET_EXEC"


//--------------------- .note.nv.tkinfo           --------------------------
	.section	.note.nv.tkinfo,"",@"SHT_NOTE"
	.sectionflags	@"SHF_NOTE_NV_TKINFO"
	.tkinfo
        /*0018*/ 	.word	0x00000002
        /*0030*/ 	.string	""
        /*0030*/ 	.string	"ptxas"
        /*0030*/ 	.string	"Cuda compilation tools, release 13.0, V13.0.88"
        /*0030*/ 	.string	"Build cuda_13.0.r13.0/compiler.36424714_0"
        /*0030*/ 	.string	"-arch sm_100 -m 64 "



//--------------------- .note.nv.cuinfo           --------------------------
	.section	.note.nv.cuinfo,"",@"SHT_NOTE"
	.sectionflags	@"SHF_NOTE_NV_CUINFO"
        /*0018*/ 	.short	0x0002
        /*001a*/ 	.short	0x0064
        /*001c*/ 	.short	0x0082
	.zero		2


//--------------------- .nv.info                  --------------------------
	.section	.nv.info,"",@"SHT_CUDA_INFO"
	.align	4


	//----- nvinfo : EIATTR_REGCOUNT
	.align		4
        /*0000*/ 	.byte	0x04, 0x2f
        /*0002*/ 	.short	(.L_1 - .L_0)
	.align		4
.L_0:
        /*0004*/ 	.word	index@(_Z10tiled_gemmPKfS0_S0_Pfiiib)
        /*0008*/ 	.word	0x00000038


	//----- nvinfo : EIATTR_FRAME_SIZE
	.align		4
.L_1:
        /*000c*/ 	.byte	0x04, 0x11
        /*000e*/ 	.short	(.L_3 - .L_2)
	.align		4
.L_2:
        /*0010*/ 	.word	index@(_Z10tiled_gemmPKfS0_S0_Pfiiib)
        /*0014*/ 	.word	0x00000000


	//----- nvinfo : EIATTR_REGCOUNT
	.align		4
.L_3:
        /*0018*/ 	.byte	0x04, 0x2f
        /*001a*/ 	.short	(.L_5 - .L_4)
	.align		4
.L_4:
        /*001c*/ 	.word	index@(_Z19tiled_conv2d_kernelPKfS0_S0_Pfiiiiiii)
        /*0020*/ 	.word	0x0000001f


	//----- nvinfo : EIATTR_FRAME_SIZE
	.align		4
.L_5:
        /*0024*/ 	.byte	0x04, 0x11
        /*0026*/ 	.short	(.L_7 - .L_6)
	.align		4
.L_6:
        /*0028*/ 	.word	index@(_Z19tiled_conv2d_kernelPKfS0_S0_Pfiiiiiii)
        /*002c*/ 	.word	0x00000000


	//----- nvinfo : EIATTR_REGCOUNT
	.align		4
.L_7:
        /*0030*/ 	.byte	0x04, 0x2f
        /*0032*/ 	.short	(.L_9 - .L_8)
	.align		4
.L_8:
        /*0034*/ 	.word	index@(_Z19fused_conv2d_ifnodePKfS0_S0_PfS1_iiiiiiif)
        /*0038*/ 	.word	0x00000020


	//----- nvinfo : EIATTR_FRAME_SIZE
	.align		4
.L_9:
        /*003c*/ 	.byte	0x04, 0x11
        /*003e*/ 	.short	(.L_11 - .L_10)
	.align		4
.L_10:
        /*0040*/ 	.word	index@(_Z19fused_conv2d_ifnodePKfS0_S0_PfS1_iiiiiiif)
        /*0044*/ 	.word	0x00000000


	//----- nvinfo : EIATTR_REGCOUNT
	.align		4
.L_11:
        /*0048*/ 	.byte	0x04, 0x2f
        /*004a*/ 	.short	(.L_13 - .L_12)
	.align		4
.L_12:
        /*004c*/ 	.word	index@(_Z24fused_gemm_ifnode_kernelPKfS0_S0_PfS1_iiif)
        /*0050*/ 	.word	0x00000038


	//----- nvinfo : EIATTR_FRAME_SIZE
	.align		4
.L_13:
        /*0054*/ 	.byte	0x04, 0x11
        /*0056*/ 	.short	(.L_15 - .L_14)
	.align		4
.L_14:
        /*0058*/ 	.word	index@(_Z24fused_gemm_ifnode_kernelPKfS0_S0_PfS1_iiif)
        /*005c*/ 	.word	0x00000000


	//----- nvinfo : EIATTR_REGCOUNT
	.align		4
.L_15:
        /*0060*/ 	.byte	0x04, 0x2f
        /*0062*/ 	.short	(.L_17 - .L_16)
	.align		4
.L_16:
        /*0064*/ 	.word	index@(_Z16maxpool2d_kernelPKfPfiii)
        /*0068*/ 	.word	0x00000012


	//----- nvinfo : EIATTR_FRAME_SIZE
	.align		4
.L_17:
        /*006c*/ 	.byte	0x04, 0x11
        /*006e*/ 	.short	(.L_19 - .L_18)
	.align		4
.L_18:
        /*0070*/ 	.word	index@(_Z16maxpool2d_kernelPKfPfiii)
        /*0074*/ 	.word	0x00000000


	//----- nvinfo : EIATTR_REGCOUNT
	.align		4
.L_19:
        /*0078*/ 	.byte	0x04, 0x2f
        /*007a*/ 	.short	(.L_21 - .L_20)
	.align		4
.L_20:
        /*007c*/ 	.word	index@(_Z13IFNode_kernelPfPKfS_iif)
        /*0080*/ 	.word	0x0000000e


	//----- nvinfo : EIATTR_FRAME_SIZE
	.align		4
.L_21:
        /*0084*/ 	.byte	0x04, 0x11
        /*0086*/ 	.short	(.L_23 - .L_22)
	.align		4
.L_22:
        /*0088*/ 	.word	index@(_Z13IFNode_kernelPfPKfS_iif)
        /*008c*/ 	.word	0x00000000


	//----- nvinfo : EIATTR_MIN_STACK_SIZE
	.align		4
.L_23:
        /*0090*/ 	.byte	0x04, 0x12
        /*0092*/ 	.short	(.L_25 - .L_24)
	.align		4
.L_24:
        /*0094*/ 	.word	index@(_Z13IFNode_kernelPfPKfS_iif)
        /*0098*/ 	.word	0x00000000


	//----- nvinfo : EIATTR_MIN_STACK_SIZE
	.align		4
.L_25:
        /*009c*/ 	.byte	0x04, 0x12
        /*009e*/ 	.short	(.L_27 - .L_26)
	.align		4
.L_26:
        /*00a0*/ 	.word	index@(_Z16maxpool2d_kernelPKfPfiii)
        /*00a4*/ 	.word	0x00000000


	//----- nvinfo : EIATTR_MIN_STACK_SIZE
	.align		4
.L_27:
        /*00a8*/ 	.byte	0x04, 0x12
        /*00aa*/ 	.short	(.L_29 - .L_28)
	.align		4
.L_28:
        /*00ac*/ 	.word	index@(_Z24fused_gemm_ifnode_kernelPKfS0_S0_PfS1_iiif)
        /*00b0*/ 	.word	0x00000000


	//----- nvinfo : EIATTR_MIN_STACK_SIZE
	.align		4
.L_29:
        /*00b4*/ 	.byte	0x04, 0x12
        /*00b6*/ 	.short	(.L_31 - .L_30)
	.align		4
.L_30:
        /*00b8*/ 	.word	index@(_Z19fused_conv2d_ifnodePKfS0_S0_PfS1_iiiiiiif)
        /*00bc*/ 	.word	0x00000000


	//----- nvinfo : EIATTR_MIN_STACK_SIZE
	.align		4
.L_31:
        /*00c0*/ 	.byte	0x04, 0x12
        /*00c2*/ 	.short	(.L_33 - .L_32)
	.align		4
.L_32:
        /*00c4*/ 	.word	index@(_Z19tiled_conv2d_kernelPKfS0_S0_Pfiiiiiii)
        /*00c8*/ 	.word	0x00000000


	//----- nvinfo : EIATTR_MIN_STACK_SIZE
	.align		4
.L_33:
        /*00cc*/ 	.byte	0x04, 0x12
        /*00ce*/ 	.short	(.L_35 - .L_34)
	.align		4
.L_34:
        /*00d0*/ 	.word	index@(_Z10tiled_gemmPKfS0_S0_Pfiiib)
        /*00d4*/ 	.word	0x00000000
.L_35:


//--------------------- .nv.compat                --------------------------
	.section	.nv.compat,"",@"SHT_CUDA_COMPAT_INFO"
	.align	4
        /*0000*/ 	.byte	0x02, 0x09, 0x00, 0x00, 0x02, 0x02, 0x01, 0x00, 0x02, 0x05, 0x05, 0x00, 0x03, 0x07, 0x01, 0x01
        /*0010*/ 	.byte	0x02, 0x03, 0x00, 0x00, 0x02, 0x06, 0x01, 0x00, 0x04, 0x0b, 0x08, 0x00, 0x09, 0x00, 0x00, 0x00
        /*0020*/ 	.byte	0x00, 0x00, 0x00, 0x00


//--------------------- .nv.info._Z13IFNode_kernelPfPKfS_iif --------------------------
	.section	.nv.info._Z13IFNode_kernelPfPKfS_iif,"",@"SHT_CUDA_INFO"
	.sectionflags	@""
	.align	4


	//----- nvinfo : EIATTR_CUDA_API_VERSION
	.align		4
        /*0000*/ 	.byte	0x04, 0x37
        /*0002*/ 	.short	(.L_37 - .L_36)
.L_36:
        /*0004*/ 	.word	0x00000082


	//----- nvinfo : EIATTR_KPARAM_INFO
	.align		4
.L_37:
        /*0008*/ 	.byte	0x04, 0x17
        /*000a*/ 	.short	(.L_39 - .L_38)
.L_38:
        /*000c*/ 	.word	0x00000000
        /*0010*/ 	.short	0x0005
        /*0012*/ 	.short	0x0020
        /*0014*/ 	.byte	0x00, 0xf0, 0x11, 0x00


	//----- nvinfo : EIATTR_KPARAM_INFO
	.align		4
.L_39:
        /*0018*/ 	.byte	0x04, 0x17
        /*001a*/ 	.short	(.L_41 - .L_40)
.L_40:
        /*001c*/ 	.word	0x00000000
        /*0020*/ 	.short	0x0004
        /*0022*/ 	.short	0x001c
        /*0024*/ 	.byte	0x00, 0xf0, 0x11, 0x00


	//----- nvinfo : EIATTR_KPARAM_INFO
	.align		4
.L_41:
        /*0028*/ 	.byte	0x04, 0x17
        /*002a*/ 	.short	(.L_43 - .L_42)
.L_42:
        /*002c*/ 	.word	0x00000000
        /*0030*/ 	.short	0x0003
        /*0032*/ 	.short	0x0018
        /*0034*/ 	.byte	0x00, 0xf0, 0x11, 0x00


	//----- nvinfo : EIATTR_KPARAM_INFO
	.align		4
.L_43:
        /*0038*/ 	.byte	0x04, 0x17
        /*003a*/ 	.short	(.L_45 - .L_44)
.L_44:
        /*003c*/ 	.word	0x00000000
        /*0040*/ 	.short	0x0002
        /*0042*/ 	.short	0x0010
        /*0044*/ 	.byte	0x00, 0xf5, 0x21, 0x00


	//----- nvinfo : EIATTR_KPARAM_INFO
	.align		4
.L_45:
        /*0048*/ 	.byte	0x04, 0x17
        /*004a*/ 	.short	(.L_47 - .L_46)
.L_46:
        /*004c*/ 	.word	0x00000000
        /*0050*/ 	.short	0x0001
        /*0052*/ 	.short	0x0008
        /*0054*/ 	.byte	0x00, 0xf5, 0x21, 0x00


	//----- nvinfo : EIATTR_KPARAM_INFO
	.align		4
.L_47:
        /*0058*/ 	.byte	0x04, 0x17
        /*005a*/ 	.short	(.L_49 - .L_48)
.L_48:
        /*005c*/ 	.word	0x00000000
        /*0060*/ 	.short	0x0000
        /*0062*/ 	.short	0x0000
        /*0064*/ 	.byte	0x00, 0xf5, 0x21, 0x00


	//----- nvinfo : EIATTR_SPARSE_MMA_MASK
	.align		4
.L_49:
        /*0068*/ 	.byte	0x03, 0x50
        /*006a*/ 	.short	0x0000


	//----- nvinfo : EIATTR_MAXREG_COUNT
	.align		4
        /*006c*/ 	.byte	0x03, 0x1b
        /*006e*/ 	.short	0x00ff


	//----- nvinfo : EIATTR_MERCURY_ISA_VERSION
	.align		4
        /*0070*/ 	.byte	0x03, 0x5f
        /*0072*/ 	.short	0x0101


	//----- nvinfo : EIATTR_VRC_CTA_INIT_COUNT
	.align		4
        /*0074*/ 	.byte	0x02, 0x4a
	.zero		1
	.zero		1


	//----- nvinfo : EIATTR_EXIT_INSTR_OFFSETS
	.align		4
        /*0078*/ 	.byte	0x04, 0x1c
        /*007a*/ 	.short	(.L_51 - .L_50)


	//   ....[0]....
.L_50:
        /*007c*/ 	.word	0x00000080


	//   ....[1]....
        /*0080*/ 	.word	0x000001a0


	//----- nvinfo : EIATTR_CBANK_PARAM_SIZE
	.align		4
.L_51:
        /*0084*/ 	.byte	0x03, 0x19
        /*0086*/ 	.short	0x0024


	//----- nvinfo : EIATTR_PARAM_CBANK
	.align		4
        /*0088*/ 	.byte	0x04, 0x0a
        /*008a*/ 	.short	(.L_53 - .L_52)
	.align		4
.L_52:
        /*008c*/ 	.word	index@(.nv.constant0._Z13IFNode_kernelPfPKfS_iif)
        /*0090*/ 	.short	0x0380
        /*0092*/ 	.short	0x0024


	//----- nvinfo : EIATTR_SW_WAR
	.align		4
.L_53:
        /*0094*/ 	.byte	0x04, 0x36
        /*0096*/ 	.short	(.L_55 - .L_54)
.L_54:
        /*0098*/ 	.word	0x00000008
.L_55:


//--------------------- .nv.info._Z16maxpool2d_kernelPKfPfiii --------------------------
	.section	.nv.info._Z16maxpool2d_kernelPKfPfiii,"",@"SHT_CUDA_INFO"
	.sectionflags	@""
	.align	4


	//----- nvinfo : EIATTR_CUDA_API_VERSION
	.align		4
        /*0000*/ 	.byte	0x04, 0x37
        /*0002*/ 	.short	(.L_57 - .L_56)
.L_56:
        /*0004*/ 	.word	0x00000082


	//----- nvinfo : EIATTR_KPARAM_INFO
	.align		4
.L_57:
        /*0008*/ 	.byte	0x04, 0x17
        /*000a*/ 	.short	(.L_59 - .L_58)
.L_58:
        /*000c*/ 	.word	0x00000000
        /*0010*/ 	.short	0x0004
        /*0012*/ 	.short	0x0018
        /*0014*/ 	.byte	0x00, 0xf0, 0x11, 0x00


	//----- nvinfo : EIATTR_KPARAM_INFO
	.align		4
.L_59:
        /*0018*/ 	.byte	0x04, 0x17
        /*001a*/ 	.short	(.L_61 - .L_60)
.L_60:
        /*001c*/ 	.word	0x00000000
        /*0020*/ 	.short	0x0003
        /*0022*/ 	.short	0x0014
        /*0024*/ 	.byte	0x00, 0xf0, 0x11, 0x00


	//----- nvinfo : EIATTR_KPARAM_INFO
	.align		4
.L_61:
        /*0028*/ 	.byte	0x04, 0x17
        /*002a*/ 	.short	(.L_63 - .L_62)
.L_62:
        /*002c*/ 	.word	0x00000000
        /*0030*/ 	.short	0x0002
        /*0032*/ 	.short	0x0010
        /*0034*/ 	.byte	0x00, 0xf0, 0x11, 0x00


	//----- nvinfo : EIATTR_KPARAM_INFO
	.align		4
.L_63:
        /*0038*/ 	.byte	0x04, 0x17
        /*003a*/ 	.short	(.L_65 - .L_64)
.L_64:
        /*003c*/ 	.word	0x00000000
        /*0040*/ 	.short	0x0001
        /*0042*/ 	.short	0x0008
        /*0044*/ 	.byte	0x00, 0xf5, 0x21, 0x00


	//----- nvinfo : EIATTR_KPARAM_INFO
	.align		4
.L_65:
        /*0048*/ 	.byte	0x04, 0x17
        /*004a*/ 	.short	(.L_67 - .L_66)
.L_66:
        /*004c*/ 	.word	0x00000000
        /*0050*/ 	.short	0x0000
        /*0052*/ 	.short	0x0000
        /*0054*/ 	.byte	0x00, 0xf5, 0x21, 0x00


	//----- nvinfo : EIATTR_SPARSE_MMA_MASK
	.align		4
.L_67:
        /*0058*/ 	.byte	0x03, 0x50
        /*005a*/ 	.short	0x0000


	//----- nvinfo : EIATTR_MAXREG_COUNT
	.align		4
        /*005c*/ 	.byte	0x03, 0x1b
        /*005e*/ 	.short	0x00ff


	//----- nvinfo : EIATTR_MERCURY_ISA_VERSION
	.align		4
        /*0060*/ 	.byte	0x03, 0x5f
        /*0062*/ 	.short	0x0101


	//----- nvinfo : EIATTR_VRC_CTA_INIT_COUNT
	.align		4
        /*0064*/ 	.byte	0x02, 0x4a
	.zero		1
	.zero		1


	//----- nvinfo : EIATTR_EXIT_INSTR_OFFSETS
	.align		4
        /*0068*/ 	.byte	0x04, 0x1c
        /*006a*/ 	.short	(.L_69 - .L_68)


	//   ....[0]....
.L_68:
        /*006c*/ 	.word	0x00000110


	//   ....[1]....
        /*0070*/ 	.word	0x00000260


	//----- nvinfo : EIATTR_CBANK_PARAM_SIZE
	.align		4
.L_69:
        /*0074*/ 	.byte	0x03, 0x19
        /*0076*/ 	.short	0x001c


	//----- nvinfo : EIATTR_PARAM_CBANK
	.align		4
        /*0078*/ 	.byte	0x04, 0x0a
        /*007a*/ 	.short	(.L_71 - .L_70)
	.align		4
.L_70:
        /*007c*/ 	.word	index@(.nv.constant0._Z16maxpool2d_kernelPKfPfiii)
        /*0080*/ 	.short	0x0380
        /*0082*/ 	.short	0x001c


	//----- nvinfo : EIATTR_SW_WAR
	.align		4
.L_71:
        /*0084*/ 	.byte	0x04, 0x36
        /*0086*/ 	.short	(.L_73 - .L_72)
.L_72:
        /*0088*/ 	.word	0x00000008
.L_73:


//--------------------- .nv.info._Z24fused_gemm_ifnode_kernelPKfS0_S0_PfS1_iiif --------------------------
	.section	.nv.info._Z24fused_gemm_ifnode_kernelPKfS0_S0_PfS1_iiif,"",@"SHT_CUDA_INFO"
	.sectionflags	@""
	.align	4


	//----- nvinfo : EIATTR_CUDA_API_VERSION
	.align		4
        /*0000*/ 	.byte	0x04, 0x37
        /*0002*/ 	.short	(.L_75 - .L_74)
.L_74:
        /*0004*/ 	.word	0x00000082


	//----- nvinfo : EIATTR_KPARAM_INFO
	.align		4
.L_75:
        /*0008*/ 	.byte	0x04, 0x17
        /*000a*/ 	.short	(.L_77 - .L_76)
.L_76:
        /*000c*/ 	.word	0x00000000
        /*0010*/ 	.short	0x0008
        /*0012*/ 	.short	0x0034
        /*0014*/ 	.byte	0x00, 0xf0, 0x11, 0x00


	//----- nvinfo : EIATTR_KPARAM_INFO
	.align		4
.L_77:
        /*0018*/ 	.byte	0x04, 0x17
        /*001a*/ 	.short	(.L_79 - .L_78)
.L_78:
        /*001c*/ 	.word	0x00000000
        /*0020*/ 	.short	0x0007
        /*0022*/ 	.short	0x0030
        /*0024*/ 	.byte	0x00, 0xf0, 0x11, 0x00


	//----- nvinfo : EIATTR_KPARAM_INFO
	.align		4
.L_79:
        /*0028*/ 	.byte	0x04, 0x17
        /*002a*/ 	.short	(.L_81 - .L_80)
.L_80:
        /*002c*/ 	.word	0x00000000
        /*0030*/ 	.short	0x0006
        /*0032*/ 	.short	0x002c
        /*0034*/ 	.byte	0x00, 0xf0, 0x11, 0x00


	//----- nvinfo : EIATTR_KPARAM_INFO
	.align		4
.L_81:
        /*0038*/ 	.byte	0x04, 0x17
        /*003a*/ 	.short	(.L_83 - .L_82)
.L_82:
        /*003c*/ 	.word	0x00000000
        /*0040*/ 	.short	0x0005
        /*0042*/ 	.short	0x0028
        /*0044*/ 	.byte	0x00, 0xf0, 0x11, 0x00


	//----- nvinfo : EIATTR_KPARAM_INFO
	.align		4
.L_83:
        /*0048*/ 	.byte	0x04, 0x17
        /*004a*/ 	.short	(.L_85 - .L_84)
.L_84:
        /*004c*/ 	.word	0x00000000
        /*0050*/ 	.short	0x0004
        /*0052*/ 	.short	0x0020
        /*0054*/ 	.byte	0x00, 0xf5, 0x21, 0x00


	//----- nvinfo : EIATTR_KPARAM_INFO
	.align		4
.L_85:
        /*0058*/ 	.byte	0x04, 0x17
        /*005a*/ 	.short	(.L_87 - .L_86)
.L_86:
        /*005c*/ 	.word	0x00000000
        /*0060*/ 	.short	0x0003
        /*0062*/ 	.short	0x0018
        /*0064*/ 	.byte	0x00, 0xf5, 0x21, 0x00


	//----- nvinfo : EIATTR_KPARAM_INFO
	.align		4
.L_87:
        /*0068*/ 	.byte	0x04, 0x17
        /*006a*/ 	.short	(.L_89 - .L_88)
.L_88:
        /*006c*/ 	.word	0x00000000
        /*0070*/ 	.short	0x0002
        /*0072*/ 	.short	0x0010
        /*0074*/ 	.byte	0x00, 0xf5, 0x21, 0x00


	//----- nvinfo : EIATTR_KPARAM_INFO
	.align		4
.L_89:
        /*0078*/ 	.byte	0x04, 0x17
        /*007a*/ 	.short	(.L_91 - .L_90)
.L_90:
        /*007c*/ 	.word	0x00000000
        /*0080*/ 	.short	0x0001
        /*0082*/ 	.short	0x0008
        /*0084*/ 	.byte	0x00, 0xf5, 0x21, 0x00


	//----- nvinfo : EIATTR_KPARAM_INFO
	.align		4
.L_91:
        /*0088*/ 	.byte	0x04, 0x17
        /*008a*/ 	.short	(.L_93 - .L_92)
.L_92:
        /*008c*/ 	.word	0x00000000
        /*0090*/ 	.short	0x0000
        /*0092*/ 	.short	0x0000
        /*0094*/ 	.byte	0x00, 0xf5, 0x21, 0x00


	//----- nvinfo : EIATTR_SPARSE_MMA_MASK
	.align		4
.L_93:
        /*0098*/ 	.byte	0x03, 0x50
        /*009a*/ 	.short	0x0000


	//----- nvinfo : EIATTR_MAXREG_COUNT
	.align		4
        /*009c*/ 	.byte	0x03, 0x1b
        /*009e*/ 	.short	0x00ff


	//----- nvinfo : EIATTR_NUM_BARRIERS
	.align		4
        /*00a0*/ 	.byte	0x02, 0x4c
        /*00a2*/ 	.byte	0x01
	.zero		1


	//----- nvinfo : EIATTR_MERCURY_ISA_VERSION
	.align		4
        /*00a4*/ 	.byte	0x03, 0x5f
        /*00a6*/ 	.short	0x0101


	//----- nvinfo : EIATTR_VRC_CTA_INIT_COUNT
	.align		4
        /*00a8*/ 	.byte	0x02, 0x4a
	.zero		1
	.zero		1


	//----- nvinfo : EIATTR_EXIT_INSTR_OFFSETS
	.align		4
        /*00ac*/ 	.byte	0x04, 0x1c
        /*00ae*/ 	.short	(.L_95 - .L_94)


	//   ....[0]....
.L_94:
        /*00b0*/ 	.word	0x00002400


	//   ....[1]....
        /*00b4*/ 	.word	0x00002670


	//   ....[2]....
        /*00b8*/ 	.word	0x000028a0


	//   ....[3]....
        /*00bc*/ 	.word	0x00002ad0


	//   ....[4]....
        /*00c0*/ 	.word	0x00002c00


	//   ....[5]....
        /*00c4*/ 	.word	0x00002cb0


	//----- nvinfo : EIATTR_CRS_STACK_SIZE
	.align		4
.L_95:
        /*00c8*/ 	.byte	0x04, 0x1e
        /*00ca*/ 	.short	(.L_97 - .L_96)
.L_96:
        /*00cc*/ 	.word	0x00000000


	//----- nvinfo : EIATTR_CBANK_PARAM_SIZE
	.align		4
.L_97:
        /*00d0*/ 	.byte	0x03, 0x19
        /*00d2*/ 	.short	0x0038


	//----- nvinfo : EIATTR_PARAM_CBANK
	.align		4
        /*00d4*/ 	.byte	0x04, 0x0a
        /*00d6*/ 	.short	(.L_99 - .L_98)
	.align		4
.L_98:
        /*00d8*/ 	.word	index@(.nv.constant0._Z24fused_gemm_ifnode_kernelPKfS0_S0_PfS1_iiif)
        /*00dc*/ 	.short	0x0380
        /*00de*/ 	.short	0x0038


	//----- nvinfo : EIATTR_SW_WAR
	.align		4
.L_99:
        /*00e0*/ 	.byte	0x04, 0x36
        /*00e2*/ 	.short	(.L_101 - .L_100)
.L_100:
        /*00e4*/ 	.word	0x00000008
.L_101:


//--------------------- .nv.info._Z19fused_conv2d_ifnodePKfS0_S0_PfS1_iiiiiiif --------------------------
	.section	.nv.info._Z19fused_conv2d_ifnodePKfS0_S0_PfS1_iiiiiiif,"",@"SHT_CUDA_INFO"
	.sectionflags	@""
	.align	4


	//----- nvinfo : EIATTR_CUDA_API_VERSION
	.align		4
        /*0000*/ 	.byte	0x04, 0x37
        /*0002*/ 	.short	(.L_103 - .L_102)
.L_102:
        /*0004*/ 	.word	0x00000082


	//----- nvinfo : EIATTR_KPARAM_INFO
	.align		4
.L_103:
        /*0008*/ 	.byte	0x04, 0x17
        /*000a*/ 	.short	(.L_105 - .L_104)
.L_104:
        /*000c*/ 	.word	0x00000000
        /*0010*/ 	.short	0x000c
        /*0012*/ 	.short	0x0044
        /*0014*/ 	.byte	0x00, 0xf0, 0x11, 0x00


	//----- nvinfo : EIATTR_KPARAM_INFO
	.align		4
.L_105:
        /*0018*/ 	.byte	0x04, 0x17
        /*001a*/ 	.short	(.L_107 - .L_106)
.L_106:
        /*001c*/ 	.word	0x00000000
        /*0020*/ 	.short	0x000b
        /*0022*/ 	.short	0x0040
        /*0024*/ 	.byte	0x00, 0xf0, 0x11, 0x00


	//----- nvinfo : EIATTR_KPARAM_INFO
	.align		4
.L_107:
        /*0028*/ 	.byte	0x04, 0x17
        /*002a*/ 	.short	(.L_109 - .L_108)
.L_108:
        /*002c*/ 	.word	0x00000000
        /*0030*/ 	.short	0x000a
        /*0032*/ 	.short	0x003c
        /*0034*/ 	.byte	0x00, 0xf0, 0x11, 0x00


	//----- nvinfo : EIATTR_KPARAM_INFO
	.align		4
.L_109:
        /*0038*/ 	.byte	0x04, 0x17
        /*003a*/ 	.short	(.L_111 - .L_110)
.L_110:
        /*003c*/ 	.word	0x00000000
        /*0040*/ 	.short	0x0009
        /*0042*/ 	.short	0x0038
        /*0044*/ 	.byte	0x00, 0xf0, 0x11, 0x00


	//----- nvinfo : EIATTR_KPARAM_INFO
	.align		4
.L_111:
        /*0048*/ 	.byte	0x04, 0x17
        /*004a*/ 	.short	(.L_113 - .L_112)
.L_112:
        /*004c*/ 	.word	0x00000000
        /*0050*/ 	.short	0x0008
        /*0052*/ 	.short	0x0034
        /*0054*/ 	.byte	0x00, 0xf0, 0x11, 0x00


	//----- nvinfo : EIATTR_KPARAM_INFO
	.align		4
.L_113:
        /*0058*/ 	.byte	0x04, 0x17
        /*005a*/ 	.short	(.L_115 - .L_114)
.L_114:
        /*005c*/ 	.word	0x00000000
        /*0060*/ 	.short	0x0007
        /*0062*/ 	.short	0x0030
        /*0064*/ 	.byte	0x00, 0xf0, 0x11, 0x00


	//----- nvinfo : EIATTR_KPARAM_INFO
	.align		4
.L_115:
        /*0068*/ 	.byte	0x04, 0x17
        /*006a*/ 	.short	(.L_117 - .L_116)
.L_116:
        /*006c*/ 	.word	0x00000000
        /*0070*/ 	.short	0x0006
        /*0072*/ 	.short	0x002c
        /*0074*/ 	.byte	0x00, 0xf0, 0x11, 0x00


	//----- nvinfo : EIATTR_KPARAM_INFO
	.align		4
.L_117:
        /*0078*/ 	.byte	0x04, 0x17
        /*007a*/ 	.short	(.L_119 - .L_118)
.L_118:
        /*007c*/ 	.word	0x00000000
        /*0080*/ 	.short	0x0005
        /*0082*/ 	.short	0x0028
        /*0084*/ 	.byte	0x00, 0xf0, 0x11, 0x00


	//----- nvinfo : EIATTR_KPARAM_INFO
	.align		4
.L_119:
        /*0088*/ 	.byte	0x04, 0x17
        /*008a*/ 	.short	(.L_121 - .L_120)
.L_120:
        /*008c*/ 	.word	0x00000000
        /*0090*/ 	.short	0x0004
        /*0092*/ 	.short	0x0020
        /*0094*/ 	.byte	0x00, 0xf5, 0x21, 0x00


	//----- nvinfo : EIATTR_KPARAM_INFO
	.align		4
.L_121:
        /*0098*/ 	.byte	0x04, 0x17
        /*009a*/ 	.short	(.L_123 - .L_122)
.L_122:
        /*009c*/ 	.word	0x00000000
        /*00a0*/ 	.short	0x0003
        /*00a2*/ 	.short	0x0018
        /*00a4*/ 	.byte	0x00, 0xf5, 0x21, 0x00


	//----- nvinfo : EIATTR_KPARAM_INFO
	.align		4
.L_123:
        /*00a8*/ 	.byte	0x04, 0x17
        /*00aa*/ 	.short	(.L_125 - .L_124)
.L_124:
        /*00ac*/ 	.word	0x00000000
        /*00b0*/ 	.short	0x0002
        /*00b2*/ 	.short	0x0010
        /*00b4*/ 	.byte	0x00, 0xf5, 0x21, 0x00


	//----- nvinfo : EIATTR_KPARAM_INFO
	.align		4
.L_125:
        /*00b8*/ 	.byte	0x04, 0x17
        /*00ba*/ 	.short	(.L_127 - .L_126)
.L_126:
        /*00bc*/ 	.word	0x00000000
        /*00c0*/ 	.short	0x0001
        /*00c2*/ 	.short	0x0008
        /*00c4*/ 	.byte	0x00, 0xf5, 0x21, 0x00


	//----- nvinfo : EIATTR_KPARAM_INFO
	.align		4
.L_127:
        /*00c8*/ 	.byte	0x04, 0x17
        /*00ca*/ 	.short	(.L_129 - .L_128)
.L_128:
        /*00cc*/ 	.word	0x00000000
        /*00d0*/ 	.short	0x0000
        /*00d2*/ 	.short	0x0000
        /*00d4*/ 	.byte	0x00, 0xf5, 0x21, 0x00


	//----- nvinfo : EIATTR_SPARSE_MMA_MASK
	.align		4
.L_129:
        /*00d8*/ 	.byte	0x03, 0x50
        /*00da*/ 	.short	0x0000


	//----- nvinfo : EIATTR_MAXREG_COUNT
	.align		4
        /*00dc*/ 	.byte	0x03, 0x1b
        /*00de*/ 	.short	0x00ff


	//----- nvinfo : EIATTR_NUM_BARRIERS
	.align		4
        /*00e0*/ 	.byte	0x02, 0x4c
        /*00e2*/ 	.byte	0x01
	.zero		1


	//----- nvinfo : EIATTR_MERCURY_ISA_VERSION
	.align		4
        /*00e4*/ 	.byte	0x03, 0x5f
        /*00e6*/ 	.short	0x0101


	//----- nvinfo : EIATTR_VRC_CTA_INIT_COUNT
	.align		4
        /*00e8*/ 	.byte	0x02, 0x4a
	.zero		1
	.zero		1


	//----- nvinfo : EIATTR_EXIT_INSTR_OFFSETS
	.align		4
        /*00ec*/ 	.byte	0x04, 0x1c
        /*00ee*/ 	.short	(.L_131 - .L_130)


	//   ....[0]....
.L_130:
        /*00f0*/ 	.word	0x000033b0


	//   ....[1]....
        /*00f4*/ 	.word	0x00003540


	//   ....[2]....
        /*00f8*/ 	.word	0x00003630


	//   ....[3]....
        /*00fc*/ 	.word	0x00003720


	//   ....[4]....
        /*0100*/ 	.word	0x000037f0


	//----- nvinfo : EIATTR_CRS_STACK_SIZE
	.align		4
.L_131:
        /*0104*/ 	.byte	0x04, 0x1e
        /*0106*/ 	.short	(.L_133 - .L_132)
.L_132:
        /*0108*/ 	.word	0x00000000


	//----- nvinfo : EIATTR_CBANK_PARAM_SIZE
	.align		4
.L_133:
        /*010c*/ 	.byte	0x03, 0x19
        /*010e*/ 	.short	0x0048


	//----- nvinfo : EIATTR_PARAM_CBANK
	.align		4
        /*0110*/ 	.byte	0x04, 0x0a
        /*0112*/ 	.short	(.L_135 - .L_134)
	.align		4
.L_134:
        /*0114*/ 	.word	index@(.nv.constant0._Z19fused_conv2d_ifnodePKfS0_S0_PfS1_iiiiiiif)
        /*0118*/ 	.short	0x0380
        /*011a*/ 	.short	0x0048


	//----- nvinfo : EIATTR_SW_WAR
	.align		4
.L_135:
        /*011c*/ 	.byte	0x04, 0x36
        /*011e*/ 	.short	(.L_137 - .L_136)
.L_136:
        /*0120*/ 	.word	0x00000008
.L_137:


//--------------------- .nv.info._Z19tiled_conv2d_kernelPKfS0_S0_Pfiiiiiii --------------------------
	.section	.nv.info._Z19tiled_conv2d_kernelPKfS0_S0_Pfiiiiiii,"",@"SHT_CUDA_INFO"
	.sectionflags	@""
	.align	4


	//----- nvinfo : EIATTR_CUDA_API_VERSION
	.align		4
        /*0000*/ 	.byte	0x04, 0x37
        /*0002*/ 	.short	(.L_139 - .L_138)
.L_138:
        /*0004*/ 	.word	0x00000082


	//----- nvinfo : EIATTR_KPARAM_INFO
	.align		4
.L_139:
        /*0008*/ 	.byte	0x04, 0x17
        /*000a*/ 	.short	(.L_141 - .L_140)
.L_140:
        /*000c*/ 	.word	0x00000000
        /*0010*/ 	.short	0x000a
        /*0012*/ 	.short	0x0038
        /*0014*/ 	.byte	0x00, 0xf0, 0x11, 0x00


	//----- nvinfo : EIATTR_KPARAM_INFO
	.align		4
.L_141:
        /*0018*/ 	.byte	0x04, 0x17
        /*001a*/ 	.short	(.L_143 - .L_142)
.L_142:
        /*001c*/ 	.word	0x00000000
        /*0020*/ 	.short	0x0009
        /*0022*/ 	.short	0x0034
        /*0024*/ 	.byte	0x00, 0xf0, 0x11, 0x00


	//----- nvinfo : EIATTR_KPARAM_INFO
	.align		4
.L_143:
        /*0028*/ 	.byte	0x04, 0x17
        /*002a*/ 	.short	(.L_145 - .L_144)
.L_144:
        /*002c*/ 	.word	0x00000000
        /*0030*/ 	.short	0x0008
        /*0032*/ 	.short	0x0030
        /*0034*/ 	.byte	0x00, 0xf0, 0x11, 0x00


	//----- nvinfo : EIATTR_KPARAM_INFO
	.align		4
.L_145:
        /*0038*/ 	.byte	0x04, 0x17
        /*003a*/ 	.short	(.L_147 - .L_146)
.L_146:
        /*003c*/ 	.word	0x00000000
        /*0040*/ 	.short	0x0007
        /*0042*/ 	.short	0x002c
        /*0044*/ 	.byte	0x00, 0xf0, 0x11, 0x00


	//----- nvinfo : EIATTR_KPARAM_INFO
	.align		4
.L_147:
        /*0048*/ 	.byte	0x04, 0x17
        /*004a*/ 	.short	(.L_149 - .L_148)
.L_148:
        /*004c*/ 	.word	0x00000000
        /*0050*/ 	.short	0x0006
        /*0052*/ 	.short	0x0028
        /*0054*/ 	.byte	0x00, 0xf0, 0x11, 0x00


	//----- nvinfo : EIATTR_KPARAM_INFO
	.align		4
.L_149:
        /*0058*/ 	.byte	0x04, 0x17
        /*005a*/ 	.short	(.L_151 - .L_150)
.L_150:
        /*005c*/ 	.word	0x00000000
        /*0060*/ 	.short	0x0005
        /*0062*/ 	.short	0x0024
        /*0064*/ 	.byte	0x00, 0xf0, 0x11, 0x00


	//----- nvinfo : EIATTR_KPARAM_INFO
	.align		4
.L_151:
        /*0068*/ 	.byte	0x04, 0x17
        /*006a*/ 	.short	(.L_153 - .L_152)
.L_152:
        /*006c*/ 	.word	0x00000000
        /*0070*/ 	.short	0x0004
        /*0072*/ 	.short	0x0020
        /*0074*/ 	.byte	0x00, 0xf0, 0x11, 0x00


	//----- nvinfo : EIATTR_KPARAM_INFO
	.align		4
.L_153:
        /*0078*/ 	.byte	0x04, 0x17
        /*007a*/ 	.short	(.L_155 - .L_154)
.L_154:
        /*007c*/ 	.word	0x00000000
        /*0080*/ 	.short	0x0003
        /*0082*/ 	.short	0x0018
        /*0084*/ 	.byte	0x00, 0xf5, 0x21, 0x00


	//----- nvinfo : EIATTR_KPARAM_INFO
	.align		4
.L_155:
        /*0088*/ 	.byte	0x04, 0x17
        /*008a*/ 	.short	(.L_157 - .L_156)
.L_156:
        /*008c*/ 	.word	0x00000000
        /*0090*/ 	.short	0x0002
        /*0092*/ 	.short	0x0010
        /*0094*/ 	.byte	0x00, 0xf5, 0x21, 0x00


	//----- nvinfo : EIATTR_KPARAM_INFO
	.align		4
.L_157:
        /*0098*/ 	.byte	0x04, 0x17
        /*009a*/ 	.short	(.L_159 - .L_158)
.L_158:
        /*009c*/ 	.word	0x00000000
        /*00a0*/ 	.short	0x0001
        /*00a2*/ 	.short	0x0008
        /*00a4*/ 	.byte	0x00, 0xf5, 0x21, 0x00


	//----- nvinfo : EIATTR_KPARAM_INFO
	.align		4
.L_159:
        /*00a8*/ 	.byte	0x04, 0x17
        /*00aa*/ 	.short	(.L_161 - .L_160)
.L_160:
        /*00ac*/ 	.word	0x00000000
        /*00b0*/ 	.short	0x0000
        /*00b2*/ 	.short	0x0000
        /*00b4*/ 	.byte	0x00, 0xf5, 0x21, 0x00


	//----- nvinfo : EIATTR_SPARSE_MMA_MASK
	.align		4
.L_161:
        /*00b8*/ 	.byte	0x03, 0x50
        /*00ba*/ 	.short	0x0000


	//----- nvinfo : EIATTR_MAXREG_COUNT
	.align		4
        /*00bc*/ 	.byte	0x03, 0x1b
        /*00be*/ 	.short	0x00ff


	//----- nvinfo : EIATTR_NUM_BARRIERS
	.align		4
        /*00c0*/ 	.byte	0x02, 0x4c
        /*00c2*/ 	.byte	0x01
	.zero		1


	//----- nvinfo : EIATTR_MERCURY_ISA_VERSION
	.align		4
        /*00c4*/ 	.byte	0x03, 0x5f
        /*00c6*/ 	.short	0x0101


	//----- nvinfo : EIATTR_VRC_CTA_INIT_COUNT
	.align		4
        /*00c8*/ 	.byte	0x02, 0x4a
	.zero		1
	.zero		1


	//----- nvinfo : EIATTR_EXIT_INSTR_OFFSETS
	.align		4
        /*00cc*/ 	.byte	0x04, 0x1c
        /*00ce*/ 	.short	(.L_163 - .L_162)


	//   ....[0]....
.L_162:
        /*00d0*/ 	.word	0x00002b90


	//   ....[1]....
        /*00d4*/ 	.word	0x00002dc0


	//   ....[2]....
        /*00d8*/ 	.word	0x00002e30


	//----- nvinfo : EIATTR_CRS_STACK_SIZE
	.align		4
.L_163:
        /*00dc*/ 	.byte	0x04, 0x1e
        /*00de*/ 	.short	(.L_165 - .L_164)
.L_164:
        /*00e0*/ 	.word	0x00000000


	//----- nvinfo : EIATTR_CBANK_PARAM_SIZE
	.align		4
.L_165:
        /*00e4*/ 	.byte	0x03, 0x19
        /*00e6*/ 	.short	0x003c


	//----- nvinfo : EIATTR_PARAM_CBANK
	.align		4
        /*00e8*/ 	.byte	0x04, 0x0a
        /*00ea*/ 	.short	(.L_167 - .L_166)
	.align		4
.L_166:
        /*00ec*/ 	.word	index@(.nv.constant0._Z19tiled_conv2d_kernelPKfS0_S0_Pfiiiiiii)
        /*00f0*/ 	.short	0x0380
        /*00f2*/ 	.short	0x003c


	//----- nvinfo : EIATTR_SW_WAR
	.align		4
.L_167:
        /*00f4*/ 	.byte	0x04, 0x36
        /*00f6*/ 	.short	(.L_169 - .L_168)
.L_168:
        /*00f8*/ 	.word	0x00000008
.L_169:


//--------------------- .nv.info._Z10tiled_gemmPKfS0_S0_Pfiiib --------------------------
	.section	.nv.info._Z10tiled_gemmPKfS0_S0_Pfiiib,"",@"SHT_CUDA_INFO"
	.sectionflags	@""
	.align	4


	//----- nvinfo : EIATTR_CUDA_API_VERSION
	.align		4
        /*0000*/ 	.byte	0x04, 0x37
        /*0002*/ 	.short	(.L_171 - .L_170)
.L_170:
        /*0004*/ 	.word	0x00000082


	//----- nvinfo : EIATTR_KPARAM_INFO
	.align		4
.L_171:
        /*0008*/ 	.byte	0x04, 0x17
        /*000a*/ 	.short	(.L_173 - .L_172)
.L_172:
        /*000c*/ 	.word	0x00000000
        /*0010*/ 	.short	0x0007
        /*0012*/ 	.short	0x002c
        /*0014*/ 	.byte	0x00, 0xf0, 0x05, 0x00


	//----- nvinfo : EIATTR_KPARAM_INFO
	.align		4
.L_173:
        /*0018*/ 	.byte	0x04, 0x17
        /*001a*/ 	.short	(.L_175 - .L_174)
.L_174:
        /*001c*/ 	.word	0x00000000
        /*0020*/ 	.short	0x0006
        /*0022*/ 	.short	0x0028
        /*0024*/ 	.byte	0x00, 0xf0, 0x11, 0x00


	//----- nvinfo : EIATTR_KPARAM_INFO
	.align		4
.L_175:
        /*0028*/ 	.byte	0x04, 0x17
        /*002a*/ 	.short	(.L_177 - .L_176)
.L_176:
        /*002c*/ 	.word	0x00000000
        /*0030*/ 	.short	0x0005
        /*0032*/ 	.short	0x0024
        /*0034*/ 	.byte	0x00, 0xf0, 0x11, 0x00


	//----- nvinfo : EIATTR_KPARAM_INFO
	.align		4
.L_177:
        /*0038*/ 	.byte	0x04, 0x17
        /*003a*/ 	.short	(.L_179 - .L_178)
.L_178:
        /*003c*/ 	.word	0x00000000
        /*0040*/ 	.short	0x0004
        /*0042*/ 	.short	0x0020
        /*0044*/ 	.byte	0x00, 0xf0, 0x11, 0x00


	//----- nvinfo : EIATTR_KPARAM_INFO
	.align		4
.L_179:
        /*0048*/ 	.byte	0x04, 0x17
        /*004a*/ 	.short	(.L_181 - .L_180)
.L_180:
        /*004c*/ 	.word	0x00000000
        /*0050*/ 	.short	0x0003
        /*0052*/ 	.short	0x0018
        /*0054*/ 	.byte	0x00, 0xf5, 0x21, 0x00


	//----- nvinfo : EIATTR_KPARAM_INFO
	.align		4
.L_181:
        /*0058*/ 	.byte	0x04, 0x17
        /*005a*/ 	.short	(.L_183 - .L_182)
.L_182:
        /*005c*/ 	.word	0x00000000
        /*0060*/ 	.short	0x0002
        /*0062*/ 	.short	0x0010
        /*0064*/ 	.byte	0x00, 0xf5, 0x21, 0x00


	//----- nvinfo : EIATTR_KPARAM_INFO
	.align		4
.L_183:
        /*0068*/ 	.byte	0x04, 0x17
        /*006a*/ 	.short	(.L_185 - .L_184)
.L_184:
        /*006c*/ 	.word	0x00000000
        /*0070*/ 	.short	0x0001
        /*0072*/ 	.short	0x0008
        /*0074*/ 	.byte	0x00, 0xf5, 0x21, 0x00


	//----- nvinfo : EIATTR_KPARAM_INFO
	.align		4
.L_185:
        /*0078*/ 	.byte	0x04, 0x17
        /*007a*/ 	.short	(.L_187 - .L_186)
.L_186:
        /*007c*/ 	.word	0x00000000
        /*0080*/ 	.short	0x0000
        /*0082*/ 	.short	0x0000
        /*0084*/ 	.byte	0x00, 0xf5, 0x21, 0x00


	//----- nvinfo : EIATTR_SPARSE_MMA_MASK
	.align		4
.L_187:
        /*0088*/ 	.byte	0x03, 0x50
        /*008a*/ 	.short	0x0000


	//----- nvinfo : EIATTR_MAXREG_COUNT
	.align		4
        /*008c*/ 	.byte	0x03, 0x1b
        /*008e*/ 	.short	0x00ff


	//----- nvinfo : EIATTR_NUM_BARRIERS
	.align		4
        /*0090*/ 	.byte	0x02, 0x4c
        /*0092*/ 	.byte	0x01
	.zero		1


	//----- nvinfo : EIATTR_MERCURY_ISA_VERSION
	.align		4
        /*0094*/ 	.byte	0x03, 0x5f
        /*0096*/ 	.short	0x0101


	//----- nvinfo : EIATTR_VRC_CTA_INIT_COUNT
	.align		4
        /*0098*/ 	.byte	0x02, 0x4a
	.zero		1
	.zero		1


	//----- nvinfo : EIATTR_EXIT_INSTR_OFFSETS
	.align		4
        /*009c*/ 	.byte	0x04, 0x1c
        /*009e*/ 	.short	(.L_189 - .L_188)


	//   ....[0]....
.L_188:
        /*00a0*/ 	.word	0x00002400


	//   ....[1]....
        /*00a4*/ 	.word	0x00002590


	//   ....[2]....
        /*00a8*/ 	.word	0x000026b0


	//   ....[3]....
        /*00ac*/ 	.word	0x000027c0


	//   ....[4]....
        /*00b0*/ 	.word	0x00002850


	//   ....[5]....
        /*00b4*/ 	.word	0x00002890


	//   ....[6]....
        /*00b8*/ 	.word	0x00002a20


	//   ....[7]....
        /*00bc*/ 	.word	0x00002b70


	//   ....[8]....
        /*00c0*/ 	.word	0x00002cc0


	//   ....[9]....
        /*00c4*/ 	.word	0x00002d70


	//   ....[10]....
        /*00c8*/ 	.word	0x00002dd0


	//----- nvinfo : EIATTR_CRS_STACK_SIZE
	.align		4
.L_189:
        /*00cc*/ 	.byte	0x04, 0x1e
        /*00ce*/ 	.short	(.L_191 - .L_190)
.L_190:
        /*00d0*/ 	.word	0x00000000


	//----- nvinfo : EIATTR_CBANK_PARAM_SIZE
	.align		4
.L_191:
        /*00d4*/ 	.byte	0x03, 0x19
        /*00d6*/ 	.short	0x002d


	//----- nvinfo : EIATTR_PARAM_CBANK
	.align		4
        /*00d8*/ 	.byte	0x04, 0x0a
        /*00da*/ 	.short	(.L_193 - .L_192)
	.align		4
.L_192:
        /*00dc*/ 	.word	index@(.nv.constant0._Z10tiled_gemmPKfS0_S0_Pfiiib)
        /*00e0*/ 	.short	0x0380
        /*00e2*/ 	.short	0x002d


	//----- nvinfo : EIATTR_SW_WAR
	.align		4
.L_193:
        /*00e4*/ 	.byte	0x04, 0x36
        /*00e6*/ 	.short	(.L_195 - .L_194)
.L_194:
        /*00e8*/ 	.word	0x00000008
.L_195:


//--------------------- .nv.callgraph             --------------------------
	.section	.nv.callgraph,"",@"SHT_CUDA_CALLGRAPH"
	.align	4
	.sectionentsize	8
	.align		4
        /*0000*/ 	.word	0x00000000
	.align		4
        /*0004*/ 	.word	0xffffffff
	.align		4
        /*0008*/ 	.word	0x00000000
	.align		4
        /*000c*/ 	.word	0xfffffffe
	.align		4
        /*0010*/ 	.word	0x00000000
	.align		4
        /*0014*/ 	.word	0xfffffffd
	.align		4
        /*0018*/ 	.word	0x00000000
	.align		4
        /*001c*/ 	.word	0xfffffffc


//--------------------- .text._Z13IFNode_kernelPfPKfS_iif --------------------------
	.section	.text._Z13IFNode_kernelPfPKfS_iif,"ax",@progbits
	.align	128
        .global         _Z13IFNode_kernelPfPKfS_iif
        .type           _Z13IFNode_kernelPfPKfS_iif,@function
        .size           _Z13IFNode_kernelPfPKfS_iif,(.L_x_112 - _Z13IFNode_kernelPfPKfS_iif)
        .other          _Z13IFNode_kernelPfPKfS_iif,@"STO_CUDA_ENTRY STV_DEFAULT"
_Z13IFNode_kernelPfPKfS_iif:
.text._Z13IFNode_kernelPfPKfS_iif:
[----:B------:R-:W-:Y:S01]  /*0000*/  LDC R1, c[0x0][0x37c] ;  /* 0x0000df00ff017b82 */ /* 0x000fe20000000800 */
[----:B------:R-:W0:Y:S07]  /*0010*/  S2R R0, SR_TID.X ;  /* 0x0000000000007919 */ /* 0x000e2e0000002100 */
[----:B------:R-:W0:Y:S01]  /*0020*/  S2UR UR6, SR_CTAID.X ;  /* 0x00000000000679c3 */ /* 0x000e220000002500 */
[----:B------:R-:W1:Y:S07]  /*0030*/  LDCU.64 UR4, c[0x0][0x398] ;  /* 0x00007300ff0477ac */ /* 0x000e6e0008000a00 */
[----:B------:R-:W0:Y:S01]  /*0040*/  LDC R9, c[0x0][0x360] ;  /* 0x0000d800ff097b82 */ /* 0x000e220000000800 */
[----:B-1----:R-:W-:Y:S01]  /*0050*/  UIMAD UR4, UR5, UR4, URZ ;  /* 0x00000004050472a4 */ /* 0x002fe2000f8e02ff */
[----:B0-----:R-:W-:-:S05]  /*0060*/  IMAD R9, R9, UR6, R0 ;  /* 0x0000000609097c24 */ /* 0x001fca000f8e0200 */
[----:B------:R-:W-:-:S13]  /*0070*/  ISETP.GE.AND P0, PT, R9, UR4, PT ;  /* 0x0000000409007c0c */ /* 0x000fda000bf06270 */
[----:B------:R-:W-:Y:S05]  /*0080*/  @P0 EXIT ;  /* 0x000000000000094d */ /* 0x000fea0003800000 */
[----:B------:R-:W0:Y:S01]  /*0090*/  LDC.64 R4, c[0x0][0x388] ;  /* 0x0000e200ff047b82 */ /* 0x000e220000000a00 */
[----:B------:R-:W1:Y:S01]  /*00a0*/  LDCU.64 UR4, c[0x0][0x358] ;  /* 0x00006b00ff0477ac */ /* 0x000e620008000a00 */
[----:B------:R-:W2:Y:S06]  /*00b0*/  LDCU UR6, c[0x0][0x3a0] ;  /* 0x00007400ff0677ac */ /* 0x000eac0008000800 */
[----:B------:R-:W3:Y:S08]  /*00c0*/  LDC.64 R2, c[0x0][0x380] ;  /* 0x0000e000ff027b82 */ /* 0x000ef00000000a00 */
[----:B------:R-:W4:Y:S01]  /*00d0*/  LDC.64 R6, c[0x0][0x390] ;  /* 0x0000e400ff067b82 */ /* 0x000f220000000a00 */
[----:B0-----:R-:W-:-:S06]  /*00e0*/  IMAD.WIDE R4, R9, 0x4, R4 ;  /* 0x0000000409047825 */ /* 0x001fcc00078e0204 */
[----:B-1----:R-:W5:Y:S01]  /*00f0*/  LDG.E R5, desc[UR4][R4.64] ;  /* 0x0000000404057981 */ /* 0x002f62000c1e1900 */
[----:B---3--:R-:W-:-:S05]  /*0100*/  IMAD.WIDE R2, R9, 0x4, R2 ;  /* 0x0000000409027825 */ /* 0x008fca00078e0202 */
[----:B------:R-:W5:Y:S01]  /*0110*/  LDG.E R0, desc[UR4][R2.64] ;  /* 0x0000000402007981 */ /* 0x000f62000c1e1900 */
[----:B----4-:R-:W-:-:S04]  /*0120*/  IMAD.WIDE R6, R9, 0x4, R6 ;  /* 0x0000000409067825 */ /* 0x010fc800078e0206 */
[----:B-----5:R-:W-:-:S05]  /*0130*/  FADD R11, R0, R5 ;  /* 0x00000005000b7221 */ /* 0x020fca0000000000 */
[----:B--2---:R-:W-:-:S13]  /*0140*/  FSETP.GE.AND P0, PT, R11, UR6, PT ;  /* 0x000000060b007c0b */ /* 0x004fda000bf06000 */
[----:B------:R-:W-:Y:S02]  /*0150*/  @P0 MOV R9, 0x3f800000 ;  /* 0x3f80000000090802 */ /* 0x000fe40000000f00 */
[----:B------:R-:W-:-:S03]  /*0160*/  @P0 MOV R11, RZ ;  /* 0x000000ff000b0202 */ /* 0x000fc60000000f00 */
[----:B------:R-:W-:Y:S04]  /*0170*/  @P0 STG.E desc[UR4][R6.64], R9 ;  /* 0x0000000906000986 */ /* 0x000fe8000c101904 */
[----:B------:R-:W-:Y:S04]  /*0180*/  @!P0 STG.E desc[UR4][R6.64], RZ ;  /* 0x000000ff06008986 */ /* 0x000fe8000c101904 */
[----:B------:R-:W-:Y:S01]  /*0190*/  STG.E desc[UR4][R2.64], R11 ;  /* 0x0000000b02007986 */ /* 0x000fe2000c101904 */
[----:B------:R-:W-:Y:S05]  /*01a0*/  EXIT ;  /* 0x000000000000794d */ /* 0x000fea0003800000 */
.L_x_0:
[----:B------:R-:W-:-:S00]  /*01b0*/  BRA `(.L_x_0) ;  /* 0xfffffffc00fc7947 */ /* 0x000fc0000383ffff */
[----:B------:R-:W-:-:S00]  /*01c0*/  NOP ;  /* 0x0000000000007918 */ /* 0x000fc00000000000 */
        /* <DEDUP_REMOVED lines=11> */
.L_x_112:


//--------------------- .text._Z16maxpool2d_kernelPKfPfiii --------------------------
	.section	.text._Z16maxpool2d_kernelPKfPfiii,"ax",@progbits
	.align	128
        .global         _Z16maxpool2d_kernelPKfPfiii
        .type           _Z16maxpool2d_kernelPKfPfiii,@function
        .size           _Z16maxpool2d_kernelPKfPfiii,(.L_x_113 - _Z16maxpool2d_kernelPKfPfiii)
        .other          _Z16maxpool2d_kernelPKfPfiii,@"STO_CUDA_ENTRY STV_DEFAULT"
_Z16maxpool2d_kernelPKfPfiii:
.text._Z16maxpool2d_kernelPKfPfiii:
[----:B------:R-:W-:Y:S01]  /*0000*/  LDC R1, c[0x0][0x37c] ;  /* 0x0000df00ff017b82 */ /* 0x000fe20000000800 */
[----:B------:R-:W0:Y:S07]  /*0010*/  S2R R5, SR_TID.X ;  /* 0x0000000000057919 */ /* 0x000e2e0000002100 */
[----:B------:R-:W1:Y:S01]  /*0020*/  LDC R7, c[0x0][0x398] ;  /* 0x0000e600ff077b82 */ /* 0x000e620000000800 */
[----:B------:R-:W2:Y:S01]  /*0030*/  LDCU UR8, c[0x0][0x394] ;  /* 0x00007280ff0877ac */ /* 0x000ea20008000800 */
[----:B------:R-:W3:Y:S06]  /*0040*/  S2R R3, SR_TID.Y ;  /* 0x0000000000037919 */ /* 0x000eec0000002200 */
[----:B------:R-:W3:Y:S08]  /*0050*/  LDC R2, c[0x0][0x364] ;  /* 0x0000d900ff027b82 */ /* 0x000ef00000000800 */
[----:B------:R-:W0:Y:S01]  /*0060*/  S2UR UR6, SR_CTAID.X ;  /* 0x00000000000679c3 */ /* 0x000e220000002500 */
[----:B--2---:R-:W-:-:S04]  /*0070*/  ULEA.HI UR4, UR8, UR8, URZ, 0x1 ;  /* 0x0000000808047291 */ /* 0x004fc8000f8f08ff */
[----:B------:R-:W-:-:S03]  /*0080*/  USHF.R.S32.HI UR4, URZ, 0x1, UR4 ;  /* 0x00000001ff047899 */ /* 0x000fc60008011404 */
[----:B------:R-:W0:Y:S01]  /*0090*/  LDC R8, c[0x0][0x360] ;  /* 0x0000d800ff087b82 */ /* 0x000e220000000800 */
[----:B-1----:R-:W-:-:S04]  /*00a0*/  LEA.HI R0, R7, R7, RZ, 0x1 ;  /* 0x0000000707007211 */ /* 0x002fc800078f08ff */
[----:B------:R-:W-:-:S03]  /*00b0*/  SHF.R.S32.HI R9, RZ, 0x1, R0 ;  /* 0x00000001ff097819 */ /* 0x000fc60000011400 */
[----:B------:R-:W3:Y:S01]  /*00c0*/  S2UR UR5, SR_CTAID.Y ;  /* 0x00000000000579c3 */ /* 0x000ee20000002600 */
[----:B0-----:R-:W-:-:S05]  /*00d0*/  IMAD R8, R8, UR6, R5 ;  /* 0x0000000608087c24 */ /* 0x001fca000f8e0205 */
[----:B------:R-:W-:Y:S01]  /*00e0*/  ISETP.GE.AND P0, PT, R8, R9, PT ;  /* 0x000000090800720c */ /* 0x000fe20003f06270 */
[----:B---3--:R-:W-:-:S05]  /*00f0*/  IMAD R0, R2, UR5, R3 ;  /* 0x0000000502007c24 */ /* 0x008fca000f8e0203 */
[----:B------:R-:W-:-:S13]  /*0100*/  ISETP.GE.OR P0, PT, R0, UR4, P0 ;  /* 0x0000000400007c0c */ /* 0x000fda0008706670 */
[----:B------:R-:W-:Y:S05]  /*0110*/  @P0 EXIT ;  /* 0x000000000000094d */ /* 0x000fea0003800000 */
[----:B------:R-:W0:Y:S01]  /*0120*/  S2R R15, SR_CTAID.Z ;  /* 0x00000000000f7919 */ /* 0x000e220000002700 */
[----:B------:R-:W1:Y:S01]  /*0130*/  LDC.64 R2, c[0x0][0x380] ;  /* 0x0000e000ff027b82 */ /* 0x000e620000000a00 */
[----:B------:R-:W-:Y:S01]  /*0140*/  SHF.L.U32 R4, R0, 0x1, RZ ;  /* 0x0000000100047819 */ /* 0x000fe200000006ff */
[----:B------:R-:W2:Y:S01]  /*0150*/  LDCU.64 UR6, c[0x0][0x358] ;  /* 0x00006b00ff0677ac */ /* 0x000ea20008000a00 */
[----:B------:R-:W-:-:S03]  /*0160*/  SHF.L.U32 R5, R8, 0x1, RZ ;  /* 0x0000000108057819 */ /* 0x000fc600000006ff */
[----:B0-----:R-:W-:-:S04]  /*0170*/  IMAD R4, R15, UR8, R4 ;  /* 0x000000080f047c24 */ /* 0x001fc8000f8e0204 */
[----:B------:R-:W-:-:S04]  /*0180*/  IMAD R5, R4, R7, R5 ;  /* 0x0000000704057224 */ /* 0x000fc800078e0205 */
[----:B-1----:R-:W-:-:S05]  /*0190*/  IMAD.WIDE R2, R5, 0x4, R2 ;  /* 0x0000000405027825 */ /* 0x002fca00078e0202 */
[----:B--2---:R-:W2:Y:S01]  /*01a0*/  LDG.E.CONSTANT R10, desc[UR6][R2.64] ;  /* 0x00000006020a7981 */ /* 0x004ea2000c1e9900 */
[----:B------:R-:W-:Y:S02]  /*01b0*/  IMAD.WIDE R4, R7, 0x4, R2 ;  /* 0x0000000407047825 */ /* 0x000fe400078e0202 */
[----:B------:R-:W0:Y:S01]  /*01c0*/  LDC.64 R6, c[0x0][0x388] ;  /* 0x0000e200ff067b82 */ /* 0x000e220000000a00 */
[----:B------:R-:W2:Y:S04]  /*01d0*/  LDG.E.CONSTANT R11, desc[UR6][R2.64+0x4] ;  /* 0x00000406020b7981 */ /* 0x000ea8000c1e9900 */
[----:B------:R-:W3:Y:S04]  /*01e0*/  LDG.E.CONSTANT R13, desc[UR6][R4.64] ;  /* 0x00000006040d7981 */ /* 0x000ee8000c1e9900 */
[----:B------:R-:W3:Y:S01]  /*01f0*/  LDG.E.CONSTANT R12, desc[UR6][R4.64+0x4] ;  /* 0x00000406040c7981 */ /* 0x000ee2000c1e9900 */
[----:B------:R-:W-:-:S04]  /*0200*/  IMAD R0, R15, UR4, R0 ;  /* 0x000000040f007c24 */ /* 0x000fc8000f8e0200 */
[----:B------:R-:W-:-:S04]  /*0210*/  IMAD R9, R9, R0, R8 ;  /* 0x0000000009097224 */ /* 0x000fc800078e0208 */
[----:B0-----:R-:W-:Y:S01]  /*0220*/  IMAD.WIDE R6, R9, 0x4, R6 ;  /* 0x0000000409067825 */ /* 0x001fe200078e0206 */
[----:B--2---:R-:W-:-:S04]  /*0230*/  FMNMX3 R10, R10, RZ, R11, !PT ;  /* 0x000000ff0a0a7276 */ /* 0x004fc8000780000b */
[----:B---3--:R-:W-:-:S05]  /*0240*/  FMNMX3 R13, R10, R13, R12, !PT ;  /* 0x0000000d0a0d7276 */ /* 0x008fca000780000c */
[----:B------:R-:W-:Y:S01]  /*0250*/  STG.E desc[UR6][R6.64], R13 ;  /* 0x0000000d06007986 */ /* 0x000fe2000c101906 */
[----:B------:R-:W-:Y:S05]  /*0260*/  EXIT ;  /* 0x000000000000794d */ /* 0x000fea0003800000 */
.L_x_1:
        /* <DEDUP_REMOVED lines=9> */
.L_x_113:


//--------------------- .text._Z24fused_gemm_ifnode_kernelPKfS0_S0_PfS1_iiif --------------------------
	.section	.text._Z24fused_gemm_ifnode_kernelPKfS0_S0_PfS1_iiif,"ax",@progbits
	.align	128
        .global         _Z24fused_gemm_ifnode_kernelPKfS0_S0_PfS1_iiif
        .type           _Z24fused_gemm_ifnode_kernelPKfS0_S0_PfS1_iiif,@function
        .size           _Z24fused_gemm_ifnode_kernelPKfS0_S0_PfS1_iiif,(.L_x_114 - _Z24fused_gemm_ifnode_kernelPKfS0_S0_PfS1_iiif)
        .other          _Z24fused_gemm_ifnode_kernelPKfS0_S0_PfS1_iiif,@"STO_CUDA_ENTRY STV_DEFAULT"
_Z24fused_gemm_ifnode_kernelPKfS0_S0_PfS1_iiif:
.text._Z24fused_gemm_ifnode_kernelPKfS0_S0_PfS1_iiif:
[----:B------:R-:W-:Y:S01]  /*0000*/  LDC R1, c[0x0][0x37c] ;  /* 0x0000df00ff017b82 */ /* 0x000fe20000000800 */
[----:B------:R-:W0:Y:S07]  /*0010*/  S2R R0, SR_TID.Y ;  /* 0x0000000000007919 */ /* 0x000e2e0000002200 */
[----:B------:R-:W1:Y:S01]  /*0020*/  S2UR UR6, SR_CTAID.Y ;  /* 0x00000000000679c3 */ /* 0x000e620000002600 */
[----:B------:R-:W2:Y:S01]  /*0030*/  LDCU UR4, c[0x0][0x3ac] ;  /* 0x00007580ff0477ac */ /* 0x000ea20008000800 */
[----:B------:R-:W-:Y:S01]  /*0040*/  HFMA2 R25, -RZ, RZ, 0, 0 ;  /* 0x00000000ff197431 */ /* 0x000fe200000001ff */
[----:B------:R-:W3:Y:S01]  /*0050*/  S2R R3, SR_TID.X ;  /* 0x0000000000037919 */ /* 0x000ee20000002100 */
[----:B------:R-:W-:-:S02]  /*0060*/  HFMA2 R33, -RZ, RZ, 0, 0 ;  /* 0x00000000ff217431 */ /* 0x000fc400000001ff */
[----:B------:R-:W-:Y:S01]  /*0070*/  IMAD.MOV.U32 R29, RZ, RZ, RZ ;  /* 0x000000ffff1d7224 */ /* 0x000fe200078e00ff */
[----:B------:R-:W-:Y:S01]  /*0080*/  MOV R21, RZ ;  /* 0x000000ff00157202 */ /* 0x000fe20000000f00 */
[----:B------:R-:W-:Y:S01]  /*0090*/  IMAD.MOV.U32 R27, RZ, RZ, RZ ;  /* 0x000000ffff1b7224 */ /* 0x000fe200078e00ff */
[----:B------:R-:W4:Y:S01]  /*00a0*/  S2UR UR7, SR_CTAID.X ;  /* 0x00000000000779c3 */ /* 0x000f220000002500 */
[----:B------:R-:W-:Y:S01]  /*00b0*/  IMAD.MOV.U32 R23, RZ, RZ, RZ ;  /* 0x000000ffff177224 */ /* 0x000fe200078e00ff */
[----:B------:R-:W0:Y:S01]  /*00c0*/  LDCU.64 UR12, c[0x0][0x358] ;  /* 0x00006b00ff0c77ac */ /* 0x000e220008000a00 */
[----:B------:R-:W-:Y:S02]  /*00d0*/  IMAD.MOV.U32 R11, RZ, RZ, RZ ;  /* 0x000000ffff0b7224 */ /* 0x000fe400078e00ff */
[----:B------:R-:W-:Y:S01]  /*00e0*/  IMAD.MOV.U32 R31, RZ, RZ, RZ ;  /* 0x000000ffff1f7224 */ /* 0x000fe200078e00ff */
[----:B--2---:R-:W-:Y:S02]  /*00f0*/  UISETP.GE.AND UP0, UPT, UR4, 0x1, UPT ;  /* 0x000000010400788c */ /* 0x004fe4000bf06270 */
[----:B-1----:R-:W-:-:S06]  /*0100*/  USHF.L.U32 UR6, UR6, 0x5, URZ ;  /* 0x0000000506067899 */ /* 0x002fcc00080006ff */
[----:B0-----:R-:W-:Y:S01]  /*0110*/  LEA R35, R0, UR6, 0x2 ;  /* 0x0000000600237c11 */ /* 0x001fe2000f8e10ff */
[----:B----4-:R-:W-:-:S06]  /*0120*/  USHF.L.U32 UR7, UR7, 0x5, URZ ;  /* 0x0000000507077899 */ /* 0x010fcc00080006ff */
[----:B---3--:R-:W-:Y:S01]  /*0130*/  LEA R10, R3, UR7, 0x1 ;  /* 0x00000007030a7c11 */ /* 0x008fe2000f8e08ff */
[----:B------:R-:W-:Y:S06]  /*0140*/  BRA.U !UP0, `(.L_x_2) ;  /* 0x0000002108a47547 */ /* 0x000fec000b800000 */
[----:B------:R-:W0:Y:S01]  /*0150*/  LDCU UR4, c[0x0][0x360] ;  /* 0x00006c00ff0477ac */ /* 0x000e220008000800 */
[----:B------:R-:W1:Y:S01]  /*0160*/  LDC R2, c[0x0][0x364] ;  /* 0x0000d900ff027b82 */ /* 0x000e620000000800 */
[----:B------:R-:W2:Y:S01]  /*0170*/  S2R R13, SR_CgaCtaId ;  /* 0x00000000000d7919 */ /* 0x000ea20000008800 */
[----:B------:R-:W3:Y:S01]  /*0180*/  S2R R17, SR_SWINHI ;  /* 0x0000000000117919 */ /* 0x000ee20000002f00 */
[----:B0-----:R-:W-:-:S04]  /*0190*/  IMAD R5, R0, UR4, R3 ;  /* 0x0000000400057c24 */ /* 0x001fc8000f8e0203 */
[----:B------:R-:W-:Y:S02]  /*01a0*/  IMAD.SHL.U32 R8, R5, 0x4, RZ ;  /* 0x0000000405087824 */ /* 0x000fe400078e00ff */
[----:B-1----:R-:W-:Y:S01]  /*01b0*/  IMAD R2, R2, UR4, RZ ;  /* 0x0000000402027c24 */ /* 0x002fe2000f8e02ff */
[----:B------:R-:W-:-:S04]  /*01c0*/  UMOV UR4, URZ ;  /* 0x000000ff00047c82 */ /* 0x000fc80008000000 */
[----:B------:R-:W-:-:S04]  /*01d0*/  SHF.L.U32 R4, R2, 0x2, RZ ;  /* 0x0000000202047819 */ /* 0x000fc800000006ff */
[----:B------:R-:W0:Y:S01]  /*01e0*/  I2F.U32.RP R12, R4 ;  /* 0x00000004000c7306 */ /* 0x000e220000209000 */
[----:B------:R-:W-:Y:S01]  /*01f0*/  IMAD.IADD R29, R8, 0x1, R4 ;  /* 0x00000001081d7824 */ /* 0x000fe200078e0204 */
[----:B------:R-:W-:-:S04]  /*0200*/  IADD3 R15, PT, PT, RZ, -R4, RZ ;  /* 0x80000004ff0f7210 */ /* 0x000fc80007ffe0ff */
[----:B------:R-:W-:-:S05]  /*0210*/  VIMNMX.U32 R9, PT, PT, R29, 0x800, !PT ;  /* 0x000008001d097848 */ /* 0x000fca0007fe0000 */
[----:B------:R-:W-:Y:S01]  /*0220*/  IMAD.IADD R9, R9, 0x1, -R4 ;  /* 0x0000000109097824 */ /* 0x000fe200078e0a04 */
[----:B0-----:R-:W0:Y:S04]  /*0230*/  MUFU.RCP R12, R12 ;  /* 0x0000000c000c7308 */ /* 0x001e280000001000 */
[----:B------:R-:W-:-:S04]  /*0240*/  ISETP.NE.AND P0, PT, R9, R8, PT ;  /* 0x000000080900720c */ /* 0x000fc80003f05270 */
[----:B------:R-:W-:-:S04]  /*0250*/  SEL R19, RZ, 0x1, !P0 ;  /* 0x00000001ff137807 */ /* 0x000fc80004000000 */
[----:B------:R-:W-:Y:S01]  /*0260*/  IADD3 R9, PT, PT, R9, -R8, -R19 ;  /* 0x8000000809097210 */ /* 0x000fe20007ffe813 */
[----:B------:R-:W-:-:S05]  /*0270*/  IMAD.SHL.U32 R8, R5, 0x10, RZ ;  /* 0x0000001005087824 */ /* 0x000fca00078e00ff */
[----:B------:R-:W-:Y:S02]  /*0280*/  LOP3.LUT R39, R8, 0xf0, RZ, 0xc0, !PT ;  /* 0x000000f008277812 */ /* 0x000fe400078ec0ff */
[----:B0-----:R-:W-:-:S04]  /*0290*/  IADD3 R6, PT, PT, R12, 0xffffffe, RZ ;  /* 0x0ffffffe0c067810 */ /* 0x001fc80007ffe0ff */
[----:B------:R0:W1:Y:S02]  /*02a0*/  F2I.FTZ.U32.TRUNC.NTZ R7, R6 ;  /* 0x0000000600077305 */ /* 0x000064000021f000 */
[----:B0-----:R-:W-:Y:S01]  /*02b0*/  MOV R6, RZ ;  /* 0x000000ff00067202 */ /* 0x001fe20000000f00 */
[----:B-1----:R-:W-:-:S04]  /*02c0*/  IMAD R15, R15, R7, RZ ;  /* 0x000000070f0f7224 */ /* 0x002fc800078e02ff */
[----:B------:R-:W-:Y:S01]  /*02d0*/  IMAD.HI.U32 R6, R7, R15, R6 ;  /* 0x0000000f07067227 */ /* 0x000fe200078e0006 */
[----:B------:R-:W-:-:S05]  /*02e0*/  MOV R7, 0x400 ;  /* 0x0000040000077802 */ /* 0x000fca0000000f00 */
[----:B------:R-:W-:Y:S01]  /*02f0*/  IMAD.HI.U32 R18, R6, R9, RZ ;  /* 0x0000000906127227 */ /* 0x000fe200078e00ff */
[----:B--2---:R-:W-:-:S03]  /*0300*/  LEA R6, R13, R7, 0x18 ;  /* 0x000000070d067211 */ /* 0x004fc600078ec0ff */
[----:B------:R-:W-:Y:S01]  /*0310*/  VIADD R20, R7, 0x2000 ;  /* 0x0000200007147836 */ /* 0x000fe20000000000 */
[----:B------:R-:W-:Y:S02]  /*0320*/  IADD3 R37, PT, PT, -R18, RZ, RZ ;  /* 0x000000ff12257210 */ /* 0x000fe40007ffe1ff */
[----:B------:R-:W-:Y:S02]  /*0330*/  SHF.R.U32.HI R7, RZ, 0x4, R5 ;  /* 0x00000004ff077819 */ /* 0x000fe40000011605 */
[----:B------:R-:W-:Y:S01]  /*0340*/  LEA R20, R13, R20, 0x18 ;  /* 0x000000140d147211 */ /* 0x000fe200078ec0ff */
[----:B------:R-:W-:Y:S01]  /*0350*/  IMAD R37, R4, R37, R9 ;  /* 0x0000002504257224 */ /* 0x000fe200078e0209 */
[----:B------:R-:W-:Y:S02]  /*0360*/  MOV R14, R6 ;  /* 0x00000006000e7202 */ /* 0x000fe40000000f00 */
[----:B---3--:R-:W-:Y:S02]  /*0370*/  MOV R15, R17 ;  /* 0x00000011000f7202 */ /* 0x008fe40000000f00 */
[----:B------:R-:W-:-:S02]  /*0380*/  MOV R12, R20 ;  /* 0x00000014000c7202 */ /* 0x000fc40000000f00 */
[----:B------:R-:W-:Y:S01]  /*0390*/  MOV R13, R17 ;  /* 0x00000011000d7202 */ /* 0x000fe20000000f00 */
[----:B------:R-:W-:Y:S01]  /*03a0*/  IMAD R22, R7, 0x100, R20 ;  /* 0x0000010007167824 */ /* 0x000fe200078e0214 */
[----:B------:R-:W-:Y:S01]  /*03b0*/  ISETP.GE.U32.AND P0, PT, R37, R4, PT ;  /* 0x000000042500720c */ /* 0x000fe20003f06070 */
[C---:B------:R-:W-:Y:S01]  /*03c0*/  IMAD.WIDE.U32 R16, R7.reuse, 0x100, R14 ;  /* 0x0000010007107825 */ /* 0x040fe200078e000e */
[----:B------:R-:W-:-:S03]  /*03d0*/  LEA R6, R7, R6, 0x8 ;  /* 0x0000000607067211 */ /* 0x000fc600078e40ff */
[----:B------:R-:W-:Y:S01]  /*03e0*/  IMAD.WIDE.U32 R8, R7, 0x100, R12 ;  /* 0x0000010007087825 */ /* 0x000fe200078e000c */
[C---:B------:R-:W-:Y:S02]  /*03f0*/  IADD3 R46, P1, PT, R39.reuse, R16, RZ ;  /* 0x00000010272e7210 */ /* 0x040fe40007f3e0ff */
[----:B------:R-:W-:Y:S01]  /*0400*/  IADD3 R6, PT, PT, R6, R39, RZ ;  /* 0x0000002706067210 */ /* 0x000fe20007ffe0ff */
[C---:B------:R-:W-:Y:S01]  /*0410*/  IMAD.IADD R7, R39.reuse, 0x1, R22 ;  /* 0x0000000127077824 */ /* 0x040fe200078e0216 */
[----:B------:R-:W-:Y:S01]  /*0420*/  IADD3 R40, P2, PT, R39, R8, RZ ;  /* 0x0000000827287210 */ /* 0x000fe20007f5e0ff */
[----:B------:R-:W-:Y:S01]  /*0430*/  IMAD.SHL.U32 R8, R29, 0x4, RZ ;  /* 0x000000041d087824 */ /* 0x000fe200078e00ff */
[----:B------:R-:W-:Y:S01]  /*0440*/  IADD3.X R47, PT, PT, RZ, R17, RZ, P1, !PT ;  /* 0x00000011ff2f7210 */ /* 0x000fe20000ffe4ff */
[----:B------:R-:W-:Y:S01]  /*0450*/  @P0 IMAD.IADD R37, R37, 0x1, -R4 ;  /* 0x0000000125250824 */ /* 0x000fe200078e0a04 */
[----:B------:R-:W-:Y:S01]  /*0460*/  IADD3.X R41, PT, PT, RZ, R9, RZ, P2, !PT ;  /* 0x00000009ff297210 */ /* 0x000fe200017fe4ff */
[----:B------:R-:W-:Y:S01]  /*0470*/  @P0 VIADD R18, R18, 0x1 ;  /* 0x0000000112120836 */ /* 0x000fe20000000000 */
[----:B------:R-:W-:-:S02]  /*0480*/  SHF.R.U32.HI R17, RZ, 0x6, R29 ;  /* 0x00000006ff117819 */ /* 0x000fc4000001161d */
[----:B------:R-:W-:Y:S02]  /*0490*/  ISETP.GE.U32.AND P2, PT, R37, R4, PT ;  /* 0x000000042500720c */ /* 0x000fe40003f46070 */
[C---:B------:R-:W-:Y:S01]  /*04a0*/  IADD3 R29, PT, PT, R4.reuse, R29, RZ ;  /* 0x0000001d041d7210 */ /* 0x040fe20007ffe0ff */
[C---:B------:R-:W-:Y:S01]  /*04b0*/  IMAD R20, R17.reuse, 0x100, R20 ;  /* 0x0000010011147824 */ /* 0x040fe200078e0214 */
[----:B------:R-:W-:Y:S02]  /*04c0*/  ISETP.NE.U32.AND P1, PT, R4, RZ, PT ;  /* 0x000000ff0400720c */ /* 0x000fe40003f25070 */
[----:B------:R-:W-:Y:S01]  /*04d0*/  LOP3.LUT R39, R8, 0xf0, RZ, 0xc0, !PT ;  /* 0x000000f008277812 */ /* 0x000fe200078ec0ff */
[----:B------:R-:W-:Y:S01]  /*04e0*/  IMAD.WIDE.U32 R8, R17, 0x100, R14 ;  /* 0x0000010011087825 */ /* 0x000fe200078e000e */
[----:B------:R-:W-:Y:S02]  /*04f0*/  SHF.R.U32.HI R37, RZ, 0x6, R29 ;  /* 0x00000006ff257819 */ /* 0x000fe4000001161d */
[----:B------:R-:W-:Y:S01]  /*0500*/  SHF.L.U32 R29, R29, 0x2, RZ ;  /* 0x000000021d1d7819 */ /* 0x000fe200000006ff */
[----:B------:R-:W-:Y:S01]  /*0510*/  IMAD.WIDE.U32 R16, R17, 0x100, R12 ;  /* 0x0000010011107825 */ /* 0x000fe200078e000c */
[----:B------:R-:W-:-:S02]  /*0520*/  IADD3 R44, P3, PT, R8, R39, RZ ;  /* 0x00000027082c7210 */ /* 0x000fc40007f7e0ff */
[----:B------:R-:W-:Y:S01]  /*0530*/  LOP3.LUT R29, R29, 0xf0, RZ, 0xc0, !PT ;  /* 0x000000f01d1d7812 */ /* 0x000fe200078ec0ff */
[C---:B------:R-:W-:Y:S01]  /*0540*/  IMAD.WIDE.U32 R12, R37.reuse, 0x100, R12 ;  /* 0x00000100250c7825 */ /* 0x040fe200078e000c */
[----:B------:R-:W-:Y:S02]  /*0550*/  IADD3.X R45, PT, PT, RZ, R9, RZ, P3, !PT ;  /* 0x00000009ff2d7210 */ /* 0x000fe40001ffe4ff */
[----:B------:R-:W-:Y:S01]  /*0560*/  @P2 IADD3 R18, PT, PT, R18, 0x1, RZ ;  /* 0x0000000112122810 */ /* 0x000fe20007ffe0ff */
[----:B------:R-:W-:Y:S01]  /*0570*/  IMAD.WIDE.U32 R14, R37, 0x100, R14 ;  /* 0x00000100250e7825 */ /* 0x000fe200078e000e */
[----:B------:R-:W-:Y:S02]  /*0580*/  IADD3 R38, P2, PT, R16, R39, RZ ;  /* 0x0000002710267210 */ /* 0x000fe40007f5e0ff */
[-C--:B------:R-:W-:Y:S01]  /*0590*/  IADD3 R36, P3, PT, R12, R29.reuse, RZ ;  /* 0x0000001d0c247210 */ /* 0x080fe20007f7e0ff */
[----:B------:R-:W-:Y:S01]  /*05a0*/  IMAD.IADD R8, R20, 0x1, R39 ;  /* 0x0000000114087824 */ /* 0x000fe200078e0227 */
[----:B------:R-:W-:Y:S01]  /*05b0*/  IADD3 R42, P0, PT, R14, R29, RZ ;  /* 0x0000001d0e2a7210 */ /* 0x000fe20007f1e0ff */
[----:B------:R-:W-:Y:S01]  /*05c0*/  IMAD.X R39, RZ, RZ, R17, P2 ;  /* 0x000000ffff277224 */ /* 0x000fe200010e0611 */
[----:B------:R-:W-:Y:S01]  /*05d0*/  @!P1 LOP3.LUT R18, RZ, R4, RZ, 0x33, !PT ;  /* 0x00000004ff129212 */ /* 0x000fe200078e33ff */
[----:B------:R-:W-:Y:S01]  /*05e0*/  IMAD.X R37, RZ, RZ, R13, P3 ;  /* 0x000000ffff257224 */ /* 0x000fe200018e060d */
[----:B------:R-:W-:Y:S01]  /*05f0*/  IADD3.X R43, PT, PT, RZ, R15, RZ, P0, !PT ;  /* 0x0000000fff2b7210 */ /* 0x000fe200007fe4ff */
[----:B------:R-:W-:Y:S01]  /*0600*/  IMAD.MOV.U32 R29, RZ, RZ, RZ ;  /* 0x000000ffff1d7224 */ /* 0x000fe200078e00ff */
[----:B------:R-:W-:-:S07]  /*0610*/  IADD3 R9, PT, PT, R19, R18, RZ ;  /* 0x0000001213097210 */ /* 0x000fce0007ffe0ff */
.L_x_20:
[----:B------:R-:W-:Y:S01]  /*0620*/  ISETP.GT.U32.AND P0, PT, R5, 0x1ff, PT ;  /* 0x000001ff0500780c */ /* 0x000fe20003f04070 */
[----:B------:R-:W0:Y:S01]  /*0630*/  LDCU UR9, c[0x0][0x3ac] ;  /* 0x00007580ff0977ac */ /* 0x000e220008000800 */
[----:B------:R-:W-:Y:S01]  /*0640*/  BSSY.RECONVERGENT B0, `(.L_x_3) ;  /* 0x000015f000007945 */ /* 0x000fe20003800200 */
[----:B------:R-:W1:Y:S01]  /*0650*/  LDCU UR14, c[0x0][0x3b0] ;  /* 0x00007600ff0e77ac */ /* 0x000e620008000800 */
[----:B------:R-:W2:Y:S09]  /*0660*/  LDCU.64 UR10, c[0x0][0x3a8] ;  /* 0x00007500ff0a77ac */ /* 0x000eb20008000a00 */
[----:B------:R-:W-:Y:S05]  /*0670*/  @P0 BRA `(.L_x_4) ;  /* 0x00000014006c0947 */ /* 0x000fea0003800000 */
[----:B------:R-:W-:Y:S01]  /*0680*/  IADD3 R18, PT, PT, R9, 0x1, RZ ;  /* 0x0000000109127810 */ /* 0x000fe20007ffe0ff */
[----:B------:R-:W-:Y:S01]  /*0690*/  BSSY.RECONVERGENT B1, `(.L_x_5) ;  /* 0x0000049000017945 */ /* 0x000fe20003800200 */
[----:B------:R-:W-:Y:S02]  /*06a0*/  IMAD.SHL.U32 R19, R5, 0x4, RZ ;  /* 0x0000000405137824 */ /* 0x000fe400078e00ff */
[----:B------:R-:W-:-:S04]  /*06b0*/  LOP3.LUT R18, R18, 0x3, RZ, 0xc0, !PT ;  /* 0x0000000312127812 */ /* 0x000fc800078ec0ff */
[----:B------:R-:W-:-:S13]  /*06c0*/  ISETP.NE.AND P1, PT, R18, RZ, PT ;  /* 0x000000ff1200720c */ /* 0x000fda0003f25270 */
[----:B------:R-:W-:Y:S05]  /*06d0*/  @!P1 BRA `(.L_x_6) ;  /* 0x0000000400109947 */ /* 0x000fea0003800000 */
[----:B------:R-:W3:Y:S01]  /*06e0*/  LDC.64 R16, c[0x0][0x3a8] ;  /* 0x0000ea00ff107b82 */ /* 0x000ee20000000a00 */
[C---:B------:R-:W-:Y:S01]  /*06f0*/  LOP3.LUT R14, R19.reuse, 0x3c, RZ, 0xc0, !PT ;  /* 0x0000003c130e7812 */ /* 0x040fe200078ec0ff */
[----:B------:R-:W-:Y:S01]  /*0700*/  BSSY.RECONVERGENT B2, `(.L_x_7) ;  /* 0x0000011000027945 */ /* 0x000fe20003800200 */
[----:B------:R-:W-:Y:S01]  /*0710*/  SHF.R.U32.HI R13, RZ, 0x4, R5 ;  /* 0x00000004ff0d7819 */ /* 0x000fe20000011605 */
[----:B------:R-:W-:Y:S01]  /*0720*/  IMAD.IADD R19, R19, 0x1, R4 ;  /* 0x0000000113137824 */ /* 0x000fe200078e0204 */
[----:B------:R-:W-:Y:S02]  /*0730*/  IADD3 R14, PT, PT, R14, UR4, RZ ;  /* 0x000000040e0e7c10 */ /* 0x000fe4000fffe0ff */
[----:B------:R-:W-:Y:S02]  /*0740*/  IADD3 R15, PT, PT, R13, UR6, RZ ;  /* 0x000000060d0f7c10 */ /* 0x000fe4000fffe0ff */
[----:B------:R-:W-:Y:S01]  /*0750*/  ISETP.NE.AND P2, PT, R18, 0x1, PT ;  /* 0x000000011200780c */ /* 0x000fe20003f45270 */
[----:B------:R-:W-:-:S05]  /*0760*/  VIADD R12, R14, 0x3 ;  /* 0x000000030e0c7836 */ /* 0x000fca0000000000 */
[----:B---3--:R-:W-:-:S04]  /*0770*/  ISETP.GE.AND P0, PT, R12, R17, PT ;  /* 0x000000110c00720c */ /* 0x008fc80003f06270 */
[----:B------:R-:W-:-:S13]  /*0780*/  ISETP.LT.AND P0, PT, R15, R16, !P0 ;  /* 0x000000100f00720c */ /* 0x000fda0004701270 */
[----:B------:R3:W-:Y:S01]  /*0790*/  @!P0 STS.128 [R6], RZ ;  /* 0x000000ff06008388 */ /* 0x0007e20000000c00 */
[----:B------:R-:W-:Y:S05]  /*07a0*/  @!P0 BRA `(.L_x_8) ;  /* 0x0000000000188947 */ /* 0x000fea0003800000 */
[----:B------:R-:W4:Y:S01]  /*07b0*/  LDC.64 R12, c[0x0][0x380] ;  /* 0x0000e000ff0c7b82 */ /* 0x000f220000000a00 */
[----:B------:R-:W-:-:S04]  /*07c0*/  IMAD R15, R15, R17, R14 ;  /* 0x000000110f0f7224 */ /* 0x000fc800078e020e */
[----:B----4-:R-:W-:-:S06]  /*07d0*/  IMAD.WIDE.U32 R12, R15, 0x4, R12 ;  /* 0x000000040f0c7825 */ /* 0x010fcc00078e000c */
[----:B------:R-:W4:Y:S01]  /*07e0*/  LDG.E.128 R12, desc[UR12][R12.64] ;  /* 0x0000000c0c0c7981 */ /* 0x000f22000c1e1d00 */
[----:B------:R-:W-:-:S05]  /*07f0*/  MOV R20, R46 ;  /* 0x0000002e00147202 */ /* 0x000fca0000000f00 */
[----:B----4-:R4:W-:Y:S02]  /*0800*/  STS.128 [R20], R12 ;  /* 0x0000000c14007388 */ /* 0x0109e40000000c00 */
.L_x_8:
[----:B012---:R-:W-:Y:S05]  /*0810*/  BSYNC.RECONVERGENT B2 ;  /* 0x0000000000027941 */ /* 0x007fea0003800200 */
.L_x_7:
[----:B------:R-:W-:Y:S05]  /*0820*/  @!P2 BRA `(.L_x_6) ;  /* 0x0000000000bca947 */ /* 0x000fea0003800000 */
[----:B----4-:R-:W-:Y:S02]  /*0830*/  LOP3.LUT R20, R19, 0x3c, RZ, 0xc0, !PT ;  /* 0x0000003c13147812 */ /* 0x010fe400078ec0ff */
[----:B------:R-:W-:Y:S02]  /*0840*/  SHF.R.U32.HI R13, RZ, 0x6, R19 ;  /* 0x00000006ff0d7819 */ /* 0x000fe40000011613 */
[----:B------:R-:W-:Y:S02]  /*0850*/  IADD3 R14, PT, PT, R20, UR4, RZ ;  /* 0x00000004140e7c10 */ /* 0x000fe4000fffe0ff */
[----:B------:R-:W-:-:S03]  /*0860*/  IADD3 R15, PT, PT, R13, UR6, RZ ;  /* 0x000000060d0f7c10 */ /* 0x000fc6000fffe0ff */
[----:B------:R-:W-:-:S05]  /*0870*/  VIADD R12, R14, 0x3 ;  /* 0x000000030e0c7836 */ /* 0x000fca0000000000 */
[----:B------:R-:W-:-:S04]  /*0880*/  ISETP.GE.AND P0, PT, R12, R17, PT ;  /* 0x000000110c00720c */ /* 0x000fc80003f06270 */
[----:B------:R-:W-:-:S13]  /*0890*/  ISETP.LT.AND P0, PT, R15, R16, !P0 ;  /* 0x000000100f00720c */ /* 0x000fda0004701270 */
[----:B------:R-:W0:Y:S01]  /*08a0*/  @P0 LDC.64 R12, c[0x0][0x380] ;  /* 0x0000e000ff0c0b82 */ /* 0x000e220000000a00 */
[----:B------:R-:W-:-:S04]  /*08b0*/  @P0 IMAD R15, R15, R17, R14 ;  /* 0x000000110f0f0224 */ /* 0x000fc800078e020e */
[----:B0-----:R-:W-:-:S06]  /*08c0*/  @P0 IMAD.WIDE.U32 R12, R15, 0x4, R12 ;  /* 0x000000040f0c0825 */ /* 0x001fcc00078e000c */
[----:B------:R-:W2:Y:S01]  /*08d0*/  @P0 LDG.E.128 R12, desc[UR12][R12.64] ;  /* 0x0000000c0c0c0981 */ /* 0x000ea2000c1e1d00 */
[----:B------:R-:W-:Y:S01]  /*08e0*/  @!P0 MOV R22, 0x400 ;  /* 0x0000040000168802 */ /* 0x000fe20000000f00 */
[----:B------:R-:W0:Y:S03]  /*08f0*/  @!P0 S2R R49, SR_CgaCtaId ;  /* 0x0000000000318919 */ /* 0x000e260000008800 */
[----:B0-----:R-:W-:Y:S01]  /*0900*/  @!P0 LEA R49, R49, R22, 0x18 ;  /* 0x0000001631318211 */ /* 0x001fe200078ec0ff */
[----:B------:R-:W-:Y:S01]  /*0910*/  @!P0 IMAD.SHL.U32 R22, R19, 0x4, RZ ;  /* 0x0000000413168824 */ /* 0x000fe200078e00ff */
[----:B------:R-:W-:-:S04]  /*0920*/  IADD3 R19, PT, PT, R4, R19, RZ ;  /* 0x0000001304137210 */ /* 0x000fc80007ffe0ff */
[----:B------:R-:W-:-:S04]  /*0930*/  @!P0 LOP3.LUT R22, R22, 0xffffff00, RZ, 0xc0, !PT ;  /* 0xffffff0016168812 */ /* 0x000fc800078ec0ff */
[----:B------:R-:W-:-:S05]  /*0940*/  @!P0 IADD3 R49, PT, PT, R49, R22, RZ ;  /* 0x0000001631318210 */ /* 0x000fca0007ffe0ff */
[----:B------:R-:W-:Y:S01]  /*0950*/  @!P0 IMAD R49, R20, 0x4, R49 ;  /* 0x0000000414318824 */ /* 0x000fe200078e0231 */
[----:B------:R-:W-:-:S04]  /*0960*/  @P0 MOV R20, R44 ;  /* 0x0000002c00140202 */ /* 0x000fc80000000f00 */
[----:B------:R0:W-:Y:S04]  /*0970*/  @!P0 STS.128 [R49], RZ ;  /* 0x000000ff31008388 */ /* 0x0001e80000000c00 */
[----:B--2---:R0:W-:Y:S01]  /*0980*/  @P0 STS.128 [R20], R12 ;  /* 0x0000000c14000388 */ /* 0x0041e20000000c00 */
[----:B------:R-:W-:-:S13]  /*0990*/  ISETP.NE.AND P0, PT, R18, 0x2, PT ;  /* 0x000000021200780c */ /* 0x000fda0003f05270 */
[----:B------:R-:W-:Y:S05]  /*09a0*/  @!P0 BRA `(.L_x_6) ;  /* 0x00000000005c8947 */ /* 0x000fea0003800000 */
[----:B------:R-:W-:Y:S02]  /*09b0*/  LOP3.LUT R18, R19, 0x3c, RZ, 0xc0, !PT ;  /* 0x0000003c13127812 */ /* 0x000fe400078ec0ff */
[----:B0-----:R-:W-:Y:S02]  /*09c0*/  SHF.R.U32.HI R13, RZ, 0x6, R19 ;  /* 0x00000006ff0d7819 */ /* 0x001fe40000011613 */
[C---:B------:R-:W-:Y:S01]  /*09d0*/  IADD3 R15, PT, PT, R18.reuse, UR4, RZ ;  /* 0x00000004120f7c10 */ /* 0x040fe2000fffe0ff */
[----:B------:R-:W-:Y:S02]  /*09e0*/  VIADD R12, R18, UR4 ;  /* 0x00000004120c7c36 */ /* 0x000fe40008000000 */
[----:B------:R-:W-:-:S03]  /*09f0*/  VIADD R14, R13, UR6 ;  /* 0x000000060d0e7c36 */ /* 0x000fc60008000000 */
[----:B------:R-:W-:-:S04]  /*0a00*/  IADD3 R12, PT, PT, R12, 0x3, RZ ;  /* 0x000000030c0c7810 */ /* 0x000fc80007ffe0ff */
[----:B------:R-:W-:-:S04]  /*0a10*/  ISETP.GE.AND P0, PT, R12, R17, PT ;  /* 0x000000110c00720c */ /* 0x000fc80003f06270 */
[----:B------:R-:W-:-:S13]  /*0a20*/  ISETP.LT.AND P0, PT, R14, R16, !P0 ;  /* 0x000000100e00720c */ /* 0x000fda0004701270 */
[----:B------:R-:W0:Y:S01]  /*0a30*/  @P0 LDC.64 R12, c[0x0][0x380] ;  /* 0x0000e000ff0c0b82 */ /* 0x000e220000000a00 */
[----:B------:R-:W-:-:S04]  /*0a40*/  @P0 IMAD R17, R14, R17, R15 ;  /* 0x000000110e110224 */ /* 0x000fc800078e020f */
[----:B0-----:R-:W-:-:S06]  /*0a50*/  @P0 IMAD.WIDE.U32 R12, R17, 0x4, R12 ;  /* 0x00000004110c0825 */ /* 0x001fcc00078e000c */
[----:B------:R-:W2:Y:S01]  /*0a60*/  @P0 LDG.E.128 R12, desc[UR12][R12.64] ;  /* 0x0000000c0c0c0981 */ /* 0x000ea2000c1e1d00 */
[----:B------:R-:W-:Y:S01]  /*0a70*/  @!P0 IMAD.SHL.U32 R16, R19, 0x4, RZ ;  /* 0x0000000413108824 */ /* 0x000fe200078e00ff */
[----:B------:R-:W-:Y:S01]  /*0a80*/  @!P0 MOV R17, 0x400 ;  /* 0x0000040000118802 */ /* 0x000fe20000000f00 */
[----:B------:R-:W0:Y:S01]  /*0a90*/  @!P0 S2R R20, SR_CgaCtaId ;  /* 0x0000000000148919 */ /* 0x000e220000008800 */
[----:B------:R-:W-:Y:S02]  /*0aa0*/  IADD3 R19, PT, PT, R4, R19, RZ ;  /* 0x0000001304137210 */ /* 0x000fe40007ffe0ff */
[----:B------:R-:W-:Y:S02]  /*0ab0*/  @!P0 LOP3.LUT R16, R16, 0xffffff00, RZ, 0xc0, !PT ;  /* 0xffffff0010108812 */ /* 0x000fe400078ec0ff */
[----:B0-----:R-:W-:-:S04]  /*0ac0*/  @!P0 LEA R17, R20, R17, 0x18 ;  /* 0x0000001114118211 */ /* 0x001fc800078ec0ff */
[----:B------:R-:W-:Y:S02]  /*0ad0*/  @!P0 IADD3 R17, PT, PT, R17, R16, RZ ;  /* 0x0000001011118210 */ /* 0x000fe40007ffe0ff */
[----:B------:R-:W-:-:S03]  /*0ae0*/  @P0 MOV R16, R42 ;  /* 0x0000002a00100202 */ /* 0x000fc60000000f00 */
[----:B------:R-:W-:-:S05]  /*0af0*/  @!P0 IMAD R17, R18, 0x4, R17 ;  /* 0x0000000412118824 */ /* 0x000fca00078e0211 */
[----:B------:R0:W-:Y:S04]  /*0b00*/  @!P0 STS.128 [R17], RZ ;  /* 0x000000ff11008388 */ /* 0x0001e80000000c00 */
[----:B--2---:R0:W-:Y:S02]  /*0b10*/  @P0 STS.128 [R16], R12 ;  /* 0x0000000c10000388 */ /* 0x0041e40000000c00 */
.L_x_6:
[----:B012---:R-:W-:Y:S05]  /*0b20*/  BSYNC.RECONVERGENT B1 ;  /* 0x0000000000017941 */ /* 0x007fea0003800200 */
.L_x_5:
[----:B------:R-:W-:Y:S01]  /*0b30*/  ISETP.GE.U32.AND P2, PT, R9, 0x3, PT ;  /* 0x000000030900780c */ /* 0x000fe20003f46070 */
[----:B------:R-:W-:-:S12]  /*0b40*/  BSSY.RECONVERGENT B1, `(.L_x_9) ;  /* 0x0000065000017945 */ /* 0x000fd80003800200 */
[----:B------:R-:W-:Y:S05]  /*0b50*/  @!P2 BRA `(.L_x_10) ;  /* 0x00000004008ca947 */ /* 0x000fea0003800000 */
[--C-:B------:R-:W-:Y:S01]  /*0b60*/  IMAD R51, R2, 0xc, R19.reuse ;  /* 0x0000000c02337824 */ /* 0x100fe200078e0213 */
[----:B------:R-:W-:Y:S01]  /*0b70*/  IADD3 R17, PT, PT, R4, R19, RZ ;  /* 0x0000001304117210 */ /* 0x000fe20007ffe0ff */
[----:B------:R-:W-:-:S07]  /*0b80*/  IMAD R49, R2, 0x8, R19 ;  /* 0x0000000802317824 */ /* 0x000fce00078e0213 */
.L_x_11:
[----:B------:R-:W-:Y:S01]  /*0b90*/  LOP3.LUT R18, R19, 0x3c, RZ, 0xc0, !PT ;  /* 0x0000003c13127812 */ /* 0x000fe200078ec0ff */
[----:B0-----:R-:W0:Y:S01]  /*0ba0*/  S2UR UR8, SR_CgaCtaId ;  /* 0x00000000000879c3 */ /* 0x001e220000008800 */
[----:B------:R-:W-:Y:S01]  /*0bb0*/  SHF.R.U32.HI R53, RZ, 0x6, R19 ;  /* 0x00000006ff357819 */ /* 0x000fe20000011613 */
[----:B------:R-:W-:Y:S02]  /*0bc0*/  UMOV UR5, 0x400 ;  /* 0x0000040000057882 */ /* 0x000fe40000000000 */
[----:B----4-:R-:W-:Y:S02]  /*0bd0*/  VIADD R14, R18, UR4 ;  /* 0x00000004120e7c36 */ /* 0x010fe40008000000 */
[----:B------:R-:W-:-:S03]  /*0be0*/  VIADD R15, R53, UR6 ;  /* 0x00000006350f7c36 */ /* 0x000fc60008000000 */
[----:B------:R-:W-:-:S04]  /*0bf0*/  IADD3 R12, PT, PT, R14, 0x3, RZ ;  /* 0x000000030e0c7810 */ /* 0x000fc80007ffe0ff */
[----:B------:R-:W-:-:S04]  /*0c00*/  ISETP.GE.AND P0, PT, R12, UR11, PT ;  /* 0x0000000b0c007c0c */ /* 0x000fc8000bf06270 */
[----:B------:R-:W-:Y:S01]  /*0c10*/  ISETP.GE.OR P0, PT, R15, UR10, P0 ;  /* 0x0000000a0f007c0c */ /* 0x000fe20008706670 */
[----:B0-----:R-:W-:-:S12]  /*0c20*/  ULEA UR5, UR8, UR5, 0x18 ;  /* 0x0000000508057291 */ /* 0x001fd8000f8ec0ff */
[----:B------:R-:W0:Y:S01]  /*0c30*/  @!P0 S2R R20, SR_SWINHI ;  /* 0x0000000000148919 */ /* 0x000e220000002f00 */
[----:B------:R-:W-:Y:S01]  /*0c40*/  @!P0 MOV R16, UR5 ;  /* 0x0000000500108c02 */ /* 0x000fe20008000f00 */
[----:B------:R-:W-:-:S03]  /*0c50*/  @!P0 IMAD R15, R15, UR11, R14 ;  /* 0x0000000b0f0f8c24 */ /* 0x000fc6000f8e020e */
[----:B------:R-:W-:Y:S02]  /*0c60*/  @!P0 MOV R12, R16 ;  /* 0x00000010000c8202 */ /* 0x000fe40000000f00 */
[----:B0-----:R-:W-:-:S03]  /*0c70*/  @!P0 MOV R13, R20 ;  /* 0x00000014000d8202 */ /* 0x001fc60000000f00 */
[----:B------:R-:W-:-:S04]  /*0c80*/  @!P0 IMAD.WIDE.U32 R12, R53, 0x100, R12 ;  /* 0x00000100350c8825 */ /* 0x000fc800078e000c */
[----:B------:R-:W-:-:S05]  /*0c90*/  @!P0 IMAD.WIDE.U32 R12, R18, 0x4, R12 ;  /* 0x00000004120c8825 */ /* 0x000fca00078e000c */
[----:B------:R-:W-:Y:S02]  /*0ca0*/  @!P0 MOV R20, R12 ;  /* 0x0000000c00148202 */ /* 0x000fe40000000f00 */
[----:B------:R-:W0:Y:S02]  /*0cb0*/  @!P0 LDC.64 R12, c[0x0][0x380] ;  /* 0x0000e000ff0c8b82 */ /* 0x000e240000000a00 */
[----:B0-----:R-:W-:-:S06]  /*0cc0*/  @!P0 IMAD.WIDE.U32 R12, R15, 0x4, R12 ;  /* 0x000000040f0c8825 */ /* 0x001fcc00078e000c */
[----:B------:R-:W2:Y:S01]  /*0cd0*/  @!P0 LDG.E.128 R12, desc[UR12][R12.64] ;  /* 0x0000000c0c0c8981 */ /* 0x000ea2000c1e1d00 */
[----:B------:R-:W-:Y:S02]  /*0ce0*/  LOP3.LUT R22, R17, 0x3c, RZ, 0xc0, !PT ;  /* 0x0000003c11167812 */ /* 0x000fe400078ec0ff */
[----:B------:R-:W-:-:S03]  /*0cf0*/  @P0 MOV R16, UR5 ;  /* 0x0000000500100c02 */ /* 0x000fc60008000f00 */
[----:B------:R-:W-:Y:S02]  /*0d00*/  VIADD R26, R22, UR4 ;  /* 0x00000004161a7c36 */ /* 0x000fe40008000000 */
[----:B------:R-:W-:-:S03]  /*0d10*/  @P0 IMAD R53, R53, 0x100, R16 ;  /* 0x0000010035350824 */ /* 0x000fc600078e0210 */
[----:B------:R-:W-:Y:S02]  /*0d20*/  IADD3 R24, PT, PT, R26, 0x3, RZ ;  /* 0x000000031a187810 */ /* 0x000fe40007ffe0ff */
[----:B------:R-:W-:Y:S02]  /*0d30*/  @P0 LEA R28, R18, R53, 0x2 ;  /* 0x00000035121c0211 */ /* 0x000fe400078e10ff */
[----:B------:R-:W-:Y:S02]  /*0d40*/  ISETP.GE.AND P3, PT, R24, UR11, PT ;  /* 0x0000000b18007c0c */ /* 0x000fe4000bf66270 */
[----:B------:R-:W-:-:S05]  /*0d50*/  SHF.R.U32.HI R24, RZ, 0x6, R17 ;  /* 0x00000006ff187819 */ /* 0x000fca0000011611 */
[----:B------:R-:W-:-:S05]  /*0d60*/  VIADD R30, R24, UR6 ;  /* 0x00000006181e7c36 */ /* 0x000fca0008000000 */
[----:B------:R-:W-:-:S13]  /*0d70*/  ISETP.LT.AND P3, PT, R30, UR10, !P3 ;  /* 0x0000000a1e007c0c */ /* 0x000fda000df61270 */
[----:B------:R-:W-:Y:S01]  /*0d80*/  @P3 IMAD R53, R30, UR11, R26 ;  /* 0x0000000b1e353c24 */ /* 0x000fe2000f8e021a */
[----:B--2---:R0:W-:Y:S04]  /*0d90*/  @!P0 STS.128 [R20], R12 ;  /* 0x0000000c14008388 */ /* 0x0041e80000000c00 */
[----:B------:R1:W-:Y:S01]  /*0da0*/  @P0 STS.128 [R28], RZ ;  /* 0x000000ff1c000388 */ /* 0x0003e20000000c00 */
[----:B0-----:R-:W0:Y:S01]  /*0db0*/  @P3 S2R R13, SR_SWINHI ;  /* 0x00000000000d3919 */ /* 0x001e220000002f00 */
[----:B------:R-:W-:Y:S02]  /*0dc0*/  @P3 MOV R14, R16 ;  /* 0x00000010000e3202 */ /* 0x000fe40000000f00 */
[----:B0-----:R-:W-:Y:S01]  /*0dd0*/  @P3 MOV R15, R13 ;  /* 0x0000000d000f3202 */ /* 0x001fe20000000f00 */
[----:B------:R-:W-:-:S02]  /*0de0*/  @!P3 IMAD R13, R24, 0x100, R16 ;  /* 0x00000100180db824 */ /* 0x000fc400078e0210 */
[----:B------:R-:W-:-:S03]  /*0df0*/  @P3 IMAD.WIDE.U32 R14, R24, 0x100, R14 ;  /* 0x00000100180e3825 */ /* 0x000fc600078e000e */
[C---:B------:R-:W-:Y:S02]  /*0e00*/  @!P3 LEA R18, R22.reuse, R13, 0x2 ;  /* 0x0000000d1612b211 */ /* 0x040fe400078e10ff */
[----:B------:R-:W0:Y:S01]  /*0e10*/  @P3 LDC.64 R12, c[0x0][0x380] ;  /* 0x0000e000ff0c3b82 */ /* 0x000e220000000a00 */
[----:B------:R-:W-:-:S05]  /*0e20*/  @P3 IMAD.WIDE.U32 R14, R22, 0x4, R14 ;  /* 0x00000004160e3825 */ /* 0x000fca00078e000e */
[----:B------:R-:W-:Y:S01]  /*0e30*/  @P3 MOV R26, R14 ;  /* 0x0000000e001a3202 */ /* 0x000fe20000000f00 */
[----:B0-----:R-:W-:-:S06]  /*0e40*/  @P3 IMAD.WIDE.U32 R12, R53, 0x4, R12 ;  /* 0x00000004350c3825 */ /* 0x001fcc00078e000c */
[----:B------:R-:W2:Y:S01]  /*0e50*/  @P3 LDG.E.128 R12, desc[UR12][R12.64] ;  /* 0x0000000c0c0c3981 */ /* 0x000ea2000c1e1d00 */
[----:B------:R-:W-:Y:S02]  /*0e60*/  LOP3.LUT R20, R49, 0x3c, RZ, 0xc0, !PT ;  /* 0x0000003c31147812 */ /* 0x000fe400078ec0ff */
[----:B------:R-:W-:Y:S01]  /*0e70*/  SHF.R.U32.HI R22, RZ, 0x6, R49 ;  /* 0x00000006ff167819 */ /* 0x000fe20000011631 */
[----:B------:R-:W-:Y:S02]  /*0e80*/  @!P3 STS.128 [R18], RZ ;  /* 0x000000ff1200b388 */ /* 0x000fe40000000c00 */
[----:B-1----:R-:W-:Y:S02]  /*0e90*/  VIADD R28, R20, UR4 ;  /* 0x00000004141c7c36 */ /* 0x002fe40008000000 */
[----:B------:R-:W-:-:S03]  /*0ea0*/  VIADD R53, R22, UR6 ;  /* 0x0000000616357c36 */ /* 0x000fc60008000000 */
[----:B------:R-:W-:-:S04]  /*0eb0*/  IADD3 R24, PT, PT, R28, 0x3, RZ ;  /* 0x000000031c187810 */ /* 0x000fc80007ffe0ff */
[----:B------:R-:W-:-:S04]  /*0ec0*/  ISETP.GE.AND P0, PT, R24, UR11, PT ;  /* 0x0000000b18007c0c */ /* 0x000fc8000bf06270 */
[----:B------:R-:W-:-:S13]  /*0ed0*/  ISETP.LT.AND P0, PT, R53, UR10, !P0 ;  /* 0x0000000a35007c0c */ /* 0x000fda000c701270 */
[----:B------:R-:W0:Y:S01]  /*0ee0*/  @P0 S2R R24, SR_SWINHI ;  /* 0x0000000000180919 */ /* 0x000e220000002f00 */
[----:B------:R-:W-:Y:S01]  /*0ef0*/  @P0 IMAD R53, R53, UR11, R28 ;  /* 0x0000000b35350c24 */ /* 0x000fe2000f8e021c */
[----:B--2---:R1:W-:Y:S02]  /*0f00*/  @P3 STS.128 [R26], R12 ;  /* 0x0000000c1a003388 */ /* 0x0043e40000000c00 */
[-C--:B-1----:R-:W-:Y:S02]  /*0f10*/  @!P0 LEA R13, R22, R16.reuse, 0x8 ;  /* 0x00000010160d8211 */ /* 0x082fe400078e40ff */
[----:B------:R-:W-:Y:S02]  /*0f20*/  @P0 MOV R14, R16 ;  /* 0x00000010000e0202 */ /* 0x000fe40000000f00 */
[----:B0-----:R-:W-:Y:S01]  /*0f30*/  @P0 MOV R15, R24 ;  /* 0x00000018000f0202 */ /* 0x001fe20000000f00 */
[----:B------:R-:W-:Y:S02]  /*0f40*/  @!P0 IMAD R18, R20, 0x4, R13 ;  /* 0x0000000414128824 */ /* 0x000fe400078e020d */
[----:B------:R-:W0:Y:S01]  /*0f50*/  @P0 LDC.64 R12, c[0x0][0x380] ;  /* 0x0000e000ff0c0b82 */ /* 0x000e220000000a00 */
[----:B------:R-:W-:-:S04]  /*0f60*/  @P0 IMAD.WIDE.U32 R14, R22, 0x100, R14 ;  /* 0x00000100160e0825 */ /* 0x000fc800078e000e */
[----:B------:R-:W-:-:S05]  /*0f70*/  @P0 IMAD.WIDE.U32 R14, R20, 0x4, R14 ;  /* 0x00000004140e0825 */ /* 0x000fca00078e000e */
[----:B------:R-:W-:Y:S01]  /*0f80*/  @P0 MOV R26, R14 ;  /* 0x0000000e001a0202 */ /* 0x000fe20000000f00 */
[----:B0-----:R-:W-:-:S06]  /*0f90*/  @P0 IMAD.WIDE.U32 R12, R53, 0x4, R12 ;  /* 0x00000004350c0825 */ /* 0x001fcc00078e000c */
[----:B------:R-:W2:Y:S01]  /*0fa0*/  @P0 LDG.E.128 R12, desc[UR12][R12.64] ;  /* 0x0000000c0c0c0981 */ /* 0x000ea2000c1e1d00 */
[----:B------:R-:W-:Y:S02]  /*0fb0*/  LOP3.LUT R20, R51, 0x3c, RZ, 0xc0, !PT ;  /* 0x0000003c33147812 */ /* 0x000fe400078ec0ff */
[----:B------:R-:W-:Y:S01]  /*0fc0*/  SHF.R.U32.HI R24, RZ, 0x6, R51 ;  /* 0x00000006ff187819 */ /* 0x000fe20000011633 */
[----:B------:R-:W-:Y:S01]  /*0fd0*/  @!P0 STS.128 [R18], RZ ;  /* 0x000000ff12008388 */ /* 0x000fe20000000c00 */
[----:B------:R-:W-:-:S05]  /*0fe0*/  IADD3 R53, PT, PT, R20, UR4, RZ ;  /* 0x0000000414357c10 */ /* 0x000fca000fffe0ff */
[----:B------:R-:W-:Y:S01]  /*0ff0*/  VIADD R22, R53, 0x3 ;  /* 0x0000000335167836 */ /* 0x000fe20000000000 */
[----:B--2---:R0:W-:Y:S04]  /*1000*/  @P0 STS.128 [R26], R12 ;  /* 0x0000000c1a000388 */ /* 0x0041e80000000c00 */
[----:B------:R-:W-:Y:S02]  /*1010*/  ISETP.GE.AND P0, PT, R22, UR11, PT ;  /* 0x0000000b16007c0c */ /* 0x000fe4000bf06270 */
[----:B------:R-:W-:-:S04]  /*1020*/  IADD3 R22, PT, PT, R24, UR6, RZ ;  /* 0x0000000618167c10 */ /* 0x000fc8000fffe0ff */
[----:B------:R-:W-:-:S13]  /*1030*/  ISETP.LT.AND P0, PT, R22, UR10, !P0 ;  /* 0x0000000a16007c0c */ /* 0x000fda000c701270 */
[----:B------:R-:W1:Y:S01]  /*1040*/  @P0 S2R R28, SR_SWINHI ;  /* 0x00000000001c0919 */ /* 0x000e620000002f00 */
[----:B0-----:R-:W0:Y:S01]  /*1050*/  @P0 LDC.64 R12, c[0x0][0x380] ;  /* 0x0000e000ff0c0b82 */ /* 0x001e220000000a00 */
[----:B------:R-:W-:Y:S02]  /*1060*/  @P0 IMAD R22, R22, UR11, R53 ;  /* 0x0000000b16160c24 */ /* 0x000fe4000f8e0235 */
[----:B------:R-:W-:Y:S02]  /*1070*/  @!P0 IMAD R15, R24, 0x100, R16 ;  /* 0x00000100180f8824 */ /* 0x000fe400078e0210 */
[----:B0-----:R-:W-:Y:S01]  /*1080*/  @P0 IMAD.WIDE.U32 R12, R22, 0x4, R12 ;  /* 0x00000004160c0825 */ /* 0x001fe200078e000c */
[----:B------:R-:W-:Y:S02]  /*1090*/  @P0 MOV R52, R16 ;  /* 0x0000001000340202 */ /* 0x000fe40000000f00 */
[----:B-1----:R-:W-:Y:S02]  /*10a0*/  @P0 MOV R53, R28 ;  /* 0x0000001c00350202 */ /* 0x002fe40000000f00 */
[----:B------:R-:W-:-:S02]  /*10b0*/  @!P0 LEA R16, R20, R15, 0x2 ;  /* 0x0000000f14108211 */ /* 0x000fc400078e10ff */
[----:B------:R-:W2:Y:S01]  /*10c0*/  @P0 LDG.E.128 R12, desc[UR12][R12.64] ;  /* 0x0000000c0c0c0981 */ /* 0x000ea2000c1e1d00 */
[----:B------:R-:W-:Y:S01]  /*10d0*/  @P0 IMAD.WIDE.U32 R52, R24, 0x100, R52 ;  /* 0x0000010018340825 */ /* 0x000fe200078e0034 */
[----:B------:R-:W-:-:S03]  /*10e0*/  IADD3 R19, PT, PT, R4, R19, R4 ;  /* 0x0000001304137210 */ /* 0x000fc60007ffe004 */
[----:B------:R-:W-:Y:S01]  /*10f0*/  @P0 IMAD.WIDE.U32 R52, R20, 0x4, R52 ;  /* 0x0000000414340825 */ /* 0x000fe200078e0034 */
[----:B------:R-:W-:-:S04]  /*1100*/  IADD3 R19, PT, PT, R4, R19, R4 ;  /* 0x0000001304137210 */ /* 0x000fc80007ffe004 */
[----:B------:R-:W-:Y:S01]  /*1110*/  @P0 MOV R52, R52 ;  /* 0x0000003400340202 */ /* 0x000fe20000000f00 */
[----:B------:R0:W-:Y:S01]  /*1120*/  @!P0 STS.128 [R16], RZ ;  /* 0x000000ff10008388 */ /* 0x0001e20000000c00 */
[C---:B------:R-:W-:Y:S01]  /*1130*/  IMAD R49, R2.reuse, 0x10, R49 ;  /* 0x0000001002317824 */ /* 0x040fe200078e0231 */
[C---:B------:R-:W-:Y:S01]  /*1140*/  LEA R17, R2.reuse, R17, 0x4 ;  /* 0x0000001102117211 */ /* 0x040fe200078e20ff */
[----:B------:R-:W-:Y:S01]  /*1150*/  IMAD R51, R2, 0x10, R51 ;  /* 0x0000001002337824 */ /* 0x000fe200078e0233 */
[----:B--2---:R0:W-:Y:S01]  /*1160*/  @P0 STS.128 [R52], R12 ;  /* 0x0000000c34000388 */ /* 0x0041e20000000c00 */
[----:B------:R-:W-:-:S13]  /*1170*/  ISETP.GE.U32.AND P0, PT, R19, 0x800, PT ;  /* 0x000008001300780c */ /* 0x000fda0003f06070 */
[----:B------:R-:W-:Y:S05]  /*1180*/  @!P0 BRA `(.L_x_11) ;  /* 0xfffffff800808947 */ /* 0x000fea000383ffff */
.L_x_10:
[----:B------:R-:W-:Y:S05]  /*1190*/  BSYNC.RECONVERGENT B1 ;  /* 0x0000000000017941 */ /* 0x000fea0003800200 */
.L_x_9:
[----:B------:R-:W-:Y:S01]  /*11a0*/  BSSY.RECONVERGENT B1, `(.L_x_12) ;  /* 0x0000047000017945 */ /* 0x000fe20003800200 */
[----:B------:R-:W-:-:S03]  /*11b0*/  SHF.L.U32 R51, R5, 0x2, RZ ;  /* 0x0000000205337819 */ /* 0x000fc600000006ff */
[----:B------:R-:W-:Y:S05]  /*11c0*/  @!P1 BRA `(.L_x_13) ;  /* 0x0000000400109947 */ /* 0x000fea0003800000 */
[----:B0-----:R-:W0:Y:S01]  /*11d0*/  LDC R16, c[0x0][0x3ac] ;  /* 0x0000eb00ff107b82 */ /* 0x001e220000000800 */
[----:B----4-:R-:W-:Y:S01]  /*11e0*/  LOP3.LUT R15, R51, 0x3c, RZ, 0xc0, !PT ;  /* 0x0000003c330f7812 */ /* 0x010fe200078ec0ff */
[----:B------:R-:W-:Y:S01]  /*11f0*/  BSSY.RECONVERGENT B2, `(.L_x_14) ;  /* 0x0000010000027945 */ /* 0x000fe20003800200 */
[----:B------:R-:W-:-:S03]  /*1200*/  SHF.R.U32.HI R12, RZ, 0x4, R5 ;  /* 0x00000004ff0c7819 */ /* 0x000fc60000011605 */
[----:B------:R-:W-:Y:S02]  /*1210*/  VIADD R15, R15, UR4 ;  /* 0x000000040f0f7c36 */ /* 0x000fe40008000000 */
[----:B------:R-:W1:Y:S01]  /*1220*/  LDC R17, c[0x0][0x3b0] ;  /* 0x0000ec00ff117b82 */ /* 0x000e620000000800 */
[----:B------:R-:W-:Y:S02]  /*1230*/  VIADD R14, R12, UR7 ;  /* 0x000000070c0e7c36 */ /* 0x000fe40008000000 */
[----:B------:R-:W-:-:S04]  /*1240*/  IADD3 R13, PT, PT, R15, 0x3, RZ ;  /* 0x000000030f0d7810 */ /* 0x000fc80007ffe0ff */
[----:B0-----:R-:W-:-:S04]  /*1250*/  ISETP.GE.AND P0, PT, R13, R16, PT ;  /* 0x000000100d00720c */ /* 0x001fc80003f06270 */
[----:B-1----:R-:W-:-:S13]  /*1260*/  ISETP.LT.AND P0, PT, R14, R17, !P0 ;  /* 0x000000110e00720c */ /* 0x002fda0004701270 */
[----:B------:R0:W-:Y:S01]  /*1270*/  @!P0 STS.128 [R7], RZ ;  /* 0x000000ff07008388 */ /* 0x0001e20000000c00 */
[----:B------:R-:W-:Y:S05]  /*1280*/  @!P0 BRA `(.L_x_15) ;  /* 0x0000000000188947 */ /* 0x000fea0003800000 */
[----:B------:R-:W1:Y:S01]  /*1290*/  LDC.64 R12, c[0x0][0x388] ;  /* 0x0000e200ff0c7b82 */ /* 0x000e620000000a00 */
[----:B------:R-:W-:-:S04]  /*12a0*/  IMAD R15, R14, R16, R15 ;  /* 0x000000100e0f7224 */ /* 0x000fc800078e020f */
[----:B-1----:R-:W-:-:S06]  /*12b0*/  IMAD.WIDE.U32 R12, R15, 0x4, R12 ;  /* 0x000000040f0c7825 */ /* 0x002fcc00078e000c */
[----:B------:R-:W2:Y:S01]  /*12c0*/  LDG.E.128 R12, desc[UR12][R12.64] ;  /* 0x0000000c0c0c7981 */ /* 0x000ea2000c1e1d00 */
[----:B------:R-:W-:-:S05]  /*12d0*/  MOV R18, R40 ;  /* 0x0000002800127202 */ /* 0x000fca0000000f00 */
[----:B--2---:R1:W-:Y:S02]  /*12e0*/  STS.128 [R18], R12 ;  /* 0x0000000c12007388 */ /* 0x0043e40000000c00 */
.L_x_15:
[----:B------:R-:W-:Y:S05]  /*12f0*/  BSYNC.RECONVERGENT B2 ;  /* 0x0000000000027941 */ /* 0x000fea0003800200 */
.L_x_14:
[----:B-1----:R-:W-:Y:S01]  /*1300*/  IADD3 R12, PT, PT, R9, 0x1, RZ ;  /* 0x00000001090c7810 */ /* 0x002fe20007ffe0ff */
[----:B------:R-:W-:-:S03]  /*1310*/  IMAD.IADD R51, R51, 0x1, R4 ;  /* 0x0000000133337824 */ /* 0x000fc600078e0204 */
[----:B------:R-:W-:-:S04]  /*1320*/  LOP3.LUT R12, R12, 0x3, RZ, 0xc0, !PT ;  /* 0x000000030c0c7812 */ /* 0x000fc800078ec0ff */
[----:B------:R-:W-:-:S13]  /*1330*/  ISETP.NE.AND P0, PT, R12, 0x1, PT ;  /* 0x000000010c00780c */ /* 0x000fda0003f05270 */
[----:B------:R-:W-:Y:S05]  /*1340*/  @!P0 BRA `(.L_x_13) ;  /* 0x0000000000b08947 */ /* 0x000fea0003800000 */
[----:B------:R-:W-:Y:S01]  /*1350*/  LOP3.LUT R15, R51, 0x3c, RZ, 0xc0, !PT ;  /* 0x0000003c330f7812 */ /* 0x000fe200078ec0ff */
[----:B------:R-:W-:Y:S01]  /*1360*/  BSSY.RECONVERGENT B2, `(.L_x_16) ;  /* 0x0000011000027945 */ /* 0x000fe20003800200 */
[--C-:B------:R-:W-:Y:S01]  /*1370*/  SHF.R.U32.HI R14, RZ, 0x6, R51.reuse ;  /* 0x00000006ff0e7819 */ /* 0x100fe20000011633 */
[----:B------:R-:W-:Y:S01]  /*1380*/  IMAD.IADD R51, R4, 0x1, R51 ;  /* 0x0000000104337824 */ /* 0x000fe200078e0233 */
[----:B------:R-:W-:Y:S02]  /*1390*/  IADD3 R15, PT, PT, R15, UR4, RZ ;  /* 0x000000040f0f7c10 */ /* 0x000fe4000fffe0ff */
[----:B------:R-:W-:Y:S02]  /*13a0*/  IADD3 R14, PT, PT, R14, UR7, RZ ;  /* 0x000000070e0e7c10 */ /* 0x000fe4000fffe0ff */
[----:B------:R-:W-:Y:S01]  /*13b0*/  ISETP.NE.AND P1, PT, R12, 0x2, PT ;  /* 0x000000020c00780c */ /* 0x000fe20003f25270 */
[----:B------:R-:W-:-:S05]  /*13c0*/  VIADD R13, R15, 0x3 ;  /* 0x000000030f0d7836 */ /* 0x000fca0000000000 */
[----:B------:R-:W-:-:S04]  /*13d0*/  ISETP.GE.AND P0, PT, R13, R16, PT ;  /* 0x000000100d00720c */ /* 0x000fc80003f06270 */
[----:B------:R-:W-:-:S13]  /*13e0*/  ISETP.LT.AND P0, PT, R14, R17, !P0 ;  /* 0x000000110e00720c */ /* 0x000fda0004701270 */
[----:B------:R1:W-:Y:S01]  /*13f0*/  @!P0 STS.128 [R8], RZ ;  /* 0x000000ff08008388 */ /* 0x0003e20000000c00 */
[----:B------:R-:W-:Y:S05]  /*1400*/  @!P0 BRA `(.L_x_17) ;  /* 0x0000000000188947 */ /* 0x000fea0003800000 */
[----:B------:R-:W2:Y:S01]  /*1410*/  LDC.64 R12, c[0x0][0x388] ;  /* 0x0000e200ff0c7b82 */ /* 0x000ea20000000a00 */
[----:B------:R-:W-:-:S04]  /*1420*/  IMAD R15, R14, R16, R15 ;  /* 0x000000100e0f7224 */ /* 0x000fc800078e020f */
[----:B--2---:R-:W-:-:S06]  /*1430*/  IMAD.WIDE.U32 R12, R15, 0x4, R12 ;  /* 0x000000040f0c7825 */ /* 0x004fcc00078e000c */
[----:B------:R-:W2:Y:S01]  /*1440*/  LDG.E.128 R12, desc[UR12][R12.64] ;  /* 0x0000000c0c0c7981 */ /* 0x000ea2000c1e1d00 */
[----:B------:R-:W-:-:S05]  /*1450*/  MOV R18, R38 ;  /* 0x0000002600127202 */ /* 0x000fca0000000f00 */
[----:B--2---:R2:W-:Y:S02]  /*1460*/  STS.128 [R18], R12 ;  /* 0x0000000c12007388 */ /* 0x0045e40000000c00 */
.L_x_17:
[----:B------:R-:W-:Y:S05]  /*1470*/  BSYNC.RECONVERGENT B2 ;  /* 0x0000000000027941 */ /* 0x000fea0003800200 */
.L_x_16:
[----:B------:R-:W-:Y:S05]  /*1480*/  @!P1 BRA `(.L_x_13) ;  /* 0x0000000000609947 */ /* 0x000fea0003800000 */
[----:B--2---:R-:W-:Y:S02]  /*1490*/  LOP3.LUT R18, R51, 0x3c, RZ, 0xc0, !PT ;  /* 0x0000003c33127812 */ /* 0x004fe400078ec0ff */
[----:B------:R-:W-:Y:S02]  /*14a0*/  SHF.R.U32.HI R12, RZ, 0x6, R51 ;  /* 0x00000006ff0c7819 */ /* 0x000fe40000011633 */
[C---:B------:R-:W-:Y:S01]  /*14b0*/  IADD3 R13, PT, PT, R18.reuse, UR4, RZ ;  /* 0x00000004120d7c10 */ /* 0x040fe2000fffe0ff */
[----:B------:R-:W-:Y:S01]  /*14c0*/  VIADD R14, R18, UR4 ;  /* 0x00000004120e7c36 */ /* 0x000fe20008000000 */
[----:B------:R-:W-:-:S03]  /*14d0*/  IADD3 R15, PT, PT, R12, UR7, RZ ;  /* 0x000000070c0f7c10 */ /* 0x000fc6000fffe0ff */
[----:B------:R-:W-:-:S05]  /*14e0*/  VIADD R13, R13, 0x3 ;  /* 0x000000030d0d7836 */ /* 0x000fca0000000000 */
[----:B------:R-:W-:-:S04]  /*14f0*/  ISETP.GE.AND P0, PT, R13, R16, PT ;  /* 0x000000100d00720c */ /* 0x000fc80003f06270 */
[----:B------:R-:W-:-:S13]  /*1500*/  ISETP.LT.AND P0, PT, R15, R17, !P0 ;  /* 0x000000110f00720c */ /* 0x000fda0004701270 */
[----:B------:R-:W2:Y:S01]  /*1510*/  @P0 LDC.64 R12, c[0x0][0x388] ;  /* 0x0000e200ff0c0b82 */ /* 0x000ea20000000a00 */
[----:B------:R-:W-:-:S04]  /*1520*/  @P0 IMAD R15, R15, R16, R14 ;  /* 0x000000100f0f0224 */ /* 0x000fc800078e020e */
[----:B--2---:R-:W-:-:S06]  /*1530*/  @P0 IMAD.WIDE.U32 R12, R15, 0x4, R12 ;  /* 0x000000040f0c0825 */ /* 0x004fcc00078e000c */
[----:B------:R-:W2:Y:S01]  /*1540*/  @P0 LDG.E.128 R12, desc[UR12][R12.64] ;  /* 0x0000000c0c0c0981 */ /* 0x000ea2000c1e1d00 */
[----:B------:R-:W-:Y:S01]  /*1550*/  @!P0 MOV R16, 0x400 ;  /* 0x0000040000108802 */ /* 0x000fe20000000f00 */
[----:B------:R-:W4:Y:S03]  /*1560*/  @!P0 S2R R20, SR_CgaCtaId ;  /* 0x0000000000148919 */ /* 0x000f260000008800 */
[----:B------:R-:W-:Y:S01]  /*1570*/  @!P0 IADD3 R17, PT, PT, R16, 0x2000, RZ ;  /* 0x0000200010118810 */ /* 0x000fe20007ffe0ff */
[----:B------:R-:W-:Y:S01]  /*1580*/  @!P0 IMAD.SHL.U32 R16, R51, 0x4, RZ ;  /* 0x0000000433108824 */ /* 0x000fe200078e00ff */
[----:B------:R-:W-:-:S04]  /*1590*/  IADD3 R51, PT, PT, R4, R51, RZ ;  /* 0x0000003304337210 */ /* 0x000fc80007ffe0ff */
[----:B------:R-:W-:Y:S02]  /*15a0*/  @!P0 LOP3.LUT R16, R16, 0xffffff00, RZ, 0xc0, !PT ;  /* 0xffffff0010108812 */ /* 0x000fe400078ec0ff */
[----:B----4-:R-:W-:-:S04]  /*15b0*/  @!P0 LEA R17, R20, R17, 0x18 ;  /* 0x0000001114118211 */ /* 0x010fc800078ec0ff */
[----:B------:R-:W-:Y:S02]  /*15c0*/  @!P0 IADD3 R17, PT, PT, R17, R16, RZ ;  /* 0x0000001011118210 */ /* 0x000fe40007ffe0ff */
[----:B------:R-:W-:-:S03]  /*15d0*/  @P0 MOV R16, R36 ;  /* 0x0000002400100202 */ /* 0x000fc60000000f00 */
[----:B------:R-:W-:-:S05]  /*15e0*/  @!P0 IMAD R17, R18, 0x4, R17 ;  /* 0x0000000412118824 */ /* 0x000fca00078e0211 */
[----:B------:R4:W-:Y:S04]  /*15f0*/  @!P0 STS.128 [R17], RZ ;  /* 0x000000ff11008388 */ /* 0x0009e80000000c00 */
[----:B--2---:R4:W-:Y:S02]  /*1600*/  @P0 STS.128 [R16], R12 ;  /* 0x0000000c10000388 */ /* 0x0049e40000000c00 */
.L_x_13:
[----:B------:R-:W-:Y:S05]  /*1610*/  BSYNC.RECONVERGENT B1 ;  /* 0x0000000000017941 */ /* 0x000fea0003800200 */
.L_x_12:
[----:B------:R-:W-:Y:S05]  /*1620*/  @!P2 BRA `(.L_x_4) ;  /* 0x000000040080a947 */ /* 0x000fea0003800000 */
.L_x_18:
[----:B0-2---:R-:W-:Y:S02]  /*1630*/  LOP3.LUT R18, R51, 0x3c, RZ, 0xc0, !PT ;  /* 0x0000003c33127812 */ /* 0x005fe400078ec0ff */
[----:B------:R-:W-:-:S03]  /*1640*/  SHF.R.U32.HI R19, RZ, 0x6, R51 ;  /* 0x00000006ff137819 */ /* 0x000fc60000011633 */
[----:B0---4-:R-:W-:Y:S02]  /*1650*/  VIADD R15, R18, UR4 ;  /* 0x00000004120f7c36 */ /* 0x011fe40008000000 */
[----:B------:R-:W-:-:S03]  /*1660*/  VIADD R14, R19, UR7 ;  /* 0x00000007130e7c36 */ /* 0x000fc60008000000 */
[----:B------:R-:W-:-:S04]  /*1670*/  IADD3 R12, PT, PT, R15, 0x3, RZ ;  /* 0x000000030f0c7810 */ /* 0x000fc80007ffe0ff */
[----:B------:R-:W-:-:S04]  /*1680*/  ISETP.GE.AND P0, PT, R12, UR9, PT ;  /* 0x000000090c007c0c */ /* 0x000fc8000bf06270 */
[----:B------:R-:W-:-:S13]  /*1690*/  ISETP.GE.OR P0, PT, R14, UR14, P0 ;  /* 0x0000000e0e007c0c */ /* 0x000fda0008706670 */
[----:B------:R-:W0:Y:S01]  /*16a0*/  @!P0 LDC.64 R12, c[0x0][0x388] ;  /* 0x0000e200ff0c8b82 */ /* 0x000e220000000a00 */
[----:B------:R-:W-:-:S04]  /*16b0*/  @!P0 IMAD R15, R14, UR9, R15 ;  /* 0x000000090e0f8c24 */ /* 0x000fc8000f8e020f */
[----:B0-----:R-:W-:-:S06]  /*16c0*/  @!P0 IMAD.WIDE.U32 R12, R15, 0x4, R12 ;  /* 0x000000040f0c8825 */ /* 0x001fcc00078e000c */
[----:B------:R-:W2:Y:S01]  /*16d0*/  @!P0 LDG.E.128 R12, desc[UR12][R12.64] ;  /* 0x0000000c0c0c8981 */ /* 0x000ea2000c1e1d00 */
[----:B------:R-:W0:Y:S01]  /*16e0*/  S2UR UR8, SR_CgaCtaId ;  /* 0x00000000000879c3 */ /* 0x000e220000008800 */
[----:B------:R-:W-:Y:S01]  /*16f0*/  UMOV UR5, 0x400 ;  /* 0x0000040000057882 */ /* 0x000fe20000000000 */
[----:B------:R-:W-:Y:S01]  /*1700*/  IMAD.IADD R51, R4, 0x1, R51 ;  /* 0x0000000104337824 */ /* 0x000fe200078e0233 */
[----:B------:R-:W4:Y:S01]  /*1710*/  @!P0 S2R R49, SR_SWINHI ;  /* 0x0000000000318919 */ /* 0x000f220000002f00 */
[----:B------:R-:W-:-:S03]  /*1720*/  UIADD3 UR5, UPT, UPT, UR5, 0x2000, URZ ;  /* 0x0000200005057890 */ /* 0x000fc6000fffe0ff */
[----:B------:R-:W-:-:S04]  /*1730*/  LOP3.LUT R22, R51, 0x3c, RZ, 0xc0, !PT ;  /* 0x0000003c33167812 */ /* 0x000fc800078ec0ff */
[----:B------:R-:W-:Y:S01]  /*1740*/  IADD3 R53, PT, PT, R22, UR4, RZ ;  /* 0x0000000416357c10 */ /* 0x000fe2000fffe0ff */
[----:B0-----:R-:W-:-:S06]  /*1750*/  ULEA UR5, UR8, UR5, 0x18 ;  /* 0x0000000508057291 */ /* 0x001fcc000f8ec0ff */
[----:B------:R-:W-:-:S04]  /*1760*/  @!P0 MOV R20, UR5 ;  /* 0x0000000500148c02 */ /* 0x000fc80008000f00 */
[----:B------:R-:W-:Y:S02]  /*1770*/  @!P0 MOV R16, R20 ;  /* 0x0000001400108202 */ /* 0x000fe40000000f00 */
[----:B----4-:R-:W-:Y:S02]  /*1780*/  @!P0 MOV R17, R49 ;  /* 0x0000003100118202 */ /* 0x010fe40000000f00 */
[----:B------:R-:W-:Y:S01]  /*1790*/  SHF.R.U32.HI R49, RZ, 0x6, R51 ;  /* 0x00000006ff317819 */ /* 0x000fe20000011633 */
[----:B------:R-:W-:-:S03]  /*17a0*/  @!P0 IMAD.WIDE.U32 R16, R19, 0x100, R16 ;  /* 0x0000010013108825 */ /* 0x000fc600078e0010 */
[----:B------:R-:W-:Y:S01]  /*17b0*/  IADD3 R26, PT, PT, R49, UR7, RZ ;  /* 0x00000007311a7c10 */ /* 0x000fe2000fffe0ff */
[----:B------:R-:W-:-:S05]  /*17c0*/  @!P0 IMAD.WIDE.U32 R16, R18, 0x4, R16 ;  /* 0x0000000412108825 */ /* 0x000fca00078e0010 */
[----:B------:R-:W-:Y:S01]  /*17d0*/  @!P0 MOV R24, R16 ;  /* 0x0000001000188202 */ /* 0x000fe20000000f00 */
[----:B------:R-:W-:-:S05]  /*17e0*/  VIADD R16, R53, 0x3 ;  /* 0x0000000335107836 */ /* 0x000fca0000000000 */
[----:B------:R-:W-:-:S04]  /*17f0*/  ISETP.GE.AND P1, PT, R16, UR9, PT ;  /* 0x0000000910007c0c */ /* 0x000fc8000bf26270 */
[----:B------:R-:W-:-:S13]  /*1800*/  ISETP.LT.AND P1, PT, R26, UR14, !P1 ;  /* 0x0000000e1a007c0c */ /* 0x000fda000cf21270 */
[----:B------:R-:W0:Y:S01]  /*1810*/  @P1 LDC.64 R16, c[0x0][0x388] ;  /* 0x0000e200ff101b82 */ /* 0x000e220000000a00 */
[----:B------:R-:W-:-:S04]  /*1820*/  @P1 IMAD R53, R26, UR9, R53 ;  /* 0x000000091a351c24 */ /* 0x000fc8000f8e0235 */
[----:B0-----:R-:W-:Y:S01]  /*1830*/  @P1 IMAD.WIDE.U32 R52, R53, 0x4, R16 ;  /* 0x0000000435341825 */ /* 0x001fe200078e0010 */
[----:B--2---:R0:W-:Y:S04]  /*1840*/  @!P0 STS.128 [R24], R12 ;  /* 0x0000000c18008388 */ /* 0x0041e80000000c00 */
[----:B0-----:R0:W2:Y:S01]  /*1850*/  @P1 LDG.E.128 R12, desc[UR12][R52.64] ;  /* 0x0000000c340c1981 */ /* 0x0010a2000c1e1d00 */
[----:B------:R-:W-:Y:S01]  /*1860*/  @P0 IMAD.U32 R20, RZ, RZ, UR5 ;  /* 0x00000005ff140e24 */ /* 0x000fe2000f8e00ff */
[----:B------:R-:W-:Y:S01]  /*1870*/  IADD3 R51, PT, PT, R4, R51, RZ ;  /* 0x0000003304337210 */ /* 0x000fe20007ffe0ff */
[----:B------:R-:W4:Y:S03]  /*1880*/  @P1 S2R R24, SR_SWINHI ;  /* 0x0000000000181919 */ /* 0x000f260000002f00 */
[----:B------:R-:W-:-:S02]  /*1890*/  @P0 LEA R19, R19, R20, 0x8 ;  /* 0x0000001413130211 */ /* 0x000fc400078e40ff */
[----:B0-----:R-:W-:-:S03]  /*18a0*/  SHF.R.U32.HI R53, RZ, 0x6, R51 ;  /* 0x00000006ff357819 */ /* 0x001fc60000011633 */
[----:B------:R-:W-:Y:S02]  /*18b0*/  @P0 IMAD R18, R18, 0x4, R19 ;  /* 0x0000000412120824 */ /* 0x000fe400078e0213 */
[----:B------:R-:W-:-:S03]  /*18c0*/  VIADD R26, R53, UR7 ;  /* 0x00000007351a7c36 */ /* 0x000fc60008000000 */
[----:B------:R0:W-:Y:S01]  /*18d0*/  @P0 STS.128 [R18], RZ ;  /* 0x000000ff12000388 */ /* 0x0001e20000000c00 */
[----:B------:R-:W-:Y:S02]  /*18e0*/  @P1 MOV R16, R20 ;  /* 0x0000001400101202 */ /* 0x000fe40000000f00 */
[----:B----4-:R-:W-:-:S03]  /*18f0*/  @P1 MOV R17, R24 ;  /* 0x0000001800111202 */ /* 0x010fc60000000f00 */
[C---:B------:R-:W-:Y:S01]  /*1900*/  @P1 IMAD.WIDE.U32 R16, R49.reuse, 0x100, R16 ;  /* 0x0000010031101825 */ /* 0x040fe200078e0010 */
[----:B------:R-:W-:-:S03]  /*1910*/  @!P1 LEA R49, R49, R20, 0x8 ;  /* 0x0000001431319211 */ /* 0x000fc600078e40ff */
[----:B------:R-:W-:-:S04]  /*1920*/  @P1 IMAD.WIDE.U32 R16, R22, 0x4, R16 ;  /* 0x0000000416101825 */ /* 0x000fc800078e0010 */
[----:B------:R-:W-:Y:S01]  /*1930*/  @!P1 IMAD R49, R22, 0x4, R49 ;  /* 0x0000000416319824 */ /* 0x000fe200078e0231 */
[----:B------:R-:W-:Y:S02]  /*1940*/  LOP3.LUT R22, R51, 0x3c, RZ, 0xc0, !PT ;  /* 0x0000003c33167812 */ /* 0x000fe400078ec0ff */
[----:B------:R-:W-:Y:S02]  /*1950*/  @P1 MOV R24, R16 ;  /* 0x0000001000181202 */ /* 0x000fe40000000f00 */
[----:B------:R4:W-:Y:S01]  /*1960*/  @!P1 STS.128 [R49], RZ ;  /* 0x000000ff31009388 */ /* 0x0009e20000000c00 */
[----:B------:R-:W-:-:S05]  /*1970*/  VIADD R19, R22, UR4 ;  /* 0x0000000416137c36 */ /* 0x000fca0008000000 */
[----:B------:R-:W-:-:S04]  /*1980*/  IADD3 R16, PT, PT, R19, 0x3, RZ ;  /* 0x0000000313107810 */ /* 0x000fc80007ffe0ff */
[----:B------:R-:W-:-:S04]  /*1990*/  ISETP.GE.AND P0, PT, R16, UR9, PT ;  /* 0x0000000910007c0c */ /* 0x000fc8000bf06270 */
[----:B------:R-:W-:-:S13]  /*19a0*/  ISETP.LT.AND P0, PT, R26, UR14, !P0 ;  /* 0x0000000e1a007c0c */ /* 0x000fda000c701270 */
[----:B------:R-:W-:Y:S01]  /*19b0*/  @P0 IMAD R19, R26, UR9, R19 ;  /* 0x000000091a130c24 */ /* 0x000fe2000f8e0213 */
[----:B------:R-:W-:Y:S01]  /*19c0*/  IADD3 R51, PT, PT, R4, R51, RZ ;  /* 0x0000003304337210 */ /* 0x000fe20007ffe0ff */
[----:B------:R-:W4:Y:S01]  /*19d0*/  @P0 S2R R26, SR_SWINHI ;  /* 0x00000000001a0919 */ /* 0x000f220000002f00 */
[----:B------:R-:W5:Y:S02]  /*19e0*/  @P0 LDC.64 R16, c[0x0][0x388] ;  /* 0x0000e200ff100b82 */ /* 0x000f640000000a00 */
[----:B-----5:R-:W-:-:S06]  /*19f0*/  @P0 IMAD.WIDE.U32 R16, R19, 0x4, R16 ;  /* 0x0000000413100825 */ /* 0x020fcc00078e0010 */
[----:B0-----:R-:W5:Y:S01]  /*1a00*/  @P0 LDG.E.128 R16, desc[UR12][R16.64] ;  /* 0x0000000c10100981 */ /* 0x001f62000c1e1d00 */
[----:B------:R-:W-:Y:S02]  /*1a10*/  @P0 MOV R48, R20 ;  /* 0x0000001400300202 */ /* 0x000fe40000000f00 */
[----:B----4-:R-:W-:-:S03]  /*1a20*/  @P0 MOV R49, R26 ;  /* 0x0000001a00310202 */ /* 0x010fc60000000f00 */
[C---:B------:R-:W-:Y:S01]  /*1a30*/  @P0 IMAD.WIDE.U32 R48, R53.reuse, 0x100, R48 ;  /* 0x0000010035300825 */ /* 0x040fe200078e0030 */
[----:B------:R-:W-:-:S03]  /*1a40*/  @!P0 LEA R53, R53, R20, 0x8 ;  /* 0x0000001435358211 */ /* 0x000fc600078e40ff */
[----:B------:R-:W-:-:S04]  /*1a50*/  @P0 IMAD.WIDE.U32 R48, R22, 0x4, R48 ;  /* 0x0000000416300825 */ /* 0x000fc800078e0030 */
[----:B------:R-:W-:Y:S01]  /*1a60*/  @!P0 IMAD R26, R22, 0x4, R53 ;  /* 0x00000004161a8824 */ /* 0x000fe200078e0235 */
[----:B------:R-:W-:Y:S02]  /*1a70*/  LOP3.LUT R22, R51, 0x3c, RZ, 0xc0, !PT ;  /* 0x0000003c33167812 */ /* 0x000fe400078ec0ff */
[----:B------:R-:W-:Y:S01]  /*1a80*/  SHF.R.U32.HI R53, RZ, 0x6, R51 ;  /* 0x00000006ff357819 */ /* 0x000fe20000011633 */
[----:B--2---:R0:W-:Y:S02]  /*1a90*/  @P1 STS.128 [R24], R12 ;  /* 0x0000000c18001388 */ /* 0x0041e40000000c00 */
[----:B0-----:R-:W-:Y:S02]  /*1aa0*/  VIADD R15, R22, UR4 ;  /* 0x00000004160f7c36 */ /* 0x001fe40008000000 */
[----:B------:R-:W-:-:S03]  /*1ab0*/  VIADD R14, R53, UR7 ;  /* 0x00000007350e7c36 */ /* 0x000fc60008000000 */
[----:B------:R-:W-:-:S04]  /*1ac0*/  IADD3 R12, PT, PT, R15, 0x3, RZ ;  /* 0x000000030f0c7810 */ /* 0x000fc80007ffe0ff */
[----:B------:R-:W-:-:S04]  /*1ad0*/  ISETP.GE.AND P1, PT, R12, UR9, PT ;  /* 0x000000090c007c0c */ /* 0x000fc8000bf26270 */
[----:B------:R-:W-:-:S13]  /*1ae0*/  ISETP.LT.AND P1, PT, R14, UR14, !P1 ;  /* 0x0000000e0e007c0c */ /* 0x000fda000cf21270 */
[----:B------:R-:W0:Y:S01]  /*1af0*/  @P1 LDC.64 R12, c[0x0][0x388] ;  /* 0x0000e200ff0c1b82 */ /* 0x000e220000000a00 */
[----:B------:R-:W-:-:S04]  /*1b00*/  @P1 IMAD R15, R14, UR9, R15 ;  /* 0x000000090e0f1c24 */ /* 0x000fc8000f8e020f */
[----:B0-----:R-:W-:-:S06]  /*1b10*/  @P1 IMAD.WIDE.U32 R12, R15, 0x4, R12 ;  /* 0x000000040f0c1825 */ /* 0x001fcc00078e000c */
[----:B------:R-:W2:Y:S04]  /*1b20*/  @P1 LDG.E.128 R12, desc[UR12][R12.64] ;  /* 0x0000000c0c0c1981 */ /* 0x000ea8000c1e1d00 */
[----:B------:R0:W-:Y:S02]  /*1b30*/  @!P0 STS.128 [R26], RZ ;  /* 0x000000ff1a008388 */ /* 0x0001e40000000c00 */
[----:B0-----:R-:W0:Y:S01]  /*1b40*/  @P1 S2R R26, SR_SWINHI ;  /* 0x00000000001a1919 */ /* 0x001e220000002f00 */
[----:B------:R-:W-:Y:S02]  /*1b50*/  @P0 MOV R24, R48 ;  /* 0x0000003000180202 */ /* 0x000fe40000000f00 */
[----:B------:R-:W-:Y:S02]  /*1b60*/  IADD3 R51, PT, PT, R4, R51, RZ ;  /* 0x0000003304337210 */ /* 0x000fe40007ffe0ff */
[----:B------:R-:W-:-:S02]  /*1b70*/  @P1 MOV R48, R20 ;  /* 0x0000001400301202 */ /* 0x000fc40000000f00 */
[----:B0-----:R-:W-:-:S03]  /*1b80*/  @P1 MOV R49, R26 ;  /* 0x0000001a00311202 */ /* 0x001fc60000000f00 */
[C---:B------:R-:W-:Y:S01]  /*1b90*/  @P1 IMAD.WIDE.U32 R48, R53.reuse, 0x100, R48 ;  /* 0x0000010035301825 */ /* 0x040fe200078e0030 */
[----:B------:R-:W-:-:S03]  /*1ba0*/  @!P1 LEA R53, R53, R20, 0x8 ;  /* 0x0000001435359211 */ /* 0x000fc600078e40ff */
[----:B------:R-:W-:-:S04]  /*1bb0*/  @P1 IMAD.WIDE.U32 R48, R22, 0x4, R48 ;  /* 0x0000000416301825 */ /* 0x000fc800078e0030 */
[----:B------:R-:W-:Y:S01]  /*1bc0*/  @!P1 IMAD R53, R22, 0x4, R53 ;  /* 0x0000000416359824 */ /* 0x000fe200078e0235 */
[----:B------:R-:W-:Y:S01]  /*1bd0*/  @P1 MOV R48, R48 ;  /* 0x0000003000301202 */ /* 0x000fe20000000f00 */
[----:B-----5:R0:W-:Y:S04]  /*1be0*/  @P0 STS.128 [R24], R16 ;  /* 0x0000001018000388 */ /* 0x0201e80000000c00 */
[----:B------:R0:W-:Y:S01]  /*1bf0*/  @!P1 STS.128 [R53], RZ ;  /* 0x000000ff35009388 */ /* 0x0001e20000000c00 */
[----:B------:R-:W-:-:S03]  /*1c00*/  ISETP.GE.U32.AND P0, PT, R51, 0x800, PT ;  /* 0x000008003300780c */ /* 0x000fc60003f06070 */
[----:B--2---:R0:W-:Y:S10]  /*1c10*/  @P1 STS.128 [R48], R12 ;  /* 0x0000000c30001388 */ /* 0x0041f40000000c00 */
[----:B------:R-:W-:Y:S05]  /*1c20*/  @!P0 BRA `(.L_x_18) ;  /* 0xfffffff800808947 */ /* 0x000fea000383ffff */
.L_x_4:
[----:B012---:R-:W-:Y:S05]  /*1c30*/  BSYNC.RECONVERGENT B0 ;  /* 0x0000000000007941 */ /* 0x007fea0003800200 */
.L_x_3:
[----:B------:R-:W0:Y:S08]  /*1c40*/  S2UR UR8, SR_CgaCtaId ;  /* 0x00000000000879c3 */ /* 0x000e300000008800 */
[----:B------:R-:W-:Y:S06]  /*1c50*/  BAR.SYNC.DEFER_BLOCKING 0x0 ;  /* 0x0000000000007b1d */ /* 0x000fec0000010000 */
[----:B------:R-:W-:-:S02]  /*1c60*/  UMOV UR5, 0x400 ;  /* 0x0000040000057882 */ /* 0x000fc40000000000 */
[----:B------:R-:W-:Y:S02]  /*1c70*/  UIADD3 UR10, UPT, UPT, UR5, 0x2000, URZ ;  /* 0x00002000050a7890 */ /* 0x000fe4000fffe0ff */
[----:B0-----:R-:W-:Y:S02]  /*1c80*/  ULEA UR9, UR8, UR5, 0x18 ;  /* 0x0000000508097291 */ /* 0x001fe4000f8ec0ff */
[----:B------:R-:W-:Y:S01]  /*1c90*/  ULEA UR10, UR8, UR10, 0x18 ;  /* 0x0000000a080a7291 */ /* 0x000fe2000f8ec0ff */
[----:B------:R-:W-:-:S11]  /*1ca0*/  UMOV UR5, URZ ;  /* 0x000000ff00057c82 */ /* 0x000fd60008000000 */
.L_x_19:
[----:B------:R-:W-:Y:S02]  /*1cb0*/  ULEA UR8, UR5, UR9, 0x2 ;  /* 0x0000000905087291 */ /* 0x000fe4000f8e10ff */
[----:B------:R-:W-:-:S04]  /*1cc0*/  ULEA UR11, UR5, UR10, 0x2 ;  /* 0x0000000a050b7291 */ /* 0x000fc8000f8e10ff */
[----:B------:R-:W-:Y:S01]  /*1cd0*/  LEA R24, R0, UR8, 0xa ;  /* 0x0000000800187c11 */ /* 0x000fe2000f8e50ff */
[----:B------:R-:W-:Y:S01]  /*1ce0*/  UIADD3 UR8, UPT, UPT, UR5, 0x2, URZ ;  /* 0x0000000205087890 */ /* 0x000fe2000fffe0ff */
[----:B----4-:R-:W-:-:S03]  /*1cf0*/  LEA R20, R3, UR11, 0x9 ;  /* 0x0000000b03147c11 */ /* 0x010fc6000f8e48ff */
[----:B------:R-:W-:Y:S01]  /*1d00*/  LDS.64 R12, [R24] ;  /* 0x00000000180c7984 */ /* 0x000fe20000000a00 */
[----:B------:R-:W-:Y:S02]  /*1d10*/  ULEA UR11, UR8, UR10, 0x2 ;  /* 0x0000000a080b7291 */ /* 0x000fe4000f8e10ff */
[----:B------:R-:W-:Y:S01]  /*1d20*/  ULEA UR8, UR8, UR9, 0x2 ;  /* 0x0000000908087291 */ /* 0x000fe2000f8e10ff */
[----:B------:R-:W0:Y:S03]  /*1d30*/  LDS.64 R14, [R20] ;  /* 0x00000000140e7984 */ /* 0x000e260000000a00 */
[----:B------:R-:W-:Y:S01]  /*1d40*/  LEA R34, R3, UR11, 0x9 ;  /* 0x0000000b03227c11 */ /* 0x000fe2000f8e48ff */
[----:B------:R-:W1:Y:S01]  /*1d50*/  LDS.64 R16, [R20+0x100] ;  /* 0x0001000014107984 */ /* 0x000e620000000a00 */
[----:B------:R-:W-:Y:S01]  /*1d60*/  LEA R26, R0, UR8, 0xa ;  /* 0x00000008001a7c11 */ /* 0x000fe2000f8e50ff */
[----:B------:R-:W-:-:S02]  /*1d70*/  UIADD3 UR8, UPT, UPT, UR5, 0x4, URZ ;  /* 0x0000000405087890 */ /* 0x000fc4000fffe0ff */
[----:B------:R-:W2:Y:S02]  /*1d80*/  LDS.64 R18, [R24+0x100] ;  /* 0x0001000018127984 */ /* 0x000ea40000000a00 */
[----:B------:R-:W-:Y:S02]  /*1d90*/  ULEA UR11, UR8, UR10, 0x2 ;  /* 0x0000000a080b7291 */ /* 0x000fe4000f8e10ff */
[----:B------:R-:W-:Y:S01]  /*1da0*/  ULEA UR8, UR8, UR9, 0x2 ;  /* 0x0000000908087291 */ /* 0x000fe2000f8e10ff */
[C---:B0-----:R-:W-:Y:S02]  /*1db0*/  FFMA R22, R12.reuse, R14, R31 ;  /* 0x0000000e0c167223 */ /* 0x041fe4000000001f */
[----:B------:R-:W0:Y:S01]  /*1dc0*/  LDS.64 R30, [R24+0x200] ;  /* 0x00020000181e7984 */ /* 0x000e220000000a00 */
[----:B-1----:R-:W-:Y:S01]  /*1dd0*/  FFMA R12, R12, R16, R33 ;  /* 0x000000100c0c7223 */ /* 0x002fe20000000021 */
[C---:B------:R-:W-:Y:S02]  /*1de0*/  FFMA R49, R13.reuse, R15, R22 ;  /* 0x0000000f0d317223 */ /* 0x040fe40000000016 */
[----:B------:R-:W1:Y:S01]  /*1df0*/  LDS.64 R32, [R24+0x300] ;  /* 0x0003000018207984 */ /* 0x000e620000000a00 */
[----:B------:R-:W-:Y:S01]  /*1e00*/  FFMA R53, R13, R17, R12 ;  /* 0x000000110d357223 */ /* 0x000fe2000000000c */
[-C--:B--2---:R-:W-:Y:S01]  /*1e10*/  FFMA R12, R14, R18.reuse, R11 ;  /* 0x000000120e0c7223 */ /* 0x084fe2000000000b */
[----:B------:R-:W-:-:S02]  /*1e20*/  FFMA R18, R16, R18, R21 ;  /* 0x0000001210127223 */ /* 0x000fc40000000015 */
[----:B------:R-:W-:Y:S01]  /*1e30*/  LDS.64 R20, [R26] ;  /* 0x000000001a147984 */ /* 0x000fe20000000a00 */
[-C--:B------:R-:W-:Y:S01]  /*1e40*/  FFMA R11, R15, R19.reuse, R12 ;  /* 0x000000130f0b7223 */ /* 0x080fe2000000000c */
[----:B------:R-:W-:Y:S02]  /*1e50*/  FFMA R51, R17, R19, R18 ;  /* 0x0000001311337223 */ /* 0x000fe40000000012 */
[----:B------:R-:W2:Y:S04]  /*1e60*/  LDS.64 R18, [R34] ;  /* 0x0000000022127984 */ /* 0x000ea80000000a00 */
[----:B------:R4:W5:Y:S02]  /*1e70*/  LDS.64 R12, [R34+0x100] ;  /* 0x00010000220c7984 */ /* 0x0009640000000a00 */
[----:B----4-:R-:W-:Y:S01]  /*1e80*/  LEA R34, R3, UR11, 0x9 ;  /* 0x0000000b03227c11 */ /* 0x010fe2000f8e48ff */
[-C--:B0-----:R-:W-:Y:S01]  /*1e90*/  FFMA R22, R14, R30.reuse, R23 ;  /* 0x0000001e0e167223 */ /* 0x081fe20000000017 */
[----:B------:R-:W-:-:S02]  /*1ea0*/  FFMA R28, R16, R30, R25 ;  /* 0x0000001e101c7223 */ /* 0x000fc40000000019 */
[----:B------:R-:W0:Y:S01]  /*1eb0*/  LDS.64 R24, [R26+0x300] ;  /* 0x000300001a187984 */ /* 0x000e220000000a00 */
[-C--:B-1----:R-:W-:Y:S01]  /*1ec0*/  FFMA R30, R14, R32.reuse, R27 ;  /* 0x000000200e1e7223 */ /* 0x082fe2000000001b */
[----:B------:R-:W-:Y:S01]  /*1ed0*/  FFMA R32, R16, R32, R29 ;  /* 0x0000002010207223 */ /* 0x000fe2000000001d */
[-C--:B------:R-:W-:Y:S01]  /*1ee0*/  FFMA R16, R15, R31.reuse, R22 ;  /* 0x0000001f0f107223 */ /* 0x080fe20000000016 */
[----:B------:R-:W-:Y:S01]  /*1ef0*/  FFMA R28, R17, R31, R28 ;  /* 0x0000001f111c7223 */ /* 0x000fe2000000001c */
[-C--:B------:R-:W-:Y:S01]  /*1f00*/  FFMA R30, R15, R33.reuse, R30 ;  /* 0x000000210f1e7223 */ /* 0x080fe2000000001e */
[----:B------:R-:W1:Y:S01]  /*1f10*/  LDS.64 R22, [R26+0x200] ;  /* 0x000200001a167984 */ /* 0x000e620000000a00 */
[----:B------:R-:W-:-:S03]  /*1f20*/  FFMA R17, R17, R33, R32 ;  /* 0x0000002111117223 */ /* 0x000fc60000000020 */
[----:B------:R4:W3:Y:S01]  /*1f30*/  LDS.64 R14, [R26+0x100] ;  /* 0x000100001a0e7984 */ /* 0x0008e20000000a00 */
[C---:B--2---:R-:W-:Y:S01]  /*1f40*/  FFMA R32, R20.reuse, R18, R49 ;  /* 0x0000001214207223 */ /* 0x044fe20000000031 */
[----:B-----5:R-:W-:-:S03]  /*1f50*/  FFMA R20, R20, R12, R53 ;  /* 0x0000000c14147223 */ /* 0x020fc60000000035 */
[C---:B------:R-:W-:Y:S01]  /*1f60*/  FFMA R27, R21.reuse, R19, R32 ;  /* 0x00000013151b7223 */ /* 0x040fe20000000020 */
[----:B----4-:R-:W-:Y:S01]  /*1f70*/  LEA R26, R0, UR8, 0xa ;  /* 0x00000008001a7c11 */ /* 0x010fe2000f8e50ff */
[----:B------:R-:W-:Y:S01]  /*1f80*/  FFMA R31, R21, R13, R20 ;  /* 0x0000000d151f7223 */ /* 0x000fe20000000014 */
[----:B------:R-:W-:Y:S02]  /*1f90*/  UIADD3 UR8, UPT, UPT, UR5, 0x6, URZ ;  /* 0x0000000605087890 */ /* 0x000fe4000fffe0ff */
[----:B------:R-:W-:Y:S02]  /*1fa0*/  UIADD3 UR5, UPT, UPT, UR5, 0x8, URZ ;  /* 0x0000000805057890 */ /* 0x000fe4000fffe0ff */
[----:B------:R-:W-:Y:S02]  /*1fb0*/  ULEA UR11, UR8, UR10, 0x2 ;  /* 0x0000000a080b7291 */ /* 0x000fe4000f8e10ff */
[----:B------:R-:W-:Y:S02]  /*1fc0*/  ULEA UR8, UR8, UR9, 0x2 ;  /* 0x0000000908087291 */ /* 0x000fe4000f8e10ff */
[----:B------:R-:W-:Y:S01]  /*1fd0*/  UISETP.NE.AND UP0, UPT, UR5, 0x40, UPT ;  /* 0x000000400500788c */ /* 0x000fe2000bf05270 */
[----:B0-----:R-:W-:Y:S01]  /*1fe0*/  FFMA R30, R18, R24, R30 ;  /* 0x00000018121e7223 */ /* 0x001fe2000000001e */
[-C--:B-1----:R-:W-:Y:S01]  /*1ff0*/  FFMA R28, R12, R22.reuse, R28 ;  /* 0x000000160c1c7223 */ /* 0x082fe2000000001c */
[C---:B------:R-:W-:Y:S01]  /*2000*/  FFMA R32, R18.reuse, R22, R16 ;  /* 0x0000001612207223 */ /* 0x040fe20000000010 */
[-C--:B---3--:R-:W-:Y:S01]  /*2010*/  FFMA R20, R18, R14.reuse, R11 ;  /* 0x0000000e12147223 */ /* 0x088fe2000000000b */
[C---:B------:R-:W-:Y:S01]  /*2020*/  FFMA R14, R12.reuse, R14, R51 ;  /* 0x0000000e0c0e7223 */ /* 0x040fe20000000033 */
[----:B------:R-:W-:Y:S01]  /*2030*/  FFMA R12, R12, R24, R17 ;  /* 0x000000180c0c7223 */ /* 0x000fe20000000011 */
[C---:B------:R-:W-:Y:S01]  /*2040*/  FFMA R33, R19.reuse, R23, R32 ;  /* 0x0000001713217223 */ /* 0x040fe20000000020 */
[-C--:B------:R-:W-:Y:S01]  /*2050*/  FFMA R11, R19, R15.reuse, R20 ;  /* 0x0000000f130b7223 */ /* 0x080fe20000000014 */
[C---:B------:R-:W-:Y:S01]  /*2060*/  FFMA R29, R13.reuse, R15, R14 ;  /* 0x0000000f0d1d7223 */ /* 0x040fe2000000000e */
[----:B------:R-:W-:Y:S01]  /*2070*/  LDS.64 R20, [R26] ;  /* 0x000000001a147984 */ /* 0x000fe20000000a00 */
[C---:B------:R-:W-:Y:S01]  /*2080*/  FFMA R49, R13.reuse, R23, R28 ;  /* 0x000000170d317223 */ /* 0x040fe2000000001c */
[-C--:B------:R-:W-:Y:S01]  /*2090*/  FFMA R53, R13, R25.reuse, R12 ;  /* 0x000000190d357223 */ /* 0x080fe2000000000c */
[----:B------:R-:W-:Y:S01]  /*20a0*/  FFMA R51, R19, R25, R30 ;  /* 0x0000001913337223 */ /* 0x000fe2000000001e */
[----:B------:R-:W0:Y:S01]  /*20b0*/  LDS.64 R14, [R34] ;  /* 0x00000000220e7984 */ /* 0x000e220000000a00 */
[----:B------:R-:W-:-:S03]  /*20c0*/  LEA R30, R3, UR11, 0x9 ;  /* 0x0000000b031e7c11 */ /* 0x000fc6000f8e48ff */
[----:B------:R-:W1:Y:S04]  /*20d0*/  LDS.64 R16, [R34+0x100] ;  /* 0x0001000022107984 */ /* 0x000e680000000a00 */
[----:B------:R-:W2:Y:S04]  /*20e0*/  LDS.64 R22, [R26+0x100] ;  /* 0x000100001a167984 */ /* 0x000ea80000000a00 */
[----:B------:R-:W3:Y:S04]  /*20f0*/  LDS.64 R12, [R26+0x200] ;  /* 0x000200001a0c7984 */ /* 0x000ee80000000a00 */
[----:B------:R-:W4:Y:S01]  /*2100*/  LDS.64 R18, [R26+0x300] ;  /* 0x000300001a127984 */ /* 0x000f220000000a00 */
[----:B0-----:R-:W-:-:S03]  /*2110*/  FFMA R24, R20, R14, R27 ;  /* 0x0000000e14187223 */ /* 0x001fc6000000001b */
[----:B------:R-:W-:Y:S01]  /*2120*/  LDS.64 R26, [R30] ;  /* 0x000000001e1a7984 */ /* 0x000fe20000000a00 */
[----:B-1----:R-:W-:Y:S01]  /*2130*/  FFMA R20, R20, R16, R31 ;  /* 0x0000001014147223 */ /* 0x002fe2000000001f */
[----:B------:R-:W-:-:S03]  /*2140*/  FFMA R25, R21, R15, R24 ;  /* 0x0000000f15197223 */ /* 0x000fc60000000018 */
[----:B------:R-:W-:Y:S01]  /*2150*/  FFMA R31, R21, R17, R20 ;  /* 0x00000011151f7223 */ /* 0x000fe20000000014 */
[-C--:B--2---:R-:W-:Y:S01]  /*2160*/  FFMA R20, R14, R22.reuse, R11 ;  /* 0x000000160e147223 */ /* 0x084fe2000000000b */
[----:B------:R-:W-:Y:S02]  /*2170*/  FFMA R22, R16, R22, R29 ;  /* 0x0000001610167223 */ /* 0x000fe4000000001d */
[----:B------:R-:W-:Y:S01]  /*2180*/  LDS.64 R28, [R30+0x100] ;  /* 0x000100001e1c7984 */ /* 0x000fe20000000a00 */
[-C--:B------:R-:W-:Y:S01]  /*2190*/  FFMA R11, R15, R23.reuse, R20 ;  /* 0x000000170f0b7223 */ /* 0x080fe20000000014 */
[----:B------:R-:W-:Y:S01]  /*21a0*/  FFMA R23, R17, R23, R22 ;  /* 0x0000001711177223 */ /* 0x000fe20000000016 */
[----:B------:R-:W-:Y:S01]  /*21b0*/  LEA R22, R0, UR8, 0xa ;  /* 0x0000000800167c11 */ /* 0x000fe2000f8e50ff */
[C---:B---3--:R-:W-:Y:S01]  /*21c0*/  FFMA R20, R14.reuse, R12, R33 ;  /* 0x0000000c0e147223 */ /* 0x048fe20000000021 */
[----:B----4-:R-:W-:Y:S01]  /*21d0*/  FFMA R14, R14, R18, R51 ;  /* 0x000000120e0e7223 */ /* 0x010fe20000000033 */
[C---:B------:R-:W-:Y:S01]  /*21e0*/  FFMA R12, R16.reuse, R12, R49 ;  /* 0x0000000c100c7223 */ /* 0x040fe20000000031 */
[----:B------:R-:W-:Y:S01]  /*21f0*/  FFMA R16, R16, R18, R53 ;  /* 0x0000001210107223 */ /* 0x000fe20000000035 */
[----:B------:R-:W0:Y:S01]  /*2200*/  LDS.64 R32, [R22] ;  /* 0x0000000016207984 */ /* 0x000e220000000a00 */
[C---:B------:R-:W-:Y:S01]  /*2210*/  FFMA R49, R15.reuse, R13, R20 ;  /* 0x0000000d0f317223 */ /* 0x040fe20000000014 */
[----:B------:R-:W-:Y:S01]  /*2220*/  FFMA R15, R15, R19, R14 ;  /* 0x000000130f0f7223 */ /* 0x000fe2000000000e */
[C---:B------:R-:W-:Y:S01]  /*2230*/  FFMA R51, R17.reuse, R13, R12 ;  /* 0x0000000d11337223 */ /* 0x040fe2000000000c */
[----:B------:R-:W1:Y:S01]  /*2240*/  LDS.64 R20, [R22+0x100] ;  /* 0x0001000016147984 */ /* 0x000e620000000a00 */
[----:B------:R-:W-:-:S03]  /*2250*/  FFMA R17, R17, R19, R16 ;  /* 0x0000001311117223 */ /* 0x000fc60000000010 */
[----:B------:R-:W-:Y:S01]  /*2260*/  LDS.64 R12, [R22+0x300] ;  /* 0x00030000160c7984 */ /* 0x000fe20000000a00 */
[C---:B0-----:R-:W-:Y:S01]  /*2270*/  FFMA R14, R32.reuse, R26, R25 ;  /* 0x0000001a200e7223 */ /* 0x041fe20000000019 */
[----:B------:R-:W-:Y:S02]  /*2280*/  FFMA R32, R32, R28, R31 ;  /* 0x0000001c20207223 */ /* 0x000fe4000000001f */
[----:B------:R-:W0:Y:S01]  /*2290*/  LDS.64 R24, [R22+0x200] ;  /* 0x0002000016187984 */ /* 0x000e220000000a00 */
[C---:B------:R-:W-:Y:S01]  /*22a0*/  FFMA R31, R33.reuse, R27, R14 ;  /* 0x0000001b211f7223 */ /* 0x040fe2000000000e */
[-C--:B-1----:R-:W-:Y:S01]  /*22b0*/  FFMA R16, R26, R20.reuse, R11 ;  /* 0x000000141a107223 */ /* 0x082fe2000000000b */
[----:B------:R-:W-:Y:S01]  /*22c0*/  FFMA R20, R28, R20, R23 ;  /* 0x000000141c147223 */ /* 0x000fe20000000017 */
[----:B------:R-:W-:Y:S02]  /*22d0*/  FFMA R33, R33, R29, R32 ;  /* 0x0000001d21217223 */ /* 0x000fe40000000020 */
[-C--:B------:R-:W-:Y:S01]  /*22e0*/  FFMA R11, R27, R21.reuse, R16 ;  /* 0x000000151b0b7223 */ /* 0x080fe20000000010 */
[----:B------:R-:W-:Y:S01]  /*22f0*/  FFMA R21, R29, R21, R20 ;  /* 0x000000151d157223 */ /* 0x000fe20000000014 */
[-C--:B0-----:R-:W-:Y:S01]  /*2300*/  FFMA R14, R26, R24.reuse, R49 ;  /* 0x000000181a0e7223 */ /* 0x081fe20000000031 */
[----:B------:R-:W-:Y:S01]  /*2310*/  FFMA R24, R28, R24, R51 ;  /* 0x000000181c187223 */ /* 0x000fe20000000033 */
[-C--:B------:R-:W-:Y:S01]  /*2320*/  FFMA R26, R26, R12.reuse, R15 ;  /* 0x0000000c1a1a7223 */ /* 0x080fe2000000000f */
[----:B------:R-:W-:Y:S01]  /*2330*/  FFMA R12, R28, R12, R17 ;  /* 0x0000000c1c0c7223 */ /* 0x000fe20000000011 */
[-C--:B------:R-:W-:Y:S01]  /*2340*/  FFMA R23, R27, R25.reuse, R14 ;  /* 0x000000191b177223 */ /* 0x080fe2000000000e */
[----:B------:R-:W-:Y:S01]  /*2350*/  FFMA R25, R29, R25, R24 ;  /* 0x000000191d197223 */ /* 0x000fe20000000018 */
[-C--:B------:R-:W-:Y:S01]  /*2360*/  FFMA R27, R27, R13.reuse, R26 ;  /* 0x0000000d1b1b7223 */ /* 0x080fe2000000001a */
[----:B------:R-:W-:Y:S01]  /*2370*/  FFMA R29, R29, R13, R12 ;  /* 0x0000000d1d1d7223 */ /* 0x000fe2000000000c */
[----:B------:R-:W-:Y:S06]  /*2380*/  BRA.U UP0, `(.L_x_19) ;  /* 0xfffffff900487547 */ /* 0x000fec000b83ffff */
[----:B------:R-:W0:Y:S01]  /*2390*/  LDCU UR5, c[0x0][0x3ac] ;  /* 0x00007580ff0577ac */ /* 0x000e220008000800 */
[----:B------:R-:W-:-:S04]  /*23a0*/  UIADD3 UR4, UPT, UPT, UR4, 0x40, URZ ;  /* 0x0000004004047890 */ /* 0x000fc8000fffe0ff */
[----:B0-----:R-:W-:Y:S01]  /*23b0*/  UISETP.GE.AND UP0, UPT, UR4, UR5, UPT ;  /* 0x000000050400728c */ /* 0x001fe2000bf06270 */
[----:B------:R-:W-:Y:S08]  /*23c0*/  BAR.SYNC.DEFER_BLOCKING 0x0 ;  /* 0x0000000000007b1d */ /* 0x000ff00000010000 */
[----:B------:R-:W-:Y:S05]  /*23d0*/  BRA.U !UP0, `(.L_x_20) ;  /* 0xffffffe108907547 */ /* 0x000fea000b83ffff */
.L_x_2:
[----:B------:R-:W0:Y:S02]  /*23e0*/  LDCU UR5, c[0x0][0x3a8] ;  /* 0x00007500ff0577ac */ /* 0x000e240008000800 */
[----:B0-----:R-:W-:-:S13]  /*23f0*/  ISETP.GE.AND P0, PT, R35, UR5, PT ;  /* 0x0000000523007c0c */ /* 0x001fda000bf06270 */
[----:B------:R-:W-:Y:S05]  /*2400*/  @P0 EXIT ;  /* 0x000000000000094d */ /* 0x000fea0003800000 */
[----:B------:R-:W0:Y:S01]  /*2410*/  LDCU UR4, c[0x0][0x3b0] ;  /* 0x00007600ff0477ac */ /* 0x000e220008000800 */
[----:B------:R-:W1:Y:S01]  /*2420*/  LDC.64 R2, c[0x0][0x390] ;  /* 0x0000e400ff027b82 */ /* 0x000e620000000a00 */
[----:B------:R-:W-:Y:S01]  /*2430*/  VIADD R15, R35, 0x1 ;  /* 0x00000001230f7836 */ /* 0x000fe20000000000 */
[----:B------:R-:W-:Y:S04]  /*2440*/  BSSY.RECONVERGENT B0, `(.L_x_21) ;  /* 0x0000022000007945 */ /* 0x000fe80003800200 */
[----:B------:R-:W-:Y:S02]  /*2450*/  ISETP.GE.AND P1, PT, R15, UR5, PT ;  /* 0x000000050f007c0c */ /* 0x000fe4000bf26270 */
[C---:B0-----:R-:W-:Y:S01]  /*2460*/  ISETP.GE.AND P0, PT, R10.reuse, UR4, PT ;  /* 0x000000040a007c0c */ /* 0x041fe2000bf06270 */
[----:B-1----:R-:W-:-:S12]  /*2470*/  IMAD.WIDE.U32 R2, R10, 0x4, R2 ;  /* 0x000000040a027825 */ /* 0x002fd800078e0002 */
[----:B------:R-:W-:Y:S05]  /*2480*/  @P0 BRA `(.L_x_22) ;  /* 0x0000000000740947 */ /* 0x000fea0003800000 */
[----:B------:R-:W0:Y:S01]  /*2490*/  LDC.64 R4, c[0x0][0x398] ;  /* 0x0000e600ff047b82 */ /* 0x000e220000000a00 */
[----:B------:R-:W-:Y:S01]  /*24a0*/  IMAD R9, R35, UR4, R10 ;  /* 0x0000000423097c24 */ /* 0x000fe2000f8e020a */
[----:B------:R-:W2:Y:S06]  /*24b0*/  LDG.E.CONSTANT R0, desc[UR12][R2.64] ;  /* 0x0000000c02007981 */ /* 0x000eac000c1e9900 */
[----:B------:R-:W1:Y:S08]  /*24c0*/  LDC R8, c[0x0][0x3b4] ;  /* 0x0000ed00ff087b82 */ /* 0x000e700000000800 */
[----:B------:R-:W3:Y:S01]  /*24d0*/  LDC.64 R6, c[0x0][0x3a0] ;  /* 0x0000e800ff067b82 */ /* 0x000ee20000000a00 */
[----:B0-----:R-:W-:-:S05]  /*24e0*/  IMAD.WIDE R4, R9, 0x4, R4 ;  /* 0x0000000409047825 */ /* 0x001fca00078e0204 */
[----:B------:R-:W4:Y:S01]  /*24f0*/  LDG.E R13, desc[UR12][R4.64] ;  /* 0x0000000c040d7981 */ /* 0x000f22000c1e1900 */
[----:B---3--:R-:W-:-:S04]  /*2500*/  IMAD.WIDE R6, R9, 0x4, R6 ;  /* 0x0000000409067825 */ /* 0x008fc800078e0206 */
[----:B--2---:R-:W-:-:S04]  /*2510*/  FADD R0, R0, R31 ;  /* 0x0000001f00007221 */ /* 0x004fc80000000000 */
[----:B----4-:R-:W-:-:S05]  /*2520*/  FADD R13, R0, R13 ;  /* 0x0000000d000d7221 */ /* 0x010fca0000000000 */
[----:B-1----:R-:W-:Y:S02]  /*2530*/  FSETP.GE.AND P2, PT, R13, R8, PT ;  /* 0x000000080d00720b */ /* 0x002fe40003f46000 */
[----:B------:R-:W-:-:S11]  /*2540*/  IADD3 R0, PT, PT, R10, 0x1, RZ ;  /* 0x000000010a007810 */ /* 0x000fd60007ffe0ff */
[----:B------:R-:W-:Y:S01]  /*2550*/  @P2 MOV R9, 0x3f800000 ;  /* 0x3f80000000092802 */ /* 0x000fe20000000f00 */
[----:B------:R-:W-:-:S04]  /*2560*/  @P2 IMAD.MOV.U32 R13, RZ, RZ, RZ ;  /* 0x000000ffff0d2224 */ /* 0x000fc800078e00ff */
[----:B------:R0:W-:Y:S04]  /*2570*/  @P2 STG.E desc[UR12][R6.64], R9 ;  /* 0x0000000906002986 */ /* 0x0001e8000c10190c */
[----:B------:R0:W-:Y:S04]  /*2580*/  @!P2 STG.E desc[UR12][R6.64], RZ ;  /* 0x000000ff0600a986 */ /* 0x0001e8000c10190c */
[----:B------:R0:W-:Y:S01]  /*2590*/  STG.E desc[UR12][R4.64], R13 ;  /* 0x0000000d04007986 */ /* 0x0001e2000c10190c */
[----:B------:R-:W-:-:S13]  /*25a0*/  ISETP.GE.AND P2, PT, R0, UR4, PT ;  /* 0x0000000400007c0c */ /* 0x000fda000bf46270 */
[----:B0-----:R-:W-:Y:S05]  /*25b0*/  @P2 BRA `(.L_x_22) ;  /* 0x0000000000282947 */ /* 0x001fea0003800000 */
[----:B------:R-:W2:Y:S04]  /*25c0*/  LDG.E.CONSTANT R0, desc[UR12][R2.64+0x4] ;  /* 0x0000040c02007981 */ /* 0x000ea8000c1e9900 */
[----:B------:R-:W3:Y:S01]  /*25d0*/  LDG.E R9, desc[UR12][R4.64+0x4] ;  /* 0x0000040c04097981 */ /* 0x000ee2000c1e1900 */
[----:B--2---:R-:W-:-:S04]  /*25e0*/  FADD R0, R0, R33 ;  /* 0x0000002100007221 */ /* 0x004fc80000000000 */
[----:B---3--:R-:W-:-:S05]  /*25f0*/  FADD R9, R0, R9 ;  /* 0x0000000900097221 */ /* 0x008fca0000000000 */
[----:B------:R-:W-:-:S13]  /*2600*/  FSETP.GE.AND P2, PT, R9, R8, PT ;  /* 0x000000080900720b */ /* 0x000fda0003f46000 */
[----:B------:R-:W-:Y:S01]  /*2610*/  @P2 IMAD.MOV.U32 R13, RZ, RZ, 0x3f800000 ;  /* 0x3f800000ff0d2424 */ /* 0x000fe200078e00ff */
[----:B------:R-:W-:-:S04]  /*2620*/  @P2 MOV R9, RZ ;  /* 0x000000ff00092202 */ /* 0x000fc80000000f00 */
[----:B------:R0:W-:Y:S04]  /*2630*/  @P2 STG.E desc[UR12][R6.64+0x4], R13 ;  /* 0x0000040d06002986 */ /* 0x0001e8000c10190c */
[----:B------:R0:W-:Y:S04]  /*2640*/  @!P2 STG.E desc[UR12][R6.64+0x4], RZ ;  /* 0x000004ff0600a986 */ /* 0x0001e8000c10190c */
[----:B------:R0:W-:Y:S02]  /*2650*/  STG.E desc[UR12][R4.64+0x4], R9 ;  /* 0x0000040904007986 */ /* 0x0001e4000c10190c */
.L_x_22:
[----:B------:R-:W-:Y:S05]  /*2660*/  BSYNC.RECONVERGENT B0 ;  /* 0x0000000000007941 */ /* 0x000fea0003800200 */
.L_x_21:
[----:B------:R-:W-:Y:S05]  /*2670*/  @P1 EXIT ;  /* 0x000000000000194d */ /* 0x000fea0003800000 */
[----:B0-----:R-:W-:Y:S01]  /*2680*/  VIADD R9, R35, 0x2 ;  /* 0x0000000223097836 */ /* 0x001fe20000000000 */
[----:B------:R-:W-:Y:S04]  /*2690*/  BSSY.RECONVERGENT B0, `(.L_x_23) ;  /* 0x0000020000007945 */ /* 0x000fe80003800200 */
[----:B------:R-:W-:Y:S01]  /*26a0*/  ISETP.GE.AND P1, PT, R9, UR5, PT ;  /* 0x0000000509007c0c */ /* 0x000fe2000bf26270 */
[----:B------:R-:W-:-:S12]  /*26b0*/  @P0 BRA `(.L_x_24) ;  /* 0x0000000000740947 */ /* 0x000fd80003800000 */
        /* <DEDUP_REMOVED lines=29> */
.L_x_24:
[----:B------:R-:W-:Y:S05]  /*2890*/  BSYNC.RECONVERGENT B0 ;  /* 0x0000000000007941 */ /* 0x000fea0003800200 */
.L_x_23:
[----:B------:R-:W-:Y:S05]  /*28a0*/  @P1 EXIT ;  /* 0x000000000000194d */ /* 0x000fea0003800000 */
[----:B------:R-:W-:Y:S01]  /*28b0*/  VIADD R35, R35, 0x3 ;  /* 0x0000000323237836 */ /* 0x000fe20000000000 */
[----:B------:R-:W-:Y:S04]  /*28c0*/  BSSY.RECONVERGENT B0, `(.L_x_25) ;  /* 0x0000020000007945 */ /* 0x000fe80003800200 */
[----:B------:R-:W-:Y:S01]  /*28d0*/  ISETP.GE.OR P1, PT, R35, UR5, P0 ;  /* 0x0000000523007c0c */ /* 0x000fe20008726670 */
[----:B------:R-:W-:-:S12]  /*28e0*/  @P0 BRA `(.L_x_26) ;  /* 0x0000000000740947 */ /* 0x000fd80003800000 */
[----:B0-----:R-:W0:Y:S01]  /*28f0*/  LDC.64 R4, c[0x0][0x398] ;  /* 0x0000e600ff047b82 */ /* 0x001e220000000a00 */
        /* <DEDUP_REMOVED lines=17> */
[----:B-1----:R-:W-:Y:S05]  /*2a10*/  @P0 BRA `(.L_x_26) ;  /* 0x0000000000280947 */ /* 0x002fea0003800000 */
        /* <DEDUP_REMOVED lines=10> */
.L_x_26:
[----:B------:R-:W-:Y:S05]  /*2ac0*/  BSYNC.RECONVERGENT B0 ;  /* 0x0000000000007941 */ /* 0x000fea0003800200 */
.L_x_25:
[----:B------:R-:W-:Y:S05]  /*2ad0*/  @P1 EXIT ;  /* 0x000000000000194d */ /* 0x000fea0003800000 */
[----:B01----:R-:W0:Y:S01]  /*2ae0*/  LDC.64 R4, c[0x0][0x398] ;  /* 0x0000e600ff047b82 */ /* 0x003e220000000a00 */
[----:B------:R-:W-:Y:S01]  /*2af0*/  IMAD R35, R35, UR4, R10 ;  /* 0x0000000423237c24 */ /* 0x000fe2000f8e020a */
[----:B------:R-:W2:Y:S01]  /*2b00*/  LDG.E.CONSTANT R8, desc[UR12][R2.64] ;  /* 0x0000000c02087981 */ /* 0x000ea2000c1e9900 */
[----:B------:R-:W1:Y:S05]  /*2b10*/  LDCU UR5, c[0x0][0x3b4] ;  /* 0x00007680ff0577ac */ /* 0x000e6a0008000800 */
[----:B------:R-:W3:Y:S01]  /*2b20*/  LDC.64 R6, c[0x0][0x3a0] ;  /* 0x0000e800ff067b82 */ /* 0x000ee20000000a00 */
[----:B0-----:R-:W-:-:S05]  /*2b30*/  IMAD.WIDE R4, R35, 0x4, R4 ;  /* 0x0000000423047825 */ /* 0x001fca00078e0204 */
[----:B------:R-:W4:Y:S01]  /*2b40*/  LDG.E R0, desc[UR12][R4.64] ;  /* 0x0000000c04007981 */ /* 0x000f22000c1e1900 */
[----:B------:R-:W-:-:S05]  /*2b50*/  VIADD R10, R10, 0x1 ;  /* 0x000000010a0a7836 */ /* 0x000fca0000000000 */
[----:B------:R-:W-:Y:S01]  /*2b60*/  ISETP.GE.AND P1, PT, R10, UR4, PT ;  /* 0x000000040a007c0c */ /* 0x000fe2000bf26270 */
[----:B---3--:R-:W-:-:S04]  /*2b70*/  IMAD.WIDE R6, R35, 0x4, R6 ;  /* 0x0000000423067825 */ /* 0x008fc800078e0206 */
[----:B--2---:R-:W-:-:S04]  /*2b80*/  FADD R27, R8, R27 ;  /* 0x0000001b081b7221 */ /* 0x004fc80000000000 */
[----:B----4-:R-:W-:-:S05]  /*2b90*/  FADD R27, R27, R0 ;  /* 0x000000001b1b7221 */ /* 0x010fca0000000000 */
[----:B-1----:R-:W-:-:S13]  /*2ba0*/  FSETP.GE.AND P0, PT, R27, UR5, PT ;  /* 0x000000051b007c0b */ /* 0x002fda000bf06000 */
[----:B------:R-:W-:Y:S01]  /*2bb0*/  @P0 MOV R9, 0x3f800000 ;  /* 0x3f80000000090802 */ /* 0x000fe20000000f00 */
[----:B------:R-:W-:-:S04]  /*2bc0*/  @P0 IMAD.MOV.U32 R27, RZ, RZ, RZ ;  /* 0x000000ffff1b0224 */ /* 0x000fc800078e00ff */
[----:B------:R0:W-:Y:S04]  /*2bd0*/  @P0 STG.E desc[UR12][R6.64], R9 ;  /* 0x0000000906000986 */ /* 0x0001e8000c10190c */
[----:B------:R0:W-:Y:S04]  /*2be0*/  @!P0 STG.E desc[UR12][R6.64], RZ ;  /* 0x000000ff06008986 */ /* 0x0001e8000c10190c */
[----:B------:R0:W-:Y:S01]  /*2bf0*/  STG.E desc[UR12][R4.64], R27 ;  /* 0x0000001b04007986 */ /* 0x0001e2000c10190c */
[----:B------:R-:W-:Y:S05]  /*2c00*/  @P1 EXIT ;  /* 0x000000000000194d */ /* 0x000fea0003800000 */
[----:B------:R-:W2:Y:S04]  /*2c10*/  LDG.E.CONSTANT R2, desc[UR12][R2.64+0x4] ;  /* 0x0000040c02027981 */ /* 0x000ea8000c1e9900 */
[----:B------:R-:W3:Y:S01]  /*2c20*/  LDG.E R0, desc[UR12][R4.64+0x4] ;  /* 0x0000040c04007981 */ /* 0x000ee2000c1e1900 */
[----:B--2---:R-:W-:-:S04]  /*2c30*/  FADD R29, R2, R29 ;  /* 0x0000001d021d7221 */ /* 0x004fc80000000000 */
[----:B---3--:R-:W-:-:S05]  /*2c40*/  FADD R29, R29, R0 ;  /* 0x000000001d1d7221 */ /* 0x008fca0000000000 */
[----:B------:R-:W-:-:S13]  /*2c50*/  FSETP.GE.AND P0, PT, R29, UR5, PT ;  /* 0x000000051d007c0b */ /* 0x000fda000bf06000 */
[----:B0-----:R-:W-:Y:S01]  /*2c60*/  @P0 MOV R9, 0x3f800000 ;  /* 0x3f80000000090802 */ /* 0x001fe20000000f00 */
[----:B------:R-:W-:-:S04]  /*2c70*/  @P0 IMAD.MOV.U32 R29, RZ, RZ, RZ ;  /* 0x000000ffff1d0224 */ /* 0x000fc800078e00ff */
[----:B------:R-:W-:Y:S04]  /*2c80*/  @P0 STG.E desc[UR12][R6.64+0x4], R9 ;  /* 0x0000040906000986 */ /* 0x000fe8000c10190c */
[----:B------:R-:W-:Y:S04]  /*2c90*/  @!P0 STG.E desc[UR12][R6.64+0x4], RZ ;  /* 0x000004ff06008986 */ /* 0x000fe8000c10190c */
[----:B------:R-:W-:Y:S01]  /*2ca0*/  STG.E desc[UR12][R4.64+0x4], R29 ;  /* 0x0000041d04007986 */ /* 0x000fe2000c10190c */
[----:B------:R-:W-:Y:S05]  /*2cb0*/  EXIT ;  /* 0x000000000000794d */ /* 0x000fea0003800000 */
.L_x_27:
        /* <DEDUP_REMOVED lines=12> */
.L_x_114:


//--------------------- .text._Z19fused_conv2d_ifnodePKfS0_S0_PfS1_iiiiiiif --------------------------
	.section	.text._Z19fused_conv2d_ifnodePKfS0_S0_PfS1_iiiiiiif,"ax",@progbits
	.align	128
        .global         _Z19fused_conv2d_ifnodePKfS0_S0_PfS1_iiiiiiif
        .type           _Z19fused_conv2d_ifnodePKfS0_S0_PfS1_iiiiiiif,@function
        .size           _Z19fused_conv2d_ifnodePKfS0_S0_PfS1_iiiiiiif,(.L_x_115 - _Z19fused_conv2d_ifnodePKfS0_S0_PfS1_iiiiiiif)
        .other          _Z19fused_conv2d_ifnodePKfS0_S0_PfS1_iiiiiiif,@"STO_CUDA_ENTRY STV_DEFAULT"
_Z19fused_conv2d_ifnodePKfS0_S0_PfS1_iiiiiiif:
.text._Z19fused_conv2d_ifnodePKfS0_S0_PfS1_iiiiiiif:
[----:B------:R-:W-:Y:S01]  /*0000*/  LDC R1, c[0x0][0x37c] ;  /* 0x0000df00ff017b82 */ /* 0x000fe20000000800 */
[----:B------:R-:W0:Y:S07]  /*0010*/  LDCU UR10, c[0x0][0x3ac] ;  /* 0x00007580ff0a77ac */ /* 0x000e2e0008000800 */
[----:B------:R-:W1:Y:S01]  /*0020*/  S2UR UR7, SR_CTAID.Z ;  /* 0x00000000000779c3 */ /* 0x000e620000002700 */
[----:B------:R-:W-:Y:S02]  /*0030*/  CS2R R4, SRZ ;  /* 0x0000000000047805 */ /* 0x000fe4000001ff00 */
[----:B------:R-:W-:Y:S01]  /*0040*/  CS2R R24, SRZ ;  /* 0x0000000000187805 */ /* 0x000fe2000001ff00 */
[----:B------:R-:W2:Y:S01]  /*0050*/  LDCU.64 UR18, c[0x0][0x358] ;  /* 0x00006b00ff1277ac */ /* 0x000ea20008000a00 */
[----:B0-----:R-:W-:-:S04]  /*0060*/  UIADD3 UR4, UPT, UPT, UR10, 0x3, URZ ;  /* 0x000000030a047890 */ /* 0x001fc8000fffe0ff */
[----:B------:R-:W-:-:S04]  /*0070*/  USHF.R.S32.HI UR5, URZ, 0x1f, UR4 ;  /* 0x0000001fff057899 */ /* 0x000fc80008011404 */
[----:B------:R-:W-:-:S03]  /*0080*/  ULEA.HI UR5, UR5, UR4, URZ, 0x2 ;  /* 0x0000000405057291 */ /* 0x000fc6000f8f10ff */
[----:B------:R-:W-:Y:S01]  /*0090*/  UMOV UR4, URZ ;  /* 0x000000ff00047c82 */ /* 0x000fe20008000000 */
[----:B------:R-:W-:-:S04]  /*00a0*/  USHF.R.S32.HI UR6, URZ, 0x2, UR5 ;  /* 0x00000002ff067899 */ /* 0x000fc80008011405 */
[----:B------:R-:W-:Y:S02]  /*00b0*/  UIADD3 UR8, UPT, UPT, URZ, -UR6, URZ ;  /* 0x80000006ff087290 */ /* 0x000fe4000fffe0ff */
[----:B------:R-:W-:-:S03]  /*00c0*/  UISETP.NE.U32.AND UP2, UPT, UR6, URZ, UPT ;  /* 0x000000ff0600728c */ /* 0x000fc6000bf45070 */
[----:B------:R-:W0:Y:S08]  /*00d0*/  I2F.U32.RP R0, UR6 ;  /* 0x0000000600007d06 */ /* 0x000e300008209000 */
[----:B0-----:R-:W0:Y:S02]  /*00e0*/  MUFU.RCP R0, R0 ;  /* 0x0000000000007308 */ /* 0x001e240000001000 */
[----:B0-----:R-:W-:-:S06]  /*00f0*/  VIADD R2, R0, 0xffffffe ;  /* 0x0ffffffe00027836 */ /* 0x001fcc0000000000 */
[----:B------:R-:W0:Y:S02]  /*0100*/  F2I.FTZ.U32.TRUNC.NTZ R2, R2 ;  /* 0x0000000200027305 */ /* 0x000e24000021f000 */
[----:B0-----:R-:W-:-:S13]  /*0110*/  R2UR UR5, R2 ;  /* 0x00000000020572ca */ /* 0x001fda00000e0000 */
[----:B------:R-:W-:-:S04]  /*0120*/  UIMAD UR8, UR8, UR5, URZ ;  /* 0x00000005080872a4 */ /* 0x000fc8000f8e02ff */
[----:B------:R-:W-:-:S04]  /*0130*/  UIMAD.WIDE.U32 UR4, UR5, UR8, UR4 ;  /* 0x00000008050472a5 */ /* 0x000fc8000f8e0004 */
[----:B-1----:R-:W-:-:S03]  /*0140*/  UIMAD.WIDE.U32 UR4, UR5, UR7, URZ ;  /* 0x00000007050472a5 */ /* 0x002fc6000f8e00ff */
[----:B------:R-:W0:Y:S01]  /*0150*/  LDCU.64 UR8, c[0x0][0x390] ;  /* 0x00007200ff0877ac */ /* 0x000e220008000a00 */
[----:B------:R-:W-:-:S04]  /*0160*/  UIADD3 UR4, UPT, UPT, -UR5, URZ, URZ ;  /* 0x000000ff05047290 */ /* 0x000fc8000fffe1ff */
[----:B------:R-:W-:-:S04]  /*0170*/  UIMAD UR4, UR6, UR4, UR7 ;  /* 0x00000004060472a4 */ /* 0x000fc8000f8e0207 */
[----:B------:R-:W-:-:S11]  /*0180*/  UISETP.GE.U32.AND UP0, UPT, UR4, UR6, UPT ;  /* 0x000000060400728c */ /* 0x000fd6000bf06070 */
[----:B------:R-:W-:Y:S02]  /*0190*/  @UP0 UIADD3 UR4, UPT, UPT, -UR6, UR4, URZ ;  /* 0x0000000406040290 */ /* 0x000fe4000fffe1ff */
[----:B------:R-:W-:Y:S02]  /*01a0*/  @UP0 UIADD3 UR5, UPT, UPT, UR5, 0x1, URZ ;  /* 0x0000000105050890 */ /* 0x000fe4000fffe0ff */
[----:B------:R-:W-:-:S11]  /*01b0*/  UISETP.GE.U32.AND UP1, UPT, UR4, UR6, UPT ;  /* 0x000000060400728c */ /* 0x000fd6000bf26070 */
[----:B------:R-:W-:Y:S02]  /*01c0*/  @UP1 UIADD3 UR5, UPT, UPT, UR5, 0x1, URZ ;  /* 0x0000000105051890 */ /* 0x000fe4000fffe0ff */
[----:B------:R-:W-:-:S04]  /*01d0*/  @!UP2 ULOP3.LUT UR5, URZ, UR6, URZ, 0x33, !UPT ;  /* 0x00000006ff05a292 */ /* 0x000fc8000f8e33ff */
[----:B------:R-:W-:-:S04]  /*01e0*/  UIADD3 UR4, UPT, UPT, -UR5, URZ, URZ ;  /* 0x000000ff05047290 */ /* 0x000fc8000fffe1ff */
[----:B------:R-:W-:-:S04]  /*01f0*/  UIMAD UR6, UR6, UR4, UR7 ;  /* 0x00000004060672a4 */ /* 0x000fc8000f8e0207 */
[----:B------:R-:W-:Y:S01]  /*0200*/  USHF.L.U32 UR6, UR6, 0x2, URZ ;  /* 0x0000000206067899 */ /* 0x000fe200080006ff */
[----:B------:R-:W1:Y:S01]  /*0210*/  S2R R18, SR_TID.Y ;  /* 0x0000000000127919 */ /* 0x000e620000002200 */
[----:B------:R-:W1:Y:S02]  /*0220*/  S2R R9, SR_CTAID.Y ;  /* 0x0000000000097919 */ /* 0x000e640000002600 */
[----:B------:R-:W-:Y:S02]  /*0230*/  UIADD3 UR21, UPT, UPT, UR6, 0x1, URZ ;  /* 0x0000000106157890 */ /* 0x000fe4000fffe0ff */
[----:B------:R-:W-:Y:S02]  /*0240*/  UIADD3 UR17, UPT, UPT, UR6, 0x2, URZ ;  /* 0x0000000206117890 */ /* 0x000fe4000fffe0ff */
[----:B------:R-:W-:Y:S02]  /*0250*/  UIADD3 UR20, UPT, UPT, UR6, 0x3, URZ ;  /* 0x0000000306147890 */ /* 0x000fe4000fffe0ff */
[----:B------:R-:W-:-:S02]  /*0260*/  UISETP.GE.AND UP0, UPT, UR6, UR10, UPT ;  /* 0x0000000a0600728c */ /* 0x000fc4000bf06270 */
[----:B------:R-:W-:Y:S02]  /*0270*/  UISETP.GE.AND UP1, UPT, UR21, UR10, UPT ;  /* 0x0000000a1500728c */ /* 0x000fe4000bf26270 */
[----:B------:R-:W-:Y:S02]  /*0280*/  UISETP.GE.AND UP2, UPT, UR17, UR10, UPT ;  /* 0x0000000a1100728c */ /* 0x000fe4000bf46270 */
[----:B------:R-:W-:Y:S01]  /*0290*/  UISETP.GE.AND UP3, UPT, UR20, UR10, UPT ;  /* 0x0000000a1400728c */ /* 0x000fe2000bf66270 */
[----:B------:R-:W-:Y:S01]  /*02a0*/  PLOP3.LUT P0, PT, PT, PT, UP0, 0x80, 0x8 ;  /* 0x000000000008781c */ /* 0x000fe20003f0f008 */
[----:B0-----:R-:W-:Y:S01]  /*02b0*/  UIMAD.WIDE.U32 UR8, UR6, 0x4, UR8 ;  /* 0x00000004060878a5 */ /* 0x001fe2000f8e0008 */
[----:B------:R-:W-:Y:S01]  /*02c0*/  PLOP3.LUT P1, PT, PT, PT, UP1, 0x80, 0x8 ;  /* 0x000000000008781c */ /* 0x000fe20003f2f018 */
[----:B------:R-:W0:Y:S01]  /*02d0*/  S2R R7, SR_TID.X ;  /* 0x0000000000077919 */ /* 0x000e220000002100 */
[----:B------:R-:W-:Y:S01]  /*02e0*/  PLOP3.LUT P2, PT, PT, PT, UP2, 0x80, 0x8 ;  /* 0x000000000008781c */ /* 0x000fe20003f4f028 */
[----:B------:R-:W3:Y:S01]  /*02f0*/  S2UR UR14, SR_CTAID.X ;  /* 0x00000000000e79c3 */ /* 0x000ee20000002500 */
[----:B------:R-:W-:Y:S01]  /*0300*/  PLOP3.LUT P3, PT, PT, PT, UP3, 0x80, 0x8 ;  /* 0x000000000008781c */ /* 0x000fe20003f6f038 */
[----:B------:R-:W-:Y:S01]  /*0310*/  IMAD.U32 R2, RZ, RZ, UR8 ;  /* 0x00000008ff027e24 */ /* 0x000fe2000f8e00ff */
[----:B------:R-:W0:Y:S01]  /*0320*/  S2R R0, SR_CTAID.X ;  /* 0x0000000000007919 */ /* 0x000e220000002500 */
[----:B------:R-:W-:Y:S01]  /*0330*/  IMAD.U32 R3, RZ, RZ, UR9 ;  /* 0x00000009ff037e24 */ /* 0x000fe2000f8e00ff */
[----:B------:R-:W3:Y:S04]  /*0340*/  LDCU UR4, c[0x0][0x3b8] ;  /* 0x00007700ff0477ac */ /* 0x000ee80008000800 */
[----:B--2---:R2:W5:Y:S01]  /*0350*/  @!P0 LDG.E.CONSTANT R5, desc[UR18][R2.64] ;  /* 0x0000001202058981 */ /* 0x004562000c1e9900 */
[----:B------:R-:W4:Y:S03]  /*0360*/  LDCU UR8, c[0x0][0x3a8] ;  /* 0x00007500ff0877ac */ /* 0x000f260008000800 */
[----:B------:R2:W5:Y:S04]  /*0370*/  @!P1 LDG.E.CONSTANT R4, desc[UR18][R2.64+0x4] ;  /* 0x0000041202049981 */ /* 0x000568000c1e9900 */
[----:B------:R2:W5:Y:S04]  /*0380*/  @!P2 LDG.E.CONSTANT R25, desc[UR18][R2.64+0x8] ;  /* 0x000008120219a981 */ /* 0x000568000c1e9900 */
[----:B------:R2:W5:Y:S01]  /*0390*/  @!P3 LDG.E.CONSTANT R24, desc[UR18][R2.64+0xc] ;  /* 0x00000c120218b981 */ /* 0x000562000c1e9900 */
[----:B------:R-:W2:Y:S01]  /*03a0*/  S2UR UR7, SR_CTAID.Y ;  /* 0x00000000000779c3 */ /* 0x000ea20000002600 */
[----:B-1----:R-:W-:Y:S01]  /*03b0*/  IMAD R20, R9, 0xe, R18 ;  /* 0x0000000e09147824 */ /* 0x002fe200078e0212 */
[----:B---3--:R-:W-:-:S02]  /*03c0*/  UIMAD UR14, UR14, 0xe, -UR4 ;  /* 0x0000000e0e0e78a4 */ /* 0x008fc4000f8e0a04 */
[----:B----4-:R-:W-:Y:S01]  /*03d0*/  UISETP.GE.AND UP0, UPT, UR8, 0x1, UPT ;  /* 0x000000010800788c */ /* 0x010fe2000bf06270 */
[----:B0-----:R-:W-:Y:S01]  /*03e0*/  IMAD R19, R0, 0xe, R7 ;  /* 0x0000000e00137824 */ /* 0x001fe200078e0207 */
[----:B--2---:R-:W-:-:S07]  /*03f0*/  UIMAD UR7, UR7, 0xe, -UR4 ;  /* 0x0000000e070778a4 */ /* 0x004fce000f8e0a04 */
[----:B------:R-:W-:Y:S05]  /*0400*/  BRA.U !UP0, `(.L_x_28) ;  /* 0x0000002d08cc7547 */ /* 0x000fea000b800000 */
[----:B------:R-:W0:Y:S01]  /*0410*/  LDCU UR4, c[0x0][0x360] ;  /* 0x00006c00ff0477ac */ /* 0x000e220008000800 */
[----:B------:R-:W1:Y:S01]  /*0420*/  S2R R21, SR_CgaCtaId ;  /* 0x0000000000157919 */ /* 0x000e620000008800 */
[----:B------:R-:W2:Y:S01]  /*0430*/  LDCU UR16, c[0x0][0x364] ;  /* 0x00006c80ff1077ac */ /* 0x000ea20008000800 */
[----:B------:R-:W3:Y:S01]  /*0440*/  LDCU.64 UR10, c[0x0][0x3b0] ;  /* 0x00007600ff0a77ac */ /* 0x000ee20008000a00 */
[----:B0-----:R-:W-:Y:S01]  /*0450*/  IMAD R18, R18, UR4, R7 ;  /* 0x0000000412127c24 */ /* 0x001fe2000f8e0207 */
[----:B--2---:R-:W-:-:S04]  /*0460*/  UIMAD UR16, UR4, UR16, URZ ;  /* 0x00000010041072a4 */ /* 0x004fc8000f8e02ff */
[C---:B------:R-:W-:Y:S01]  /*0470*/  PRMT R13, R18.reuse, 0x9910, RZ ;  /* 0x00009910120d7816 */ /* 0x040fe200000000ff */
[----:B---3--:R-:W-:Y:S01]  /*0480*/  UIMAD UR4, UR8, UR10, URZ ;  /* 0x0000000a080472a4 */ /* 0x008fe2000f8e02ff */
[----:B------:R-:W-:Y:S02]  /*0490*/  VIADD R8, R18, UR16 ;  /* 0x0000001012087c36 */ /* 0x000fe40008000000 */
[----:B------:R-:W-:Y:S01]  /*04a0*/  IMAD R7, RZ, RZ, -UR16 ;  /* 0x80000010ff077e24 */ /* 0x000fe2000f8e02ff */
[----:B------:R-:W0:Y:S01]  /*04b0*/  I2F.U32.RP R6, UR16 ;  /* 0x0000001000067d06 */ /* 0x000e220008209000 */
[----:B------:R-:W-:Y:S01]  /*04c0*/  UIMAD UR4, UR4, UR11, URZ ;  /* 0x0000000b040472a4 */ /* 0x000fe2000f8e02ff */
[C---:B------:R-:W-:Y:S02]  /*04d0*/  ISETP.GE.U32.AND P0, PT, R8.reuse, 0x100, PT ;  /* 0x000001000800780c */ /* 0x040fe40003f06070 */
[----:B------:R-:W-:Y:S01]  /*04e0*/  VIMNMX.U32 R0, PT, PT, R8, 0x100, !PT ;  /* 0x0000010008007848 */ /* 0x000fe20007fe0000 */
[----:B------:R-:W-:Y:S01]  /*04f0*/  UIMAD UR15, UR5, UR4, URZ ;  /* 0x00000004050f72a4 */ /* 0x000fe2000f8e02ff */
[----:B------:R-:W-:-:S02]  /*0500*/  SEL R17, RZ, 0x1, P0 ;  /* 0x00000001ff117807 */ /* 0x000fc40000000000 */
[----:B------:R-:W-:Y:S01]  /*0510*/  ISETP.GE.U32.AND P0, PT, R8, 0x24, PT ;  /* 0x000000240800780c */ /* 0x000fe20003f06070 */
[----:B------:R-:W-:Y:S01]  /*0520*/  UMOV UR4, URZ ;  /* 0x000000ff00047c82 */ /* 0x000fe20008000000 */
[----:B------:R-:W-:Y:S02]  /*0530*/  IADD3 R0, PT, PT, R0, -R8, -R17 ;  /* 0x8000000800007210 */ /* 0x000fe40007ffe811 */
[----:B------:R-:W-:Y:S02]  /*0540*/  SEL R16, RZ, 0x1, P0 ;  /* 0x00000001ff107807 */ /* 0x000fe40000000000 */
[C---:B------:R-:W-:Y:S01]  /*0550*/  PRMT R11, R8.reuse, 0x9910, RZ ;  /* 0x00009910080b7816 */ /* 0x040fe200000000ff */
[----:B0-----:R-:W0:Y:S01]  /*0560*/  MUFU.RCP R6, R6 ;  /* 0x0000000600067308 */ /* 0x001e220000001000 */
[----:B------:R-:W-:-:S04]  /*0570*/  LEA.HI R14, R8, UR7, RZ, 0x1c ;  /* 0x00000007080e7c11 */ /* 0x000fc8000f8fe0ff */
[----:B------:R-:W-:-:S04]  /*0580*/  ISETP.GE.AND P3, PT, R14, UR10, PT ;  /* 0x0000000a0e007c0c */ /* 0x000fc8000bf66270 */
[----:B------:R-:W-:Y:S02]  /*0590*/  ISETP.GT.AND P3, PT, R14, -0x1, !P3 ;  /* 0xffffffff0e00780c */ /* 0x000fe40005f64270 */
[----:B------:R-:W-:-:S05]  /*05a0*/  LOP3.LUT R14, R8, 0xf, RZ, 0xc0, !PT ;  /* 0x0000000f080e7812 */ /* 0x000fca00078ec0ff */
[----:B------:R-:W-:Y:S02]  /*05b0*/  VIADD R14, R14, UR14 ;  /* 0x0000000e0e0e7c36 */ /* 0x000fe40008000000 */
[----:B0-----:R-:W-:-:S04]  /*05c0*/  VIADD R2, R6, 0xffffffe ;  /* 0x0ffffffe06027836 */ /* 0x001fc80000000000 */
[----:B------:R0:W2:Y:S02]  /*05d0*/  F2I.FTZ.U32.TRUNC.NTZ R3, R2 ;  /* 0x0000000200037305 */ /* 0x0000a4000021f000 */
[----:B0-----:R-:W-:Y:S02]  /*05e0*/  IMAD.MOV.U32 R2, RZ, RZ, RZ ;  /* 0x000000ffff027224 */ /* 0x001fe400078e00ff */
[----:B--2---:R-:W-:-:S04]  /*05f0*/  IMAD R7, R7, R3, RZ ;  /* 0x0000000307077224 */ /* 0x004fc800078e02ff */
[----:B------:R-:W-:Y:S01]  /*0600*/  IMAD.HI.U32 R3, R3, R7, R2 ;  /* 0x0000000703037227 */ /* 0x000fe200078e0002 */
[----:B------:R-:W-:Y:S02]  /*0610*/  VIMNMX.U32 R7, PT, PT, R8, 0x24, !PT ;  /* 0x0000002408077848 */ /* 0x000fe40007fe0000 */
[----:B------:R-:W-:Y:S02]  /*0620*/  LEA.HI R2, R18, UR7, RZ, 0x1c ;  /* 0x0000000712027c11 */ /* 0x000fe4000f8fe0ff */
[----:B------:R-:W-:Y:S01]  /*0630*/  IADD3 R6, PT, PT, R7, -R8, -R16 ;  /* 0x8000000807067210 */ /* 0x000fe20007ffe810 */
[----:B------:R-:W-:Y:S01]  /*0640*/  IMAD.HI.U32 R9, R3, R0, RZ ;  /* 0x0000000003097227 */ /* 0x000fe200078e00ff */
[----:B------:R-:W-:-:S03]  /*0650*/  ISETP.GE.AND P5, PT, R2, UR10, PT ;  /* 0x0000000a02007c0c */ /* 0x000fc6000bfa6270 */
[----:B------:R-:W-:Y:S01]  /*0660*/  IMAD.MOV R7, RZ, RZ, -R9 ;  /* 0x000000ffff077224 */ /* 0x000fe200078e0a09 */
[----:B------:R-:W-:Y:S01]  /*0670*/  ISETP.GT.AND P5, PT, R2, -0x1, !P5 ;  /* 0xffffffff0200780c */ /* 0x000fe20006fa4270 */
[----:B------:R-:W-:Y:S01]  /*0680*/  IMAD.HI.U32 R10, R3, R6, RZ ;  /* 0x00000006030a7227 */ /* 0x000fe200078e00ff */
[----:B------:R-:W-:-:S03]  /*0690*/  LOP3.LUT R2, R18, 0xf, RZ, 0xc0, !PT ;  /* 0x0000000f12027812 */ /* 0x000fc600078ec0ff */
[----:B------:R-:W-:Y:S02]  /*06a0*/  IMAD R7, R7, UR16, R0 ;  /* 0x0000001007077c24 */ /* 0x000fe4000f8e0200 */
[----:B------:R-:W-:Y:S02]  /*06b0*/  IMAD.MOV R3, RZ, RZ, -R10 ;  /* 0x000000ffff037224 */ /* 0x000fe400078e0a0a */
[----:B------:R-:W-:Y:S01]  /*06c0*/  IMAD.MOV.U32 R0, RZ, RZ, R11 ;  /* 0x000000ffff007224 */ /* 0x000fe200078e000b */
[----:B------:R-:W-:Y:S01]  /*06d0*/  ISETP.GE.U32.AND P4, PT, R7, UR16, PT ;  /* 0x0000001007007c0c */ /* 0x000fe2000bf86070 */
[----:B------:R-:W-:Y:S02]  /*06e0*/  IMAD R3, R3, UR16, R6 ;  /* 0x0000001003037c24 */ /* 0x000fe4000f8e0206 */
[----:B------:R-:W-:Y:S02]  /*06f0*/  IMAD R12, R0, 0xab, RZ ;  /* 0x000000ab000c7824 */ /* 0x000fe400078e02ff */
[----:B------:R-:W-:Y:S01]  /*0700*/  VIADD R11, R2, UR14 ;  /* 0x0000000e020b7c36 */ /* 0x000fe20008000000 */
[----:B------:R-:W-:Y:S01]  /*0710*/  ISETP.GE.U32.AND P1, PT, R3, UR16, PT ;  /* 0x0000001003007c0c */ /* 0x000fe2000bf26070 */
[----:B------:R-:W-:Y:S01]  /*0720*/  IMAD.MOV.U32 R2, RZ, RZ, R13 ;  /* 0x000000ffff027224 */ /* 0x000fe200078e000d */
[----:B------:R-:W-:-:S02]  /*0730*/  LOP3.LUT R6, R12, 0xffff, RZ, 0xc0, !PT ;  /* 0x0000ffff0c067812 */ /* 0x000fc400078ec0ff */
[----:B------:R-:W-:Y:S01]  /*0740*/  ISETP.GE.AND P0, PT, R11, UR11, PT ;  /* 0x0000000b0b007c0c */ /* 0x000fe2000bf06270 */
[C---:B------:R-:W-:Y:S01]  /*0750*/  IMAD R12, R2.reuse, 0xab, RZ ;  /* 0x000000ab020c7824 */ /* 0x040fe200078e02ff */
[----:B------:R-:W-:Y:S01]  /*0760*/  SHF.R.U32.HI R6, RZ, 0x9, R6 ;  /* 0x00000009ff067819 */ /* 0x000fe20000011606 */
[----:B------:R-:W-:Y:S01]  /*0770*/  @P4 VIADD R7, R7, -UR16 ;  /* 0x8000001007074c36 */ /* 0x000fe20008000000 */
[----:B------:R-:W-:Y:S01]  /*0780*/  ISETP.GT.AND P0, PT, R11, -0x1, !P0 ;  /* 0xffffffff0b00780c */ /* 0x000fe20004704270 */
[----:B------:R-:W-:Y:S01]  /*0790*/  IMAD R2, R2, 0x39, RZ ;  /* 0x0000003902027824 */ /* 0x000fe200078e02ff */
[----:B------:R-:W-:Y:S01]  /*07a0*/  LOP3.LUT R11, R12, 0xffff, RZ, 0xc0, !PT ;  /* 0x0000ffff0c0b7812 */ /* 0x000fe200078ec0ff */
[----:B------:R-:W-:Y:S01]  /*07b0*/  VIADD R12, R8, UR16 ;  /* 0x00000010080c7c36 */ /* 0x000fe20008000000 */
[----:B------:R-:W-:Y:S01]  /*07c0*/  PRMT R13, R6, 0x9910, RZ ;  /* 0x00009910060d7816 */ /* 0x000fe200000000ff */
[----:B------:R-:W-:Y:S01]  /*07d0*/  @P1 VIADD R3, R3, -UR16 ;  /* 0x8000001003031c36 */ /* 0x000fe20008000000 */
[----:B------:R-:W-:Y:S01]  /*07e0*/  SHF.R.U32.HI R11, RZ, 0x9, R11 ;  /* 0x00000009ff0b7819 */ /* 0x000fe2000001160b */
[----:B------:R-:W-:Y:S01]  /*07f0*/  @P1 VIADD R10, R10, 0x1 ;  /* 0x000000010a0a1836 */ /* 0x000fe20000000000 */
[----:B------:R-:W-:Y:S01]  /*0800*/  ISETP.GE.U32.AND P2, PT, R7, UR16, PT ;  /* 0x0000001007007c0c */ /* 0x000fe2000bf46070 */
[----:B------:R-:W-:Y:S01]  /*0810*/  IMAD R15, R13, 0x3, RZ ;  /* 0x000000030d0f7824 */ /* 0x000fe200078e02ff */
[----:B------:R-:W-:-:S02]  /*0820*/  PRMT R7, R11, 0x9910, RZ ;  /* 0x000099100b077816 */ /* 0x000fc400000000ff */
[----:B------:R-:W-:Y:S01]  /*0830*/  ISETP.GE.U32.AND P6, PT, R3, UR16, PT ;  /* 0x0000001003007c0c */ /* 0x000fe2000bfc6070 */
[----:B------:R-:W-:Y:S01]  /*0840*/  IMAD.MOV R15, RZ, RZ, -R15 ;  /* 0x000000ffff0f7224 */ /* 0x000fe200078e0a0f */
[----:B------:R-:W-:Y:S01]  /*0850*/  @P4 IADD3 R9, PT, PT, R9, 0x1, RZ ;  /* 0x0000000109094810 */ /* 0x000fe20007ffe0ff */
[C---:B------:R-:W-:Y:S01]  /*0860*/  IMAD R3, R7.reuse, 0x56, RZ ;  /* 0x0000005607037824 */ /* 0x040fe200078e02ff */
[----:B------:R-:W-:Y:S01]  /*0870*/  ISETP.GE.AND P4, PT, R14, UR11, PT ;  /* 0x0000000b0e007c0c */ /* 0x000fe2000bf86270 */
[----:B------:R-:W-:Y:S01]  /*0880*/  IMAD R7, R7, 0x3, RZ ;  /* 0x0000000307077824 */ /* 0x000fe200078e02ff */
[----:B------:R-:W-:Y:S02]  /*0890*/  PRMT R23, R15, 0x7710, RZ ;  /* 0x000077100f177816 */ /* 0x000fe400000000ff */
[----:B------:R-:W-:Y:S01]  /*08a0*/  LOP3.LUT R15, R3, 0xffff, RZ, 0xc0, !PT ;  /* 0x0000ffff030f7812 */ /* 0x000fe200078ec0ff */
[----:B------:R-:W-:Y:S01]  /*08b0*/  @P2 VIADD R9, R9, 0x1 ;  /* 0x0000000109092836 */ /* 0x000fe20000000000 */
[----:B------:R-:W-:Y:S01]  /*08c0*/  PRMT R22, R12, 0x9910, RZ ;  /* 0x000099100c167816 */ /* 0x000fe200000000ff */
[----:B------:R-:W-:Y:S01]  /*08d0*/  IMAD.IADD R8, R8, 0x1, R23 ;  /* 0x0000000108087824 */ /* 0x000fe200078e0217 */
[----:B------:R-:W-:Y:S01]  /*08e0*/  ISETP.GT.AND P4, PT, R14, -0x1, !P4 ;  /* 0xffffffff0e00780c */ /* 0x000fe20006784270 */
[----:B------:R-:W-:Y:S01]  /*08f0*/  @P6 VIADD R10, R10, 0x1 ;  /* 0x000000010a0a6836 */ /* 0x000fe20000000000 */
[----:B------:R-:W-:Y:S01]  /*0900*/  SHF.R.U32.HI R14, RZ, 0x8, R15 ;  /* 0x00000008ff0e7819 */ /* 0x000fe2000001160f */
[----:B------:R-:W-:Y:S01]  /*0910*/  IMAD.MOV.U32 R3, RZ, RZ, R22 ;  /* 0x000000ffff037224 */ /* 0x000fe200078e0016 */
[----:B------:R-:W-:-:S02]  /*0920*/  ISETP.NE.U32.AND P2, PT, RZ, UR16, PT ;  /* 0x00000010ff007c0c */ /* 0x000fc4000bf45070 */
[----:B------:R-:W-:Y:S01]  /*0930*/  LOP3.LUT R15, RZ, UR16, RZ, 0x33, !PT ;  /* 0x00000010ff0f7c12 */ /* 0x000fe2000f8e33ff */
[C---:B------:R-:W-:Y:S01]  /*0940*/  IMAD R23, R3.reuse, 0xab, RZ ;  /* 0x000000ab03177824 */ /* 0x040fe200078e02ff */
[----:B------:R-:W-:Y:S01]  /*0950*/  MOV R22, 0x400 ;  /* 0x0000040000167802 */ /* 0x000fe20000000f00 */
[----:B------:R-:W-:Y:S01]  /*0960*/  IMAD R3, R3, 0x39, RZ ;  /* 0x0000003903037824 */ /* 0x000fe200078e02ff */
[----:B------:R-:W-:Y:S02]  /*0970*/  PRMT R26, R14, 0x9910, RZ ;  /* 0x000099100e1a7816 */ /* 0x000fe400000000ff */
[C---:B------:R-:W-:Y:S02]  /*0980*/  SEL R14, R15.reuse, R9, !P2 ;  /* 0x000000090f0e7207 */ /* 0x040fe40005000000 */
[----:B------:R-:W-:Y:S01]  /*0990*/  SEL R9, R15, R10, !P2 ;  /* 0x0000000a0f097207 */ /* 0x000fe20005000000 */
[----:B------:R-:W-:Y:S01]  /*09a0*/  VIADD R10, R22, 0x400 ;  /* 0x00000400160a7836 */ /* 0x000fe20000000000 */
[----:B------:R-:W-:Y:S01]  /*09b0*/  LOP3.LUT R15, R23, 0xffff, RZ, 0xc0, !PT ;  /* 0x0000ffff170f7812 */ /* 0x000fe200078ec0ff */
[----:B------:R-:W-:Y:S01]  /*09c0*/  IMAD R22, R26, 0x3, RZ ;  /* 0x000000031a167824 */ /* 0x000fe200078e02ff */
[----:B------:R-:W-:Y:S01]  /*09d0*/  LEA.HI R26, R12, UR7, RZ, 0x1c ;  /* 0x000000070c1a7c11 */ /* 0x000fe2000f8fe0ff */
[----:B------:R-:W-:Y:S01]  /*09e0*/  IMAD.IADD R17, R17, 0x1, R14 ;  /* 0x0000000111117824 */ /* 0x000fe200078e020e */
[----:B------:R-:W-:Y:S01]  /*09f0*/  SHF.R.U32.HI R15, RZ, 0x9, R15 ;  /* 0x00000009ff0f7819 */ /* 0x000fe2000001160f */
[----:B------:R-:W-:Y:S01]  /*0a00*/  IMAD.MOV R22, RZ, RZ, -R22 ;  /* 0x000000ffff167224 */ /* 0x000fe200078e0a16 */
[----:B-1----:R-:W-:Y:S01]  /*0a10*/  LEA R10, R21, R10, 0x18 ;  /* 0x0000000a150a7211 */ /* 0x002fe200078ec0ff */
[----:B------:R-:W-:Y:S01]  /*0a20*/  IMAD R21, R13, 0x56, RZ ;  /* 0x000000560d157824 */ /* 0x000fe200078e02ff */
[----:B------:R-:W-:Y:S01]  /*0a30*/  PRMT R23, R15, 0x9910, RZ ;  /* 0x000099100f177816 */ /* 0x000fe200000000ff */
[----:B------:R-:W-:Y:S01]  /*0a40*/  IMAD.IADD R16, R16, 0x1, R9 ;  /* 0x0000000110107824 */ /* 0x000fe200078e0209 */
[----:B------:R-:W-:-:S02]  /*0a50*/  PRMT R22, R22, 0x7710, RZ ;  /* 0x0000771016167816 */ /* 0x000fc400000000ff */
[----:B------:R-:W-:Y:S02]  /*0a60*/  LOP3.LUT R8, R8, 0xff, RZ, 0xc0, !PT ;  /* 0x000000ff08087812 */ /* 0x000fe400078ec0ff */
[C---:B------:R-:W-:Y:S01]  /*0a70*/  ISETP.GE.AND P1, PT, R26.reuse, UR10, PT ;  /* 0x0000000a1a007c0c */ /* 0x040fe2000bf26270 */
[----:B------:R-:W-:Y:S01]  /*0a80*/  IMAD.IADD R13, R11, 0x1, R22 ;  /* 0x000000010b0d7824 */ /* 0x000fe200078e0216 */
[----:B------:R-:W-:Y:S01]  /*0a90*/  LOP3.LUT R11, R21, 0xffff, RZ, 0xc0, !PT ;  /* 0x0000ffff150b7812 */ /* 0x000fe200078ec0ff */
[C---:B------:R-:W-:Y:S01]  /*0aa0*/  IMAD R21, R23.reuse, 0x3, RZ ;  /* 0x0000000317157824 */ /* 0x040fe200078e02ff */
[----:B------:R-:W-:Y:S01]  /*0ab0*/  ISETP.GT.AND P1, PT, R26, -0x1, !P1 ;  /* 0xffffffff1a00780c */ /* 0x000fe20004f24270 */
[----:B------:R-:W-:Y:S01]  /*0ac0*/  IMAD R22, R23, 0x56, RZ ;  /* 0x0000005617167824 */ /* 0x000fe200078e02ff */
[----:B------:R-:W-:Y:S01]  /*0ad0*/  SHF.R.U32.HI R11, RZ, 0x8, R11 ;  /* 0x00000008ff0b7819 */ /* 0x000fe2000001160b */
[----:B------:R-:W-:Y:S01]  /*0ae0*/  IMAD.MOV R23, RZ, RZ, -R21 ;  /* 0x000000ffff177224 */ /* 0x000fe200078e0a15 */
[----:B------:R-:W-:-:S02]  /*0af0*/  LOP3.LUT R13, R13, 0xff, RZ, 0xc0, !PT ;  /* 0x000000ff0d0d7812 */ /* 0x000fc400078ec0ff */
[----:B------:R-:W-:Y:S02]  /*0b00*/  LOP3.LUT R21, R22, 0xffff, RZ, 0xc0, !PT ;  /* 0x0000ffff16157812 */ /* 0x000fe400078ec0ff */
[----:B------:R-:W-:Y:S01]  /*0b10*/  PRMT R22, R11, 0x9910, RZ ;  /* 0x000099100b167816 */ /* 0x000fe200000000ff */
[----:B------:R-:W-:Y:S01]  /*0b20*/  IMAD R13, R13, 0x30, R10 ;  /* 0x000000300d0d7824 */ /* 0x000fe200078e020a */
[----:B------:R-:W-:Y:S02]  /*0b30*/  PRMT R11, R23, 0x7710, RZ ;  /* 0x00007710170b7816 */ /* 0x000fe400000000ff */
[----:B------:R-:W-:Y:S02]  /*0b40*/  SHF.R.U32.HI R21, RZ, 0x8, R21 ;  /* 0x00000008ff157819 */ /* 0x000fe40000011615 */
[----:B------:R-:W-:Y:S01]  /*0b50*/  PLOP3.LUT P0, PT, P5, P0, PT, 0x80, 0x8 ;  /* 0x000000000008781c */ /* 0x000fe20002f01070 */
[C---:B------:R-:W-:Y:S01]  /*0b60*/  IMAD.IADD R11, R12.reuse, 0x1, R11 ;  /* 0x000000010c0b7824 */ /* 0x040fe200078e020b */
[----:B------:R-:W-:-:S02]  /*0b70*/  LOP3.LUT R12, R12, 0xf, RZ, 0xc0, !PT ;  /* 0x0000000f0c0c7812 */ /* 0x000fc400078ec0ff */
[----:B------:R-:W-:Y:S01]  /*0b80*/  PRMT R23, R21, 0x9910, RZ ;  /* 0x0000991015177816 */ /* 0x000fe200000000ff */
[----:B------:R-:W-:Y:S01]  /*0b90*/  IMAD R21, R22, 0x3, RZ ;  /* 0x0000000316157824 */ /* 0x000fe200078e02ff */
[----:B------:R-:W-:Y:S01]  /*0ba0*/  PLOP3.LUT P3, PT, P3, P4, PT, 0x80, 0x8 ;  /* 0x000000000008781c */ /* 0x000fe20001f69070 */
[----:B------:R-:W-:Y:S02]  /*0bb0*/  VIADD R12, R12, UR14 ;  /* 0x0000000e0c0c7c36 */ /* 0x000fe40008000000 */
[----:B------:R-:W-:Y:S02]  /*0bc0*/  IMAD.MOV.U32 R22, RZ, RZ, R23 ;  /* 0x000000ffff167224 */ /* 0x000fe400078e0017 */
[----:B------:R-:W-:Y:S01]  /*0bd0*/  IMAD.MOV R23, RZ, RZ, -R21 ;  /* 0x000000ffff177224 */ /* 0x000fe200078e0a15 */
[----:B------:R-:W-:Y:S01]  /*0be0*/  ISETP.GE.AND P2, PT, R12, UR11, PT ;  /* 0x0000000b0c007c0c */ /* 0x000fe2000bf46270 */
[----:B------:R-:W-:Y:S02]  /*0bf0*/  IMAD R21, R22, 0x3, RZ ;  /* 0x0000000316157824 */ /* 0x000fe400078e02ff */
[----:B------:R-:W-:Y:S01]  /*0c00*/  IMAD.MOV R22, RZ, RZ, -R7 ;  /* 0x000000ffff167224 */ /* 0x000fe200078e0a07 */
[----:B------:R-:W-:Y:S01]  /*0c10*/  ISETP.GT.AND P2, PT, R12, -0x1, !P2 ;  /* 0xffffffff0c00780c */ /* 0x000fe20005744270 */
[----:B------:R-:W-:Y:S01]  /*0c20*/  IMAD.MOV R12, RZ, RZ, -R21 ;  /* 0x000000ffff0c7224 */ /* 0x000fe200078e0a15 */
[----:B------:R-:W-:-:S02]  /*0c30*/  PRMT R23, R23, 0x7710, RZ ;  /* 0x0000771017177816 */ /* 0x000fc400000000ff */
[----:B------:R-:W-:Y:S02]  /*0c40*/  PRMT R21, R22, 0x7710, RZ ;  /* 0x0000771016157816 */ /* 0x000fe400000000ff */
[----:B------:R-:W-:Y:S02]  /*0c50*/  PRMT R12, R12, 0x7710, RZ ;  /* 0x000077100c0c7816 */ /* 0x000fe400000000ff */
[----:B------:R-:W-:Y:S01]  /*0c60*/  IADD3 R7, PT, PT, R6, R23, RZ ;  /* 0x0000001706077210 */ /* 0x000fe20007ffe0ff */
[----:B------:R-:W-:Y:S01]  /*0c70*/  IMAD.IADD R6, R18, 0x1, R21 ;  /* 0x0000000112067824 */ /* 0x000fe200078e0215 */
[----:B------:R-:W-:Y:S01]  /*0c80*/  PLOP3.LUT P1, PT, P1, P2, PT, 0x80, 0x8 ;  /* 0x000000000008781c */ /* 0x000fe20000f25070 */
[----:B------:R-:W-:Y:S01]  /*0c90*/  IMAD.IADD R15, R15, 0x1, R12 ;  /* 0x000000010f0f7824 */ /* 0x000fe200078e020c */
[----:B------:R-:W-:Y:S02]  /*0ca0*/  LOP3.LUT R7, R7, 0xff, RZ, 0xc0, !PT ;  /* 0x000000ff07077812 */ /* 0x000fe400078ec0ff */
[----:B------:R-:W-:-:S02]  /*0cb0*/  LOP3.LUT R6, R6, 0xff, RZ, 0xc0, !PT ;  /* 0x000000ff06067812 */ /* 0x000fc400078ec0ff */
[----:B------:R-:W-:Y:S01]  /*0cc0*/  LOP3.LUT R15, R15, 0xff, RZ, 0xc0, !PT ;  /* 0x000000ff0f0f7812 */ /* 0x000fe200078ec0ff */
[--C-:B------:R-:W-:Y:S02]  /*0cd0*/  IMAD R7, R7, 0x30, R10.reuse ;  /* 0x0000003007077824 */ /* 0x100fe400078e020a */
[----:B------:R-:W-:Y:S02]  /*0ce0*/  IMAD R6, R6, 0x10, R13 ;  /* 0x0000001006067824 */ /* 0x000fe400078e020d */
[----:B------:R-:W-:Y:S01]  /*0cf0*/  IMAD R15, R15, 0x30, R10 ;  /* 0x000000300f0f7824 */ /* 0x000fe200078e020a */
[----:B------:R-:W-:Y:S01]  /*0d00*/  LOP3.LUT R10, R2, 0xffff, RZ, 0xc0, !PT ;  /* 0x0000ffff020a7812 */ /* 0x000fe200078ec0ff */
[----:B------:R-:W-:Y:S01]  /*0d10*/  IMAD R7, R8, 0x10, R7 ;  /* 0x0000001008077824 */ /* 0x000fe200078e0207 */
[----:B------:R-:W-:Y:S01]  /*0d20*/  LOP3.LUT R8, R11, 0xff, RZ, 0xc0, !PT ;  /* 0x000000ff0b087812 */ /* 0x000fe200078ec0ff */
[----:B------:R-:W-:Y:S01]  /*0d30*/  IMAD R2, R0, 0x39, RZ ;  /* 0x0000003900027824 */ /* 0x000fe200078e02ff */
[----:B------:R-:W-:-:S03]  /*0d40*/  SHF.R.U32.HI R0, RZ, 0x9, R10 ;  /* 0x00000009ff007819 */ /* 0x000fc6000001160a */
[----:B------:R-:W-:Y:S01]  /*0d50*/  IMAD R15, R8, 0x10, R15 ;  /* 0x00000010080f7824 */ /* 0x000fe200078e020f */
[----:B------:R-:W-:Y:S02]  /*0d60*/  LOP3.LUT R2, R2, 0xffff, RZ, 0xc0, !PT ;  /* 0x0000ffff02027812 */ /* 0x000fe400078ec0ff */
[----:B------:R-:W-:Y:S02]  /*0d70*/  LOP3.LUT R8, R3, 0xffff, RZ, 0xc0, !PT ;  /* 0x0000ffff03087812 */ /* 0x000fe400078ec0ff */
[----:B------:R-:W-:Y:S02]  /*0d80*/  LOP3.LUT R3, R0, 0xffff, RZ, 0xc0, !PT ;  /* 0x0000ffff00037812 */ /* 0x000fe400078ec0ff */
[----:B------:R-:W-:Y:S02]  /*0d90*/  SHF.R.U32.HI R0, RZ, 0x9, R2 ;  /* 0x00000009ff007819 */ /* 0x000fe40000011602 */
[----:B------:R-:W-:Y:S02]  /*0da0*/  SHF.R.U32.HI R2, RZ, 0x9, R8 ;  /* 0x00000009ff027819 */ /* 0x000fe40000011608 */
[----:B------:R-:W-:-:S02]  /*0db0*/  LOP3.LUT R0, R0, 0xffff, RZ, 0xc0, !PT ;  /* 0x0000ffff00007812 */ /* 0x000fc400078ec0ff */
[----:B------:R-:W-:Y:S01]  /*0dc0*/  LOP3.LUT R8, R2, 0xffff, RZ, 0xc0, !PT ;  /* 0x0000ffff02087812 */ /* 0x000fe200078ec0ff */
[----:B------:R-:W-:Y:S02]  /*0dd0*/  IMAD R2, R3, 0x4, R6 ;  /* 0x0000000403027824 */ /* 0x000fe400078e0206 */
[----:B------:R-:W-:Y:S02]  /*0de0*/  IMAD R3, R0, 0x4, R7 ;  /* 0x0000000400037824 */ /* 0x000fe400078e0207 */
[----:B------:R-:W-:-:S07]  /*0df0*/  IMAD R0, R8, 0x4, R15 ;  /* 0x0000000408007824 */ /* 0x000fce00078e020f */
.L_x_51:
[----:B------:R-:W-:Y:S01]  /*0e00*/  ISETP.GT.U32.AND P2, PT, R18, 0xff, PT ;  /* 0x000000ff1200780c */ /* 0x000fe20003f44070 */
[----:B0-----:R-:W0:Y:S01]  /*0e10*/  LDCU.64 UR10, c[0x0][0x3b0] ;  /* 0x00007600ff0a77ac */ /* 0x001e220008000a00 */
[----:B------:R-:W-:Y:S11]  /*0e20*/  BSSY.RECONVERGENT B0, `(.L_x_29) ;  /* 0x00000b9000007945 */ /* 0x000ff60003800200 */
[----:B-1-3--:R-:W-:Y:S05]  /*0e30*/  @P2 BRA `(.L_x_30) ;  /* 0x0000000800dc2947 */ /* 0x00afea0003800000 */
[----:B------:R-:W1:Y:S01]  /*0e40*/  LDC.64 R6, c[0x0][0x3b0] ;  /* 0x0000ec00ff067b82 */ /* 0x000e620000000a00 */
[----:B------:R-:W-:Y:S01]  /*0e50*/  LOP3.LUT R9, R17, 0x3, RZ, 0xc0, !PT ;  /* 0x0000000311097812 */ /* 0x000fe200078ec0ff */
[----:B------:R-:W-:Y:S01]  /*0e60*/  BSSY.RECONVERGENT B1, `(.L_x_31) ;  /* 0x0000046000017945 */ /* 0x000fe20003800200 */
[----:B------:R-:W-:Y:S02]  /*0e70*/  IMAD.MOV.U32 R11, RZ, RZ, R18 ;  /* 0x000000ffff0b7224 */ /* 0x000fe400078e0012 */
[----:B------:R-:W-:Y:S01]  /*0e80*/  ISETP.NE.AND P2, PT, R9, 0x3, PT ;  /* 0x000000030900780c */ /* 0x000fe20003f45270 */
[----:B------:R-:W-:Y:S02]  /*0e90*/  IMAD.U32 R9, RZ, RZ, UR15 ;  /* 0x0000000fff097e24 */ /* 0x000fe4000f8e00ff */
[----:B-1----:R-:W-:-:S04]  /*0ea0*/  IMAD R6, R6, R7, RZ ;  /* 0x0000000706067224 */ /* 0x002fc800078e02ff */
[----:B------:R-:W-:-:S05]  /*0eb0*/  IMAD R8, R6, UR4, RZ ;  /* 0x0000000406087c24 */ /* 0x000fca000f8e02ff */
[----:B------:R-:W-:Y:S02]  /*0ec0*/  IADD3 R6, P4, PT, R8, UR15, RZ ;  /* 0x0000000f08067c10 */ /* 0x000fe4000ff9e0ff */
[----:B------:R-:W-:-:S04]  /*0ed0*/  SHF.R.S32.HI R10, RZ, 0x1f, R8 ;  /* 0x0000001fff0a7819 */ /* 0x000fc80000011408 */
[----:B------:R-:W-:Y:S01]  /*0ee0*/  LEA.HI.X.SX32 R10, R9, R10, 0x1, P4 ;  /* 0x0000000a090a7211 */ /* 0x000fe200020f0eff */
[----:B------:R-:W-:Y:S06]  /*0ef0*/  @!P2 BRA `(.L_x_32) ;  /* 0x0000000000f0a947 */ /* 0x000fec0003800000 */
[----:B------:R-:W1:Y:S01]  /*0f00*/  @P0 LDC.64 R8, c[0x0][0x380] ;  /* 0x0000e000ff080b82 */ /* 0x000e620000000a00 */
[C---:B------:R-:W-:Y:S01]  /*0f10*/  @P0 LOP3.LUT R11, R18.reuse, 0xf, RZ, 0xc0, !PT ;  /* 0x0000000f120b0812 */ /* 0x040fe200078ec0ff */
[----:B------:R-:W-:Y:S01]  /*0f20*/  IMAD.MOV.U32 R13, RZ, RZ, RZ ;  /* 0x000000ffff0d7224 */ /* 0x000fe200078e00ff */
[----:B------:R-:W-:-:S03]  /*0f30*/  @P0 LEA.HI R12, R18, UR7, RZ, 0x1c ;  /* 0x00000007120c0c11 */ /* 0x000fc6000f8fe0ff */
[----:B------:R-:W-:-:S04]  /*0f40*/  @P0 VIADD R11, R11, UR14 ;  /* 0x0000000e0b0b0c36 */ /* 0x000fc80008000000 */
[----:B------:R-:W-:-:S05]  /*0f50*/  @P0 IMAD R11, R12, R7, R11 ;  /* 0x000000070c0b0224 */ /* 0x000fca00078e020b */
[----:B------:R-:W-:-:S04]  /*0f60*/  @P0 IADD3 R12, P2, PT, R11, R6, RZ ;  /* 0x000000060b0c0210 */ /* 0x000fc80007f5e0ff */
[----:B------:R-:W-:Y:S02]  /*0f70*/  @P0 LEA.HI.X.SX32 R11, R11, R10, 0x1, P2 ;  /* 0x0000000a0b0b0211 */ /* 0x000fe400010f0eff */
[----:B-1----:R-:W-:-:S04]  /*0f80*/  @P0 LEA R8, P2, R12, R8, 0x2 ;  /* 0x000000080c080211 */ /* 0x002fc800078410ff */
[----:B------:R-:W-:-:S05]  /*0f90*/  @P0 LEA.HI.X R9, R12, R9, R11, 0x2, P2 ;  /* 0x000000090c090211 */ /* 0x000fca00010f140b */
[----:B------:R-:W2:Y:S01]  /*0fa0*/  @P0 LDG.E.CONSTANT R13, desc[UR18][R8.64] ;  /* 0x00000012080d0981 */ /* 0x000ea2000c1e9900 */
[----:B------:R-:W-:Y:S01]  /*0fb0*/  MOV R12, 0x400 ;  /* 0x00000400000c7802 */ /* 0x000fe20000000f00 */
[----:B------:R-:W-:Y:S01]  /*0fc0*/  IMAD.SHL.U32 R11, R18, 0x4, RZ ;  /* 0x00000004120b7824 */ /* 0x000fe200078e00ff */
[----:B------:R-:W-:Y:S01]  /*0fd0*/  LOP3.LUT P2, RZ, R17, 0x3, RZ, 0xc0, !PT ;  /* 0x0000000311ff7812 */ /* 0x000fe2000784c0ff */
[----:B------:R-:W1:Y:S02]  /*0fe0*/  S2R R15, SR_CgaCtaId ;  /* 0x00000000000f7919 */ /* 0x000e640000008800 */
[----:B-1----:R-:W-:Y:S02]  /*0ff0*/  LEA R12, R15, R12, 0x18 ;  /* 0x0000000c0f0c7211 */ /* 0x002fe400078ec0ff */
[C---:B------:R-:W-:Y:S02]  /*1000*/  LOP3.LUT R15, R11.reuse, 0xffffffc0, RZ, 0xc0, !PT ;  /* 0xffffffc00b0f7812 */ /* 0x040fe400078ec0ff */
[----:B------:R-:W-:-:S04]  /*1010*/  LOP3.LUT R11, R11, 0x3c, RZ, 0xc0, !PT ;  /* 0x0000003c0b0b7812 */ /* 0x000fc800078ec0ff */
[----:B------:R-:W-:Y:S02]  /*1020*/  IADD3 R14, PT, PT, R11, R12, R15 ;  /* 0x0000000c0b0e7210 */ /* 0x000fe40007ffe00f */
[----:B------:R-:W-:-:S03]  /*1030*/  IADD3 R11, PT, PT, R18, UR16, RZ ;  /* 0x00000010120b7c10 */ /* 0x000fc6000fffe0ff */
[----:B--2---:R1:W-:Y:S01]  /*1040*/  STS [R14], R13 ;  /* 0x0000000d0e007388 */ /* 0x0043e20000000800 */
[----:B------:R-:W-:Y:S05]  /*1050*/  @!P2 BRA `(.L_x_32) ;  /* 0x000000000098a947 */ /* 0x000fea0003800000 */
[----:B------:R-:W2:Y:S01]  /*1060*/  @P3 LDC.64 R8, c[0x0][0x380] ;  /* 0x0000e000ff083b82 */ /* 0x000ea20000000a00 */
[C---:B-1----:R-:W-:Y:S02]  /*1070*/  @P3 LOP3.LUT R13, R11.reuse, 0xf, RZ, 0xc0, !PT ;  /* 0x0000000f0b0d3812 */ /* 0x042fe400078ec0ff */
[----:B------:R-:W-:-:S03]  /*1080*/  @P3 LEA.HI R14, R11, UR7, RZ, 0x1c ;  /* 0x000000070b0e3c11 */ /* 0x000fc6000f8fe0ff */
[----:B------:R-:W-:-:S04]  /*1090*/  @P3 VIADD R13, R13, UR14 ;  /* 0x0000000e0d0d3c36 */ /* 0x000fc80008000000 */
[----:B------:R-:W-:-:S05]  /*10a0*/  @P3 IMAD R13, R14, R7, R13 ;  /* 0x000000070e0d3224 */ /* 0x000fca00078e020d */
[----:B------:R-:W-:-:S04]  /*10b0*/  @P3 IADD3 R14, P2, PT, R13, R6, RZ ;  /* 0x000000060d0e3210 */ /* 0x000fc80007f5e0ff */
[----:B------:R-:W-:Y:S02]  /*10c0*/  @P3 LEA.HI.X.SX32 R13, R13, R10, 0x1, P2 ;  /* 0x0000000a0d0d3211 */ /* 0x000fe400010f0eff */
[----:B--2---:R-:W-:-:S04]  /*10d0*/  @P3 LEA R8, P2, R14, R8, 0x2 ;  /* 0x000000080e083211 */ /* 0x004fc800078410ff */
[----:B------:R-:W-:Y:S01]  /*10e0*/  @P3 LEA.HI.X R9, R14, R9, R13, 0x2, P2 ;  /* 0x000000090e093211 */ /* 0x000fe200010f140d */
[----:B------:R-:W-:-:S06]  /*10f0*/  IMAD.MOV.U32 R13, RZ, RZ, RZ ;  /* 0x000000ffff0d7224 */ /* 0x000fcc00078e00ff */
[----:B------:R-:W2:Y:S01]  /*1100*/  @P3 LDG.E.CONSTANT R13, desc[UR18][R8.64] ;  /* 0x00000012080d3981 */ /* 0x000ea2000c1e9900 */
[----:B------:R-:W-:-:S05]  /*1110*/  IMAD.SHL.U32 R11, R11, 0x4, RZ ;  /* 0x000000040b0b7824 */ /* 0x000fca00078e00ff */
[C---:B------:R-:W-:Y:S02]  /*1120*/  LOP3.LUT R15, R11.reuse, 0xffffffc0, RZ, 0xc0, !PT ;  /* 0xffffffc00b0f7812 */ /* 0x040fe400078ec0ff */
[----:B------:R-:W-:-:S04]  /*1130*/  LOP3.LUT R11, R11, 0x3c, RZ, 0xc0, !PT ;  /* 0x0000003c0b0b7812 */ /* 0x000fc800078ec0ff */
[----:B------:R-:W-:Y:S01]  /*1140*/  IADD3 R14, PT, PT, R11, R12, R15 ;  /* 0x0000000c0b0e7210 */ /* 0x000fe20007ffe00f */
[----:B------:R-:W-:Y:S01]  /*1150*/  VIADD R15, R18, UR16 ;  /* 0x00000010120f7c36 */ /* 0x000fe20008000000 */
[----:B------:R-:W-:-:S04]  /*1160*/  LOP3.LUT R11, R17, 0x3, RZ, 0xc0, !PT ;  /* 0x00000003110b7812 */ /* 0x000fc800078ec0ff */
[----:B------:R-:W-:Y:S01]  /*1170*/  ISETP.NE.AND P2, PT, R11, 0x1, PT ;  /* 0x000000010b00780c */ /* 0x000fe20003f45270 */
[----:B------:R-:W-:Y:S01]  /*1180*/  VIADD R11, R15, UR16 ;  /* 0x000000100f0b7c36 */ /* 0x000fe20008000000 */
[----:B--2---:R2:W-:Y:S11]  /*1190*/  STS [R14], R13 ;  /* 0x0000000d0e007388 */ /* 0x0045f60000000800 */
[----:B------:R-:W-:Y:S05]  /*11a0*/  @!P2 BRA `(.L_x_32) ;  /* 0x000000000044a947 */ /* 0x000fea0003800000 */
[----:B------:R-:W1:Y:S01]  /*11b0*/  @P1 LDC.64 R8, c[0x0][0x380] ;  /* 0x0000e000ff081b82 */ /* 0x000e620000000a00 */
[C---:B--2---:R-:W-:Y:S02]  /*11c0*/  @P1 LOP3.LUT R13, R11.reuse, 0xf, RZ, 0xc0, !PT ;  /* 0x0000000f0b0d1812 */ /* 0x044fe400078ec0ff */
        /* <DEDUP_REMOVED lines=8> */
[C---:B------:R-:W-:Y:S02]  /*1250*/  IMAD.SHL.U32 R7, R11.reuse, 0x4, RZ ;  /* 0x000000040b077824 */ /* 0x040fe400078e00ff */
[----:B------:R-:W-:-:S03]  /*1260*/  VIADD R11, R11, UR16 ;  /* 0x000000100b0b7c36 */ /* 0x000fc60008000000 */
[C---:B------:R-:W-:Y:S02]  /*1270*/  LOP3.LUT R13, R7.reuse, 0xffffffc0, RZ, 0xc0, !PT ;  /* 0xffffffc0070d7812 */ /* 0x040fe400078ec0ff */
[----:B------:R-:W-:-:S04]  /*1280*/  LOP3.LUT R7, R7, 0x3c, RZ, 0xc0, !PT ;  /* 0x0000003c07077812 */ /* 0x000fc800078ec0ff */
[----:B------:R-:W-:-:S05]  /*1290*/  IADD3 R7, PT, PT, R7, R12, R13 ;  /* 0x0000000c07077210 */ /* 0x000fca0007ffe00d */
[----:B------:R3:W-:Y:S04]  /*12a0*/  @!P1 STS [R7], RZ ;  /* 0x000000ff07009388 */ /* 0x0007e80000000800 */
[----:B--2---:R3:W-:Y:S02]  /*12b0*/  @P1 STS [R7], R8 ;  /* 0x0000000807001388 */ /* 0x0047e40000000800 */
.L_x_32:
[----:B0-----:R-:W-:Y:S05]  /*12c0*/  BSYNC.RECONVERGENT B1 ;  /* 0x0000000000017941 */ /* 0x001fea0003800200 */
.L_x_31:
[----:B------:R-:W-:-:S13]  /*12d0*/  ISETP.GE.U32.AND P2, PT, R17, 0x3, PT ;  /* 0x000000031100780c */ /* 0x000fda0003f46070 */
[----:B------:R-:W-:Y:S05]  /*12e0*/  @!P2 BRA `(.L_x_30) ;  /* 0x0000000400b0a947 */ /* 0x000fea0003800000 */
[----:B---3--:R-:W-:Y:S02]  /*12f0*/  IMAD.U32 R8, RZ, RZ, UR16 ;  /* 0x00000010ff087e24 */ /* 0x008fe4000f8e00ff */
[----:B-12---:R-:W-:Y:S02]  /*1300*/  IMAD.U32 R14, RZ, RZ, UR16 ;  /* 0x00000010ff0e7e24 */ /* 0x006fe4000f8e00ff */
[----:B------:R-:W-:Y:S02]  /*1310*/  VIADD R12, R11, UR16 ;  /* 0x000000100b0c7c36 */ /* 0x000fe40008000000 */
[--C-:B------:R-:W-:Y:S02]  /*1320*/  IMAD R7, R8, 0x2, R11.reuse ;  /* 0x0000000208077824 */ /* 0x100fe400078e020b */
[----:B------:R-:W-:-:S07]  /*1330*/  IMAD R13, R14, 0x3, R11 ;  /* 0x000000030e0d7824 */ /* 0x000fce00078e020b */
.L_x_33:
[----:B------:R-:W-:Y:S02]  /*1340*/  SHF.R.U32.HI R15, RZ, 0x4, R11 ;  /* 0x00000004ff0f7819 */ /* 0x000fe4000001160b */
[----:B------:R-:W-:-:S03]  /*1350*/  LOP3.LUT R22, R11, 0xf, RZ, 0xc0, !PT ;  /* 0x0000000f0b167812 */ /* 0x000fc600078ec0ff */
[----:B------:R-:W-:Y:S02]  /*1360*/  VIADD R21, R15, UR7 ;  /* 0x000000070f157c36 */ /* 0x000fe40008000000 */
[----:B------:R-:W-:-:S03]  /*1370*/  VIADD R14, R22, UR14 ;  /* 0x0000000e160e7c36 */ /* 0x000fc60008000000 */
[C---:B------:R-:W-:Y:S02]  /*1380*/  ISETP.GE.AND P4, PT, R21.reuse, UR10, PT ;  /* 0x0000000a15007c0c */ /* 0x040fe4000bf86270 */
[C---:B------:R-:W-:Y:S02]  /*1390*/  ISETP.GE.AND P2, PT, R14.reuse, UR11, PT ;  /* 0x0000000b0e007c0c */ /* 0x040fe4000bf46270 */
[----:B------:R-:W-:Y:S02]  /*13a0*/  ISETP.GT.AND P4, PT, R21, -0x1, !P4 ;  /* 0xffffffff1500780c */ /* 0x000fe40006784270 */
[----:B------:R-:W-:-:S04]  /*13b0*/  ISETP.GT.AND P2, PT, R14, -0x1, !P2 ;  /* 0xffffffff0e00780c */ /* 0x000fc80005744270 */
[----:B------:R-:W-:Y:S01]  /*13c0*/  PLOP3.LUT P4, PT, P4, P2, PT, 0x80, 0x8 ;  /* 0x000000000008781c */ /* 0x000fe20002785070 */
[----:B------:R-:W0:-:S12]  /*13d0*/  S2UR UR9, SR_CgaCtaId ;  /* 0x00000000000979c3 */ /* 0x000e180000008800 */
[----:B------:R-:W1:Y:S01]  /*13e0*/  @P4 LDC.64 R8, c[0x0][0x380] ;  /* 0x0000e000ff084b82 */ /* 0x000e620000000a00 */
[----:B------:R-:W-:Y:S01]  /*13f0*/  @P4 IMAD R21, R21, UR11, R14 ;  /* 0x0000000b15154c24 */ /* 0x000fe2000f8e020e */
[----:B------:R-:W-:-:S04]  /*1400*/  UMOV UR8, 0x400 ;  /* 0x0000040000087882 */ /* 0x000fc80000000000 */
[----:B------:R-:W-:-:S04]  /*1410*/  @P4 IADD3 R14, P2, PT, R21, R6, RZ ;  /* 0x00000006150e4210 */ /* 0x000fc80007f5e0ff */
[----:B------:R-:W-:Y:S01]  /*1420*/  @P4 LEA.HI.X.SX32 R21, R21, R10, 0x1, P2 ;  /* 0x0000000a15154211 */ /* 0x000fe200010f0eff */
[----:B0-----:R-:W-:Y:S01]  /*1430*/  ULEA UR8, UR9, UR8, 0x18 ;  /* 0x0000000809087291 */ /* 0x001fe2000f8ec0ff */
[----:B-1----:R-:W-:-:S04]  /*1440*/  @P4 LEA R8, P2, R14, R8, 0x2 ;  /* 0x000000080e084211 */ /* 0x002fc800078410ff */
[----:B------:R-:W-:Y:S01]  /*1450*/  @P4 LEA.HI.X R9, R14, R9, R21, 0x2, P2 ;  /* 0x000000090e094211 */ /* 0x000fe200010f1415 */
[----:B------:R-:W-:Y:S01]  /*1460*/  @P4 IMAD.U32 R14, RZ, RZ, UR8 ;  /* 0x00000008ff0e4e24 */ /* 0x000fe2000f8e00ff */
[----:B------:R-:W-:-:S03]  /*1470*/  SHF.R.U32.HI R23, RZ, 0x4, R12 ;  /* 0x00000004ff177819 */ /* 0x000fc6000001160c */
[----:B------:R0:W2:Y:S01]  /*1480*/  @P4 LDG.E.CONSTANT R26, desc[UR18][R8.64] ;  /* 0x00000012081a4981 */ /* 0x0000a2000c1e9900 */
[----:B------:R-:W-:Y:S01]  /*1490*/  @P4 LEA R21, R15, R14, 0x6 ;  /* 0x0000000e0f154211 */ /* 0x000fe200078e30ff */
[----:B------:R-:W-:Y:S02]  /*14a0*/  VIADD R29, R23, UR7 ;  /* 0x00000007171d7c36 */ /* 0x000fe40008000000 */
[----:B------:R-:W-:Y:S02]  /*14b0*/  @!P4 IMAD.U32 R14, RZ, RZ, UR8 ;  /* 0x00000008ff0ece24 */ /* 0x000fe4000f8e00ff */
[----:B------:R-:W-:Y:S01]  /*14c0*/  @P4 IMAD R27, R22, 0x4, R21 ;  /* 0x00000004161b4824 */ /* 0x000fe200078e0215 */
[----:B------:R-:W-:Y:S01]  /*14d0*/  LOP3.LUT R21, R12, 0xf, RZ, 0xc0, !PT ;  /* 0x0000000f0c157812 */ /* 0x000fe200078ec0ff */
[----:B------:R-:W-:Y:S01]  /*14e0*/  @!P4 IMAD R15, R15, 0x40, R14 ;  /* 0x000000400f0fc824 */ /* 0x000fe200078e020e */
[----:B------:R-:W-:-:S03]  /*14f0*/  ISETP.GE.AND P2, PT, R29, UR10, PT ;  /* 0x0000000a1d007c0c */ /* 0x000fc6000bf46270 */
[----:B0-----:R-:W-:Y:S01]  /*1500*/  VIADD R8, R21, UR14 ;  /* 0x0000000e15087c36 */ /* 0x001fe20008000000 */
[----:B------:R-:W-:Y:S01]  /*1510*/  ISETP.GT.AND P2, PT, R29, -0x1, !P2 ;  /* 0xffffffff1d00780c */ /* 0x000fe20005744270 */
[----:B------:R-:W-:-:S03]  /*1520*/  @!P4 IMAD R15, R22, 0x4, R15 ;  /* 0x00000004160fc824 */ /* 0x000fc600078e020f */
[----:B------:R-:W-:-:S04]  /*1530*/  ISETP.GE.AND P5, PT, R8, UR11, PT ;  /* 0x0000000b08007c0c */ /* 0x000fc8000bfa6270 */
[----:B------:R-:W-:-:S04]  /*1540*/  ISETP.GT.AND P5, PT, R8, -0x1, !P5 ;  /* 0xffffffff0800780c */ /* 0x000fc80006fa4270 */
[----:B------:R-:W-:-:S13]  /*1550*/  PLOP3.LUT P2, PT, P2, P5, PT, 0x80, 0x8 ;  /* 0x000000000008781c */ /* 0x000fda000174b070 */
[----:B------:R-:W-:Y:S02]  /*1560*/  @P2 IMAD R29, R29, UR11, R8 ;  /* 0x0000000b1d1d2c24 */ /* 0x000fe4000f8e0208 */
[----:B------:R-:W0:Y:S03]  /*1570*/  @P2 LDC.64 R8, c[0x0][0x380] ;  /* 0x0000e000ff082b82 */ /* 0x000e260000000a00 */
[----:B------:R-:W-:-:S04]  /*1580*/  @P2 IADD3 R22, P5, PT, R29, R6, RZ ;  /* 0x000000061d162210 */ /* 0x000fc80007fbe0ff */
[----:B------:R-:W-:Y:S02]  /*1590*/  @P2 LEA.HI.X.SX32 R29, R29, R10, 0x1, P5 ;  /* 0x0000000a1d1d2211 */ /* 0x000fe400028f0eff */
[----:B0-----:R-:W-:-:S04]  /*15a0*/  @P2 LEA R8, P5, R22, R8, 0x2 ;  /* 0x0000000816082211 */ /* 0x001fc800078a10ff */
[----:B------:R-:W-:-:S05]  /*15b0*/  @P2 LEA.HI.X R9, R22, R9, R29, 0x2, P5 ;  /* 0x0000000916092211 */ /* 0x000fca00028f141d */
[----:B------:R0:W3:Y:S01]  /*15c0*/  @P2 LDG.E.CONSTANT R22, desc[UR18][R8.64] ;  /* 0x0000001208162981 */ /* 0x0000e2000c1e9900 */
[----:B------:R-:W-:-:S04]  /*15d0*/  @!P2 IMAD R28, R23, 0x40, R14 ;  /* 0x00000040171ca824 */ /* 0x000fc800078e020e */
[----:B------:R-:W-:Y:S01]  /*15e0*/  @!P2 IMAD R28, R21, 0x4, R28 ;  /* 0x00000004151ca824 */ /* 0x000fe200078e021c */
[----:B--2---:R1:W-:Y:S02]  /*15f0*/  @P4 STS [R27], R26 ;  /* 0x0000001a1b004388 */ /* 0x0043e40000000800 */
[----:B-1----:R-:W-:Y:S01]  /*1600*/  @P2 IMAD R26, R23, 0x40, R14 ;  /* 0x00000040171a2824 */ /* 0x002fe200078e020e */
[----:B------:R-:W-:-:S03]  /*1610*/  SHF.R.U32.HI R23, RZ, 0x4, R7 ;  /* 0x00000004ff177819 */ /* 0x000fc60000011607 */
[----:B------:R-:W-:Y:S01]  /*1620*/  @P2 IMAD R27, R21, 0x4, R26 ;  /* 0x00000004151b2824 */ /* 0x000fe200078e021a */
[----:B------:R-:W-:Y:S01]  /*1630*/  LOP3.LUT R21, R7, 0xf, RZ, 0xc0, !PT ;  /* 0x0000000f07157812 */ /* 0x000fe200078ec0ff */
[----:B------:R-:W-:-:S04]  /*1640*/  VIADD R29, R23, UR7 ;  /* 0x00000007171d7c36 */ /* 0x000fc80008000000 */
[----:B------:R-:W-:Y:S01]  /*1650*/  VIADD R26, R21, UR14 ;  /* 0x0000000e151a7c36 */ /* 0x000fe20008000000 */
[----:B------:R1:W-:Y:S01]  /*1660*/  @!P4 STS [R15], RZ ;  /* 0x000000ff0f00c388 */ /* 0x0003e20000000800 */
[----:B------:R-:W-:-:S03]  /*1670*/  ISETP.GE.AND P4, PT, R29, UR10, PT ;  /* 0x0000000a1d007c0c */ /* 0x000fc6000bf86270 */
[C---:B------:R-:W-:Y:S02]  /*1680*/  ISETP.GE.AND P5, PT, R26.reuse, UR11, PT ;  /* 0x0000000b1a007c0c */ /* 0x040fe4000bfa6270 */
[----:B------:R-:W-:Y:S02]  /*1690*/  ISETP.GT.AND P4, PT, R29, -0x1, !P4 ;  /* 0xffffffff1d00780c */ /* 0x000fe40006784270 */
[----:B------:R-:W-:-:S04]  /*16a0*/  ISETP.GT.AND P5, PT, R26, -0x1, !P5 ;  /* 0xffffffff1a00780c */ /* 0x000fc80006fa4270 */
[----:B------:R-:W-:-:S13]  /*16b0*/  PLOP3.LUT P4, PT, P4, P5, PT, 0x80, 0x8 ;  /* 0x000000000008781c */ /* 0x000fda000278b070 */
[----:B0-----:R-:W0:Y:S01]  /*16c0*/  @P4 LDC.64 R8, c[0x0][0x380] ;  /* 0x0000e000ff084b82 */ /* 0x001e220000000a00 */
[----:B------:R-:W-:Y:S01]  /*16d0*/  @P4 IMAD R29, R29, UR11, R26 ;  /* 0x0000000b1d1d4c24 */ /* 0x000fe2000f8e021a */
[----:B------:R-:W-:Y:S04]  /*16e0*/  @!P2 STS [R28], RZ ;  /* 0x000000ff1c00a388 */ /* 0x000fe80000000800 */
[----:B---3--:R2:W-:Y:S01]  /*16f0*/  @P2 STS [R27], R22 ;  /* 0x000000161b002388 */ /* 0x0085e20000000800 */
[----:B-1----:R-:W-:-:S04]  /*1700*/  @P4 IADD3 R15, P2, PT, R29, R6, RZ ;  /* 0x000000061d0f4210 */ /* 0x002fc80007f5e0ff */
[----:B------:R-:W-:Y:S02]  /*1710*/  @P4 LEA.HI.X.SX32 R26, R29, R10, 0x1, P2 ;  /* 0x0000000a1d1a4211 */ /* 0x000fe400010f0eff */
[----:B0-----:R-:W-:-:S04]  /*1720*/  @P4 LEA R8, P2, R15, R8, 0x2 ;  /* 0x000000080f084211 */ /* 0x001fc800078410ff */
[----:B------:R-:W-:-:S05]  /*1730*/  @P4 LEA.HI.X R9, R15, R9, R26, 0x2, P2 ;  /* 0x000000090f094211 */ /* 0x000fca00010f141a */
[----:B------:R0:W3:Y:S01]  /*1740*/  @P4 LDG.E.CONSTANT R26, desc[UR18][R8.64] ;  /* 0x00000012081a4981 */ /* 0x0000e2000c1e9900 */
[----:B------:R-:W-:Y:S01]  /*1750*/  @!P4 IMAD R29, R23, 0x40, R14 ;  /* 0x00000040171dc824 */ /* 0x000fe200078e020e */
[----:B------:R-:W-:-:S03]  /*1760*/  LOP3.LUT R15, R13, 0xf, RZ, 0xc0, !PT ;  /* 0x0000000f0d0f7812 */ /* 0x000fc600078ec0ff */
[----:B------:R-:W-:Y:S02]  /*1770*/  @!P4 IMAD R29, R21, 0x4, R29 ;  /* 0x00000004151dc824 */ /* 0x000fe400078e021d */
[----:B0-----:R-:W-:Y:S01]  /*1780*/  @P4 IMAD R8, R23, 0x40, R14 ;  /* 0x0000004017084824 */ /* 0x001fe200078e020e */
[----:B------:R-:W-:Y:S01]  /*1790*/  SHF.R.U32.HI R23, RZ, 0x4, R13 ;  /* 0x00000004ff177819 */ /* 0x000fe2000001160d */
[----:B--2---:R-:W-:-:S03]  /*17a0*/  VIADD R22, R15, UR14 ;  /* 0x0000000e0f167c36 */ /* 0x004fc60008000000 */
[----:B------:R-:W-:Y:S01]  /*17b0*/  @P4 LEA R27, R21, R8, 0x2 ;  /* 0x00000008151b4211 */ /* 0x000fe200078e10ff */
[----:B------:R-:W-:Y:S01]  /*17c0*/  VIADD R21, R23, UR7 ;  /* 0x0000000717157c36 */ /* 0x000fe20008000000 */
[----:B------:R-:W-:-:S04]  /*17d0*/  ISETP.GE.AND P5, PT, R22, UR11, PT ;  /* 0x0000000b16007c0c */ /* 0x000fc8000bfa6270 */
[C---:B------:R-:W-:Y:S02]  /*17e0*/  ISETP.GE.AND P2, PT, R21.reuse, UR10, PT ;  /* 0x0000000a15007c0c */ /* 0x040fe4000bf46270 */
[----:B------:R-:W-:Y:S02]  /*17f0*/  ISETP.GT.AND P5, PT, R22, -0x1, !P5 ;  /* 0xffffffff1600780c */ /* 0x000fe40006fa4270 */
[----:B------:R-:W-:-:S04]  /*1800*/  ISETP.GT.AND P2, PT, R21, -0x1, !P2 ;  /* 0xffffffff1500780c */ /* 0x000fc80005744270 */
[----:B------:R-:W-:-:S13]  /*1810*/  PLOP3.LUT P2, PT, P2, P5, PT, 0x80, 0x8 ;  /* 0x000000000008781c */ /* 0x000fda000174b070 */
[----:B------:R-:W0:Y:S01]  /*1820*/  @P2 LDC.64 R8, c[0x0][0x380] ;  /* 0x0000e000ff082b82 */ /* 0x000e220000000a00 */
[----:B------:R-:W-:Y:S01]  /*1830*/  @P2 IMAD R21, R21, UR11, R22 ;  /* 0x0000000b15152c24 */ /* 0x000fe2000f8e0216 */
[----:B------:R-:W-:Y:S04]  /*1840*/  @!P4 STS [R29], RZ ;  /* 0x000000ff1d00c388 */ /* 0x000fe80000000800 */
[----:B---3--:R1:W-:Y:S01]  /*1850*/  @P4 STS [R27], R26 ;  /* 0x0000001a1b004388 */ /* 0x0083e20000000800 */
[----:B------:R-:W-:-:S04]  /*1860*/  @P2 IADD3 R22, P4, PT, R21, R6, RZ ;  /* 0x0000000615162210 */ /* 0x000fc80007f9e0ff */
[----:B------:R-:W-:Y:S02]  /*1870*/  @P2 LEA.HI.X.SX32 R21, R21, R10, 0x1, P4 ;  /* 0x0000000a15152211 */ /* 0x000fe400020f0eff */
[----:B0-----:R-:W-:-:S04]  /*1880*/  @P2 LEA R8, P4, R22, R8, 0x2 ;  /* 0x0000000816082211 */ /* 0x001fc800078810ff */
[----:B------:R-:W-:-:S05]  /*1890*/  @P2 LEA.HI.X R9, R22, R9, R21, 0x2, P4 ;  /* 0x0000000916092211 */ /* 0x000fca00020f1415 */
[----:B------:R0:W2:Y:S01]  /*18a0*/  @P2 LDG.E.CONSTANT R8, desc[UR18][R8.64] ;  /* 0x0000001208082981 */ /* 0x0000a2000c1e9900 */
[C-C-:B------:R-:W-:Y:S02]  /*18b0*/  @!P2 IMAD R22, R23.reuse, 0x40, R14.reuse ;  /* 0x000000401716a824 */ /* 0x140fe400078e020e */
[----:B------:R-:W-:Y:S02]  /*18c0*/  @P2 IMAD R14, R23, 0x40, R14 ;  /* 0x00000040170e2824 */ /* 0x000fe400078e020e */
[C---:B------:R-:W-:Y:S02]  /*18d0*/  @!P2 IMAD R22, R15.reuse, 0x4, R22 ;  /* 0x000000040f16a824 */ /* 0x040fe400078e0216 */
[----:B------:R-:W-:Y:S02]  /*18e0*/  @P2 IMAD R15, R15, 0x4, R14 ;  /* 0x000000040f0f2824 */ /* 0x000fe400078e020e */
[----:B------:R-:W-:Y:S02]  /*18f0*/  IMAD.U32 R14, RZ, RZ, UR16 ;  /* 0x00000010ff0e7e24 */ /* 0x000fe4000f8e00ff */
[----:B-1----:R-:W-:-:S03]  /*1900*/  IMAD.U32 R26, RZ, RZ, UR16 ;  /* 0x00000010ff1a7e24 */ /* 0x002fc6000f8e00ff */
[----:B------:R-:W-:Y:S01]  /*1910*/  IADD3 R11, PT, PT, R14, UR16, R11 ;  /* 0x000000100e0b7c10 */ /* 0x000fe2000fffe00b */
[----:B------:R4:W-:Y:S03]  /*1920*/  @!P2 STS [R22], RZ ;  /* 0x000000ff1600a388 */ /* 0x0009e60000000800 */
[----:B------:R-:W-:Y:S01]  /*1930*/  IADD3 R11, PT, PT, R26, UR16, R11 ;  /* 0x000000101a0b7c10 */ /* 0x000fe2000fffe00b */
[----:B0-----:R-:W-:Y:S02]  /*1940*/  IMAD.U32 R9, RZ, RZ, UR16 ;  /* 0x00000010ff097e24 */ /* 0x001fe4000f8e00ff */
[----:B------:R-:W-:Y:S02]  /*1950*/  IMAD R7, R14, 0x4, R7 ;  /* 0x000000040e077824 */ /* 0x000fe400078e0207 */
[----:B------:R-:W-:Y:S02]  /*1960*/  IMAD R13, R26, 0x4, R13 ;  /* 0x000000041a0d7824 */ /* 0x000fe400078e020d */
[----:B------:R-:W-:Y:S01]  /*1970*/  IMAD R12, R9, 0x4, R12 ;  /* 0x00000004090c7824 */ /* 0x000fe200078e020c */
[----:B--2---:R4:W-:Y:S01]  /*1980*/  @P2 STS [R15], R8 ;  /* 0x000000080f002388 */ /* 0x0049e20000000800 */
[----:B------:R-:W-:-:S13]  /*1990*/  ISETP.GE.U32.AND P2, PT, R11, 0x100, PT ;  /* 0x000001000b00780c */ /* 0x000fda0003f46070 */
[----:B----4-:R-:W-:Y:S05]  /*19a0*/  @!P2 BRA `(.L_x_33) ;  /* 0xfffffff80064a947 */ /* 0x010fea000383ffff */
.L_x_30:
[----:B0-----:R-:W-:Y:S05]  /*19b0*/  BSYNC.RECONVERGENT B0 ;  /* 0x0000000000007941 */ /* 0x001fea0003800200 */
.L_x_29:
[----:B------:R-:W-:Y:S01]  /*19c0*/  ISETP.GT.U32.AND P2, PT, R18, 0x23, PT ;  /* 0x000000231200780c */ /* 0x000fe20003f44070 */
[----:B------:R-:W-:-:S12]  /*19d0*/  BSSY.RECONVERGENT B0, `(.L_x_34) ;  /* 0x000012e000007945 */ /* 0x000fd80003800200 */
[----:B------:R-:W-:Y:S05]  /*19e0*/  @P2 BRA `(.L_x_35) ;  /* 0x0000001000b02947 */ /* 0x000fea0003800000 */
[----:B------:R-:W-:Y:S01]  /*19f0*/  LOP3.LUT R11, R16, 0x3, RZ, 0xc0, !PT ;  /* 0x00000003100b7812 */ /* 0x000fe200078ec0ff */
[----:B------:R-:W-:Y:S01]  /*1a00*/  BSSY.RECONVERGENT B1, `(.L_x_36) ;  /* 0x0000077000017945 */ /* 0x000fe20003800200 */
[----:B------:R-:W-:Y:S02]  /*1a10*/  IMAD.MOV.U32 R15, RZ, RZ, R18 ;  /* 0x000000ffff0f7224 */ /* 0x000fe400078e0012 */
[----:B------:R-:W-:-:S13]  /*1a20*/  ISETP.NE.AND P2, PT, R11, 0x3, PT ;  /* 0x000000030b00780c */ /* 0x000fda0003f45270 */
[----:B------:R-:W-:Y:S05]  /*1a30*/  @!P2 BRA `(.L_x_37) ;  /* 0x0000000400cca947 */ /* 0x000fea0003800000 */
[----:B------:R-:W-:Y:S01]  /*1a40*/  PRMT R6, R18, 0x9910, RZ ;  /* 0x0000991012067816 */ /* 0x000fe200000000ff */
[----:B---3--:R-:W0:Y:S01]  /*1a50*/  LDC R8, c[0x0][0x3ac] ;  /* 0x0000eb00ff087b82 */ /* 0x008e220000000800 */
[----:B------:R-:W-:Y:S01]  /*1a60*/  BSSY.RECONVERGENT B2, `(.L_x_38) ;  /* 0x0000023000027945 */ /* 0x000fe20003800200 */
[----:B------:R-:W-:Y:S02]  /*1a70*/  ISETP.NE.AND P4, PT, R11, RZ, PT ;  /* 0x000000ff0b00720c */ /* 0x000fe40003f85270 */
[----:B------:R-:W-:-:S05]  /*1a80*/  IMAD R7, R6, 0x39, RZ ;  /* 0x0000003906077824 */ /* 0x000fca00078e02ff */
[----:B------:R-:W-:-:S04]  /*1a90*/  LOP3.LUT R7, R7, 0xffff, RZ, 0xc0, !PT ;  /* 0x0000ffff07077812 */ /* 0x000fc800078ec0ff */
[----:B------:R-:W-:-:S04]  /*1aa0*/  SHF.R.U32.HI R7, RZ, 0x9, R7 ;  /* 0x00000009ff077819 */ /* 0x000fc80000011607 */
[----:B------:R-:W-:-:S05]  /*1ab0*/  LOP3.LUT R7, R7, 0xffff, RZ, 0xc0, !PT ;  /* 0x0000ffff07077812 */ /* 0x000fca00078ec0ff */
[----:B------:R-:W-:-:S05]  /*1ac0*/  VIADD R9, R7, UR6 ;  /* 0x0000000607097c36 */ /* 0x000fca0008000000 */
[----:B0-----:R-:W-:-:S13]  /*1ad0*/  ISETP.GE.AND P2, PT, R9, R8, PT ;  /* 0x000000080900720c */ /* 0x001fda0003f46270 */
[----:B------:R-:W-:Y:S05]  /*1ae0*/  @P2 BRA `(.L_x_39) ;  /* 0x0000000000682947 */ /* 0x000fea0003800000 */
[----:B------:R-:W-:Y:S01]  /*1af0*/  IMAD R6, R6, 0xab, RZ ;  /* 0x000000ab06067824 */ /* 0x000fe200078e02ff */
[----:B------:R-:W0:Y:S04]  /*1b00*/  LDC R12, c[0x0][0x3a8] ;  /* 0x0000ea00ff0c7b82 */ /* 0x000e280000000800 */
[----:B------:R-:W-:-:S04]  /*1b10*/  LOP3.LUT R6, R6, 0xffff, RZ, 0xc0, !PT ;  /* 0x0000ffff06067812 */ /* 0x000fc800078ec0ff */
[----:B------:R-:W-:-:S04]  /*1b20*/  SHF.R.U32.HI R10, RZ, 0x9, R6 ;  /* 0x00000009ff0a7819 */ /* 0x000fc80000011606 */
[----:B------:R-:W-:-:S05]  /*1b30*/  PRMT R6, R10, 0x9910, RZ ;  /* 0x000099100a067816 */ /* 0x000fca00000000ff */
[C---:B------:R-:W-:Y:S02]  /*1b40*/  IMAD R7, R6.reuse, 0x56, RZ ;  /* 0x0000005606077824 */ /* 0x040fe400078e02ff */
[----:B------:R-:W-:-:S03]  /*1b50*/  IMAD R6, R6, 0x3, RZ ;  /* 0x0000000306067824 */ /* 0x000fc600078e02ff */
[----:B------:R-:W-:Y:S01]  /*1b60*/  LOP3.LUT R7, R7, 0xffff, RZ, 0xc0, !PT ;  /* 0x0000ffff07077812 */ /* 0x000fe200078ec0ff */
[----:B-12---:R-:W-:Y:S02]  /*1b70*/  IMAD.MOV R13, RZ, RZ, -R6 ;  /* 0x000000ffff0d7224 */ /* 0x006fe400078e0a06 */
[----:B0-----:R-:W-:Y:S01]  /*1b80*/  IMAD R12, R9, R12, UR4 ;  /* 0x00000004090c7e24 */ /* 0x001fe2000f8e020c */
[----:B------:R-:W-:Y:S02]  /*1b90*/  SHF.R.U32.HI R7, RZ, 0x8, R7 ;  /* 0x00000008ff077819 */ /* 0x000fe40000011607 */
[----:B------:R-:W-:Y:S02]  /*1ba0*/  PRMT R13, R13, 0x7710, RZ ;  /* 0x000077100d0d7816 */ /* 0x000fe400000000ff */
[----:B------:R-:W-:-:S03]  /*1bb0*/  PRMT R7, R7, 0x9910, RZ ;  /* 0x0000991007077816 */ /* 0x000fc600000000ff */
[----:B------:R-:W-:Y:S02]  /*1bc0*/  IMAD.IADD R13, R18, 0x1, R13 ;  /* 0x00000001120d7824 */ /* 0x000fe400078e020d */
[----:B------:R-:W-:-:S03]  /*1bd0*/  IMAD R7, R7, 0x3, RZ ;  /* 0x0000000307077824 */ /* 0x000fc600078e02ff */
[----:B------:R-:W-:Y:S02]  /*1be0*/  LOP3.LUT R13, R13, 0xff, RZ, 0xc0, !PT ;  /* 0x000000ff0d0d7812 */ /* 0x000fe400078ec0ff */
[----:B------:R-:W-:Y:S02]  /*1bf0*/  IADD3 R15, PT, PT, RZ, -R7, RZ ;  /* 0x80000007ff0f7210 */ /* 0x000fe40007ffe0ff */
[----:B------:R-:W0:Y:S02]  /*1c00*/  LDC.64 R6, c[0x0][0x388] ;  /* 0x0000e200ff067b82 */ /* 0x000e240000000a00 */
[----:B------:R-:W-:-:S05]  /*1c10*/  PRMT R15, R15, 0x7710, RZ ;  /* 0x000077100f0f7816 */ /* 0x000fca00000000ff */
[----:B------:R-:W-:-:S05]  /*1c20*/  IMAD.IADD R15, R10, 0x1, R15 ;  /* 0x000000010a0f7824 */ /* 0x000fca00078e020f */
[----:B------:R-:W-:-:S05]  /*1c30*/  LOP3.LUT R10, R15, 0xff, RZ, 0xc0, !PT ;  /* 0x000000ff0f0a7812 */ /* 0x000fca00078ec0ff */
[----:B------:R-:W-:-:S04]  /*1c40*/  IMAD R9, R10, 0x3, R13 ;  /* 0x000000030a097824 */ /* 0x000fc800078e020d */
[----:B------:R-:W-:-:S04]  /*1c50*/  IMAD R9, R12, 0x9, R9 ;  /* 0x000000090c097824 */ /* 0x000fc800078e0209 */
[----:B0-----:R-:W-:-:S06]  /*1c60*/  IMAD.WIDE R6, R9, 0x4, R6 ;  /* 0x0000000409067825 */ /* 0x001fcc00078e0206 */
[----:B------:R-:W2:Y:S04]  /*1c70*/  LDG.E.CONSTANT R7, desc[UR18][R6.64] ;  /* 0x0000001206077981 */ /* 0x000ea8000c1e9900 */
[----:B--2---:R0:W-:Y:S02]  /*1c80*/  STS [R2], R7 ;  /* 0x0000000702007388 */ /* 0x0041e40000000800 */
.L_x_39:
[----:B------:R-:W-:Y:S05]  /*1c90*/  BSYNC.RECONVERGENT B2 ;  /* 0x0000000000027941 */ /* 0x000fea0003800200 */
.L_x_38:
[----:B------:R-:W-:Y:S01]  /*1ca0*/  VIADD R15, R18, UR16 ;  /* 0x00000010120f7c36 */ /* 0x000fe20008000000 */
[----:B------:R-:W-:Y:S06]  /*1cb0*/  @!P4 BRA `(.L_x_37) ;  /* 0x00000004002cc947 */ /* 0x000fec0003800000 */
[----:B------:R-:W-:Y:S01]  /*1cc0*/  VIADD R6, R18, UR16 ;  /* 0x0000001012067c36 */ /* 0x000fe20008000000 */
[----:B------:R-:W-:-:S03]  /*1cd0*/  ISETP.NE.AND P5, PT, R11, 0x1, PT ;  /* 0x000000010b00780c */ /* 0x000fc60003fa5270 */
[C---:B------:R-:W-:Y:S01]  /*1ce0*/  VIADD R10, R6.reuse, UR16 ;  /* 0x00000010060a7c36 */ /* 0x040fe20008000000 */
[----:B0-----:R-:W-:-:S04]  /*1cf0*/  PRMT R7, R6, 0x9910, RZ ;  /* 0x0000991006077816 */ /* 0x001fc800000000ff */
[----:B------:R-:W-:Y:S01]  /*1d00*/  PRMT R12, R10, 0x9910, RZ ;  /* 0x000099100a0c7816 */ /* 0x000fe200000000ff */
[C---:B------:R-:W-:Y:S02]  /*1d10*/  IMAD R9, R7.reuse, 0xab, RZ ;  /* 0x000000ab07097824 */ /* 0x040fe400078e02ff */
[----:B-12---:R-:W-:Y:S02]  /*1d20*/  IMAD R14, R7, 0x39, RZ ;  /* 0x00000039070e7824 */ /* 0x006fe400078e02ff */
[C---:B------:R-:W-:Y:S01]  /*1d30*/  IMAD R13, R12.reuse, 0xab, RZ ;  /* 0x000000ab0c0d7824 */ /* 0x040fe200078e02ff */
[----:B------:R-:W-:Y:S01]  /*1d40*/  LOP3.LUT R9, R9, 0xffff, RZ, 0xc0, !PT ;  /* 0x0000ffff09097812 */ /* 0x000fe200078ec0ff */
[----:B------:R-:W-:Y:S01]  /*1d50*/  IMAD R12, R12, 0x39, RZ ;  /* 0x000000390c0c7824 */ /* 0x000fe200078e02ff */
[----:B------:R-:W-:Y:S02]  /*1d60*/  LOP3.LUT R15, R14, 0xffff, RZ, 0xc0, !PT ;  /* 0x0000ffff0e0f7812 */ /* 0x000fe400078ec0ff */
[----:B------:R-:W-:-:S02]  /*1d70*/  LOP3.LUT R13, R13, 0xffff, RZ, 0xc0, !PT ;  /* 0x0000ffff0d0d7812 */ /* 0x000fc400078ec0ff */
[----:B------:R-:W-:Y:S02]  /*1d80*/  SHF.R.U32.HI R9, RZ, 0x9, R9 ;  /* 0x00000009ff097819 */ /* 0x000fe40000011609 */
[----:B------:R-:W-:Y:S02]  /*1d90*/  SHF.R.U32.HI R7, RZ, 0x9, R13 ;  /* 0x00000009ff077819 */ /* 0x000fe4000001160d */
[----:B------:R-:W-:Y:S02]  /*1da0*/  PRMT R13, R9, 0x9910, RZ ;  /* 0x00009910090d7816 */ /* 0x000fe400000000ff */
[----:B------:R-:W-:Y:S02]  /*1db0*/  PRMT R21, R7, 0x9910, RZ ;  /* 0x0000991007157816 */ /* 0x000fe400000000ff */
[----:B------:R-:W-:Y:S01]  /*1dc0*/  SHF.R.U32.HI R22, RZ, 0x9, R15 ;  /* 0x00000009ff167819 */ /* 0x000fe2000001160f */
[----:B------:R-:W-:Y:S02]  /*1dd0*/  IMAD.MOV.U32 R14, RZ, RZ, R13 ;  /* 0x000000ffff0e7224 */ /* 0x000fe400078e000d */
[----:B------:R-:W-:Y:S01]  /*1de0*/  IMAD.MOV.U32 R13, RZ, RZ, R21 ;  /* 0x000000ffff0d7224 */ /* 0x000fe200078e0015 */
[----:B------:R-:W-:Y:S01]  /*1df0*/  LOP3.LUT R21, R12, 0xffff, RZ, 0xc0, !PT ;  /* 0x0000ffff0c157812 */ /* 0x000fe200078ec0ff */
[----:B------:R-:W-:Y:S01]  /*1e00*/  IMAD R12, R14, 0x56, RZ ;  /* 0x000000560e0c7824 */ /* 0x000fe200078e02ff */
[----:B------:R-:W-:Y:S01]  /*1e10*/  LOP3.LUT R23, R22, 0xffff, RZ, 0xc0, !PT ;  /* 0x0000ffff16177812 */ /* 0x000fe200078ec0ff */
[----:B------:R-:W-:Y:S01]  /*1e20*/  IMAD R15, R13, 0x56, RZ ;  /* 0x000000560d0f7824 */ /* 0x000fe200078e02ff */
[----:B------:R-:W-:Y:S01]  /*1e30*/  SHF.R.U32.HI R22, RZ, 0x9, R21 ;  /* 0x00000009ff167819 */ /* 0x000fe20000011615 */
[----:B------:R-:W-:Y:S01]  /*1e40*/  IMAD R14, R14, 0x3, RZ ;  /* 0x000000030e0e7824 */ /* 0x000fe200078e02ff */
[----:B------:R-:W-:Y:S01]  /*1e50*/  LOP3.LUT R11, R12, 0xffff, RZ, 0xc0, !PT ;  /* 0x0000ffff0c0b7812 */ /* 0x000fe200078ec0ff */
[----:B------:R-:W-:Y:S01]  /*1e60*/  VIADD R12, R23, UR6 ;  /* 0x00000006170c7c36 */ /* 0x000fe20008000000 */
[----:B------:R-:W-:Y:S01]  /*1e70*/  LOP3.LUT R22, R22, 0xffff, RZ, 0xc0, !PT ;  /* 0x0000ffff16167812 */ /* 0x000fe200078ec0ff */
[----:B------:R-:W-:Y:S01]  /*1e80*/  IMAD.MOV R14, RZ, RZ, -R14 ;  /* 0x000000ffff0e7224 */ /* 0x000fe200078e0a0e */
[----:B------:R-:W-:-:S02]  /*1e90*/  LOP3.LUT R21, R15, 0xffff, RZ, 0xc0, !PT ;  /* 0x0000ffff0f157812 */ /* 0x000fc400078ec0ff */
[----:B------:R-:W-:Y:S01]  /*1ea0*/  SHF.R.U32.HI R15, RZ, 0x8, R11 ;  /* 0x00000008ff0f7819 */ /* 0x000fe2000001160b */
[----:B------:R-:W-:Y:S01]  /*1eb0*/  VIADD R11, R22, UR6 ;  /* 0x00000006160b7c36 */ /* 0x000fe20008000000 */
[----:B------:R-:W-:Y:S02]  /*1ec0*/  SHF.R.U32.HI R21, RZ, 0x8, R21 ;  /* 0x00000008ff157819 */ /* 0x000fe40000011615 */
[----:B------:R-:W-:Y:S02]  /*1ed0*/  PRMT R15, R15, 0x9910, RZ ;  /* 0x000099100f0f7816 */ /* 0x000fe400000000ff */
[-C--:B------:R-:W-:Y:S02]  /*1ee0*/  ISETP.GE.AND P4, PT, R12, R8.reuse, PT ;  /* 0x000000080c00720c */ /* 0x080fe40003f86270 */
[----:B------:R-:W-:Y:S01]  /*1ef0*/  ISETP.GE.OR P2, PT, R11, R8, !P5 ;  /* 0x000000080b00720c */ /* 0x000fe20006f46670 */
[----:B------:R-:W-:Y:S01]  /*1f00*/  IMAD.MOV.U32 R8, RZ, RZ, R15 ;  /* 0x000000ffff087224 */ /* 0x000fe200078e000f */
[----:B------:R-:W-:-:S03]  /*1f10*/  PRMT R21, R21, 0x9910, RZ ;  /* 0x0000991015157816 */ /* 0x000fc600000000ff */
[----:B------:R-:W-:Y:S02]  /*1f20*/  IMAD R15, R8, 0x3, RZ ;  /* 0x00000003080f7824 */ /* 0x000fe400078e02ff */
[----:B------:R-:W-:Y:S02]  /*1f30*/  IMAD R21, R21, 0x3, RZ ;  /* 0x0000000315157824 */ /* 0x000fe400078e02ff */
[----:B------:R-:W-:Y:S01]  /*1f40*/  IMAD.MOV R22, RZ, RZ, -R15 ;  /* 0x000000ffff167224 */ /* 0x000fe200078e0a0f */
[----:B------:R-:W-:Y:S01]  /*1f50*/  PRMT R15, R14, 0x7710, RZ ;  /* 0x000077100e0f7816 */ /* 0x000fe200000000ff */
[----:B------:R-:W-:Y:S02]  /*1f60*/  IMAD.MOV R21, RZ, RZ, -R21 ;  /* 0x000000ffff157224 */ /* 0x000fe400078e0a15 */
[----:B------:R-:W-:Y:S01]  /*1f70*/  IMAD R8, R13, 0x3, RZ ;  /* 0x000000030d087824 */ /* 0x000fe200078e02ff */
[----:B------:R-:W0:Y:S01]  /*1f80*/  @!P2 LDC R14, c[0x0][0x3a8] ;  /* 0x0000ea00ff0eab82 */ /* 0x000e220000000800 */
[----:B------:R-:W-:Y:S01]  /*1f90*/  PRMT R22, R22, 0x7710, RZ ;  /* 0x0000771016167816 */ /* 0x000fe200000000ff */
[----:B------:R-:W-:Y:S01]  /*1fa0*/  IMAD.IADD R15, R6, 0x1, R15 ;  /* 0x00000001060f7824 */ /* 0x000fe200078e020f */
[----:B------:R-:W-:Y:S01]  /*1fb0*/  PRMT R26, R21, 0x7710, RZ ;  /* 0x00007710151a7816 */ /* 0x000fe200000000ff */
[----:B------:R-:W-:Y:S01]  /*1fc0*/  IMAD.MOV R23, RZ, RZ, -R8 ;  /* 0x000000ffff177224 */ /* 0x000fe200078e0a08 */
[----:B------:R-:W-:-:S02]  /*1fd0*/  IADD3 R21, PT, PT, R9, R22, RZ ;  /* 0x0000001609157210 */ /* 0x000fc40007ffe0ff */
[----:B------:R-:W-:Y:S01]  /*1fe0*/  LOP3.LUT R15, R15, 0xff, RZ, 0xc0, !PT ;  /* 0x000000ff0f0f7812 */ /* 0x000fe200078ec0ff */
[----:B------:R-:W1:Y:S01]  /*1ff0*/  @!P4 LDC R13, c[0x0][0x3a8] ;  /* 0x0000ea00ff0dcb82 */ /* 0x000e620000000800 */
[----:B------:R-:W-:Y:S01]  /*2000*/  IMAD.IADD R22, R7, 0x1, R26 ;  /* 0x0000000107167824 */ /* 0x000fe200078e021a */
[----:B------:R-:W-:Y:S02]  /*2010*/  PRMT R23, R23, 0x7710, RZ ;  /* 0x0000771017177816 */ /* 0x000fe400000000ff */
[----:B------:R-:W-:Y:S02]  /*2020*/  LOP3.LUT R26, R21, 0xff, RZ, 0xc0, !PT ;  /* 0x000000ff151a7812 */ /* 0x000fe400078ec0ff */
[----:B------:R-:W-:Y:S01]  /*2030*/  LOP3.LUT R22, R22, 0xff, RZ, 0xc0, !PT ;  /* 0x000000ff16167812 */ /* 0x000fe200078ec0ff */
[----:B------:R-:W-:Y:S01]  /*2040*/  IMAD.IADD R23, R10, 0x1, R23 ;  /* 0x000000010a177824 */ /* 0x000fe200078e0217 */
[----:B------:R-:W2:Y:S01]  /*2050*/  @!P4 LDC.64 R8, c[0x0][0x388] ;  /* 0x0000e200ff08cb82 */ /* 0x000ea20000000a00 */
[----:B------:R-:W-:-:S03]  /*2060*/  IMAD R26, R26, 0x3, R15 ;  /* 0x000000031a1a7824 */ /* 0x000fc600078e020f */
[----:B------:R-:W-:-:S04]  /*2070*/  LOP3.LUT R23, R23, 0xff, RZ, 0xc0, !PT ;  /* 0x000000ff17177812 */ /* 0x000fc800078ec0ff */
[----:B------:R-:W3:Y:S01]  /*2080*/  @!P2 LDC.64 R6, c[0x0][0x388] ;  /* 0x0000e200ff06ab82 */ /* 0x000ee20000000a00 */
[----:B------:R-:W-:Y:S02]  /*2090*/  IMAD R23, R22, 0x3, R23 ;  /* 0x0000000316177824 */ /* 0x000fe400078e0217 */
[----:B0-----:R-:W-:-:S04]  /*20a0*/  @!P2 IMAD R14, R11, R14, UR4 ;  /* 0x000000040b0eae24 */ /* 0x001fc8000f8e020e */
[----:B------:R-:W-:Y:S02]  /*20b0*/  @!P2 IMAD R11, R14, 0x9, R23 ;  /* 0x000000090e0ba824 */ /* 0x000fe400078e0217 */
[----:B-1----:R-:W-:-:S04]  /*20c0*/  @!P4 IMAD R13, R12, R13, UR4 ;  /* 0x000000040c0dce24 */ /* 0x002fc8000f8e020d */
[----:B------:R-:W-:-:S04]  /*20d0*/  @!P4 IMAD R13, R13, 0x9, R26 ;  /* 0x000000090d0dc824 */ /* 0x000fc800078e021a */
[----:B--2---:R-:W-:-:S06]  /*20e0*/  @!P4 IMAD.WIDE R8, R13, 0x4, R8 ;  /* 0x000000040d08c825 */ /* 0x004fcc00078e0208 */
[----:B------:R-:W2:Y:S01]  /*20f0*/  @!P4 LDG.E.CONSTANT R8, desc[UR18][R8.64] ;  /* 0x000000120808c981 */ /* 0x000ea2000c1e9900 */
[----:B---3--:R-:W-:-:S06]  /*2100*/  @!P2 IMAD.WIDE R6, R11, 0x4, R6 ;  /* 0x000000040b06a825 */ /* 0x008fcc00078e0206 */
[----:B------:R-:W3:Y:S01]  /*2110*/  @!P2 LDG.E.CONSTANT R7, desc[UR18][R6.64] ;  /* 0x000000120607a981 */ /* 0x000ee2000c1e9900 */
[----:B------:R-:W-:-:S05]  /*2120*/  VIADD R11, R10, UR16 ;  /* 0x000000100a0b7c36 */ /* 0x000fca0008000000 */
[----:B------:R-:W-:Y:S01]  /*2130*/  SEL R15, R10, R11, !P5 ;  /* 0x0000000b0a0f7207 */ /* 0x000fe20006800000 */
[----:B------:R-:W-:Y:S01]  /*2140*/  @!P2 IMAD.MOV.U32 R15, RZ, RZ, R11 ;  /* 0x000000ffff0fa224 */ /* 0x000fe200078e000b */
[----:B--2---:R4:W-:Y:S04]  /*2150*/  @!P4 STS [R3], R8 ;  /* 0x000000080300c388 */ /* 0x0049e80000000800 */
[----:B---3--:R4:W-:Y:S02]  /*2160*/  @!P2 STS [R0], R7 ;  /* 0x000000070000a388 */ /* 0x0089e40000000800 */
.L_x_37:
[----:B------:R-:W-:Y:S05]  /*2170*/  BSYNC.RECONVERGENT B1 ;  /* 0x0000000000017941 */ /* 0x000fea0003800200 */
.L_x_36:
[----:B------:R-:W1:Y:S01]  /*2180*/  LDC R11, c[0x0][0x3a8] ;  /* 0x0000ea00ff0b7b82 */ /* 0x000e620000000800 */
[----:B------:R-:W-:-:S07]  /*2190*/  ISETP.GE.U32.AND P2, PT, R16, 0x3, PT ;  /* 0x000000031000780c */ /* 0x000fce0003f46070 */
[----:B------:R-:W1:Y:S08]  /*21a0*/  LDC R10, c[0x0][0x3ac] ;  /* 0x0000eb00ff0a7b82 */ /* 0x000e700000000800 */
[----:B0--34-:R-:W0:Y:S01]  /*21b0*/  LDC.64 R6, c[0x0][0x388] ;  /* 0x0000e200ff067b82 */ /* 0x019e220000000a00 */
[----:B------:R-:W-:Y:S05]  /*21c0*/  @!P2 BRA `(.L_x_35) ;  /* 0x0000000800b8a947 */ /* 0x000fea0003800000 */
.L_x_48:
[C---:B------:R-:W-:Y:S01]  /*21d0*/  PRMT R8, R15.reuse, 0x9910, RZ ;  /* 0x000099100f087816 */ /* 0x040fe200000000ff */
[----:B-12---:R-:W-:Y:S01]  /*21e0*/  VIADD R14, R15, UR16 ;  /* 0x000000100f0e7c36 */ /* 0x006fe20008000000 */
[----:B------:R-:W-:Y:S03]  /*21f0*/  BSSY.RECONVERGENT B1, `(.L_x_40) ;  /* 0x000002d000017945 */ /* 0x000fe60003800200 */
[----:B------:R-:W-:Y:S01]  /*2200*/  IMAD R8, R8, 0x39, RZ ;  /* 0x0000003908087824 */ /* 0x000fe200078e02ff */
[----:B------:R-:W-:-:S04]  /*2210*/  PRMT R9, R14, 0x9910, RZ ;  /* 0x000099100e097816 */ /* 0x000fc800000000ff */
[----:B------:R-:W-:Y:S01]  /*2220*/  LOP3.LUT R8, R8, 0xffff, RZ, 0xc0, !PT ;  /* 0x0000ffff08087812 */ /* 0x000fe200078ec0ff */
[----:B------:R-:W-:-:S03]  /*2230*/  IMAD R9, R9, 0x39, RZ ;  /* 0x0000003909097824 */ /* 0x000fc600078e02ff */
[----:B------:R-:W-:Y:S02]  /*2240*/  SHF.R.U32.HI R13, RZ, 0x9, R8 ;  /* 0x00000009ff0d7819 */ /* 0x000fe40000011608 */
[----:B------:R-:W-:Y:S02]  /*2250*/  LOP3.LUT R9, R9, 0xffff, RZ, 0xc0, !PT ;  /* 0x0000ffff09097812 */ /* 0x000fe400078ec0ff */
[----:B------:R-:W-:Y:S02]  /*2260*/  LOP3.LUT R13, R13, 0xffff, RZ, 0xc0, !PT ;  /* 0x0000ffff0d0d7812 */ /* 0x000fe400078ec0ff */
[----:B------:R-:W-:-:S03]  /*2270*/  SHF.R.U32.HI R12, RZ, 0x9, R9 ;  /* 0x00000009ff0c7819 */ /* 0x000fc60000011609 */
[----:B------:R-:W-:Y:S01]  /*2280*/  VIADD R8, R13, UR6 ;  /* 0x000000060d087c36 */ /* 0x000fe20008000000 */
[----:B------:R-:W-:-:S04]  /*2290*/  LOP3.LUT R12, R12, 0xffff, RZ, 0xc0, !PT ;  /* 0x0000ffff0c0c7812 */ /* 0x000fc800078ec0ff */
[----:B------:R-:W-:-:S13]  /*22a0*/  ISETP.GE.AND P2, PT, R8, R10, PT ;  /* 0x0000000a0800720c */ /* 0x000fda0003f46270 */
[----:B------:R-:W-:Y:S05]  /*22b0*/  @P2 BRA `(.L_x_41) ;  /* 0x0000000000802947 */ /* 0x000fea0003800000 */
[----:B------:R-:W-:Y:S01]  /*22c0*/  LOP3.LUT R9, R15, 0xff, RZ, 0xc0, !PT ;  /* 0x000000ff0f097812 */ /* 0x000fe200078ec0ff */
[----:B------:R-:W-:-:S04]  /*22d0*/  IMAD R8, R8, R11, UR4 ;  /* 0x0000000408087e24 */ /* 0x000fc8000f8e020b */
[----:B------:R-:W-:-:S05]  /*22e0*/  IMAD R9, R9, 0xab, RZ ;  /* 0x000000ab09097824 */ /* 0x000fca00078e02ff */
[----:B------:R-:W-:-:S04]  /*22f0*/  SHF.R.U32.HI R9, RZ, 0x9, R9 ;  /* 0x00000009ff097819 */ /* 0x000fc80000011609 */
[----:B------:R-:W-:-:S05]  /*2300*/  PRMT R22, R9, 0x9910, RZ ;  /* 0x0000991009167816 */ /* 0x000fca00000000ff */
[----:B------:R-:W-:-:S05]  /*2310*/  IMAD R21, R22, 0x56, RZ ;  /* 0x0000005616157824 */ /* 0x000fca00078e02ff */
[----:B------:R-:W-:-:S04]  /*2320*/  LOP3.LUT R21, R21, 0xffff, RZ, 0xc0, !PT ;  /* 0x0000ffff15157812 */ /* 0x000fc800078ec0ff */
[----:B------:R-:W-:-:S04]  /*2330*/  SHF.R.U32.HI R21, RZ, 0x8, R21 ;  /* 0x00000008ff157819 */ /* 0x000fc80000011615 */
[----:B------:R-:W-:Y:S01]  /*2340*/  PRMT R23, R21, 0x9910, RZ ;  /* 0x0000991015177816 */ /* 0x000fe200000000ff */
[----:B------:R-:W-:-:S04]  /*2350*/  IMAD R21, R22, 0x3, RZ ;  /* 0x0000000316157824 */ /* 0x000fc800078e02ff */
[----:B------:R-:W-:Y:S02]  /*2360*/  IMAD R22, R23, 0x3, RZ ;  /* 0x0000000317167824 */ /* 0x000fe400078e02ff */
[----:B------:R-:W-:Y:S02]  /*2370*/  IMAD.MOV R21, RZ, RZ, -R21 ;  /* 0x000000ffff157224 */ /* 0x000fe400078e0a15 */
[----:B------:R-:W-:-:S03]  /*2380*/  IMAD.MOV R26, RZ, RZ, -R22 ;  /* 0x000000ffff1a7224 */ /* 0x000fc600078e0a16 */
[----:B------:R-:W-:Y:S02]  /*2390*/  PRMT R22, R21, 0x7710, RZ ;  /* 0x0000771015167816 */ /* 0x000fe400000000ff */
[----:B------:R-:W-:-:S03]  /*23a0*/  PRMT R26, R26, 0x7710, RZ ;  /* 0x000077101a1a7816 */ /* 0x000fc600000000ff */
[----:B------:R-:W-:Y:S02]  /*23b0*/  IMAD.IADD R15, R22, 0x1, R15 ;  /* 0x00000001160f7824 */ /* 0x000fe400078e020f */
[----:B------:R-:W-:-:S03]  /*23c0*/  IMAD.IADD R21, R9, 0x1, R26 ;  /* 0x0000000109157824 */ /* 0x000fc600078e021a */
[----:B------:R-:W-:Y:S02]  /*23d0*/  LOP3.LUT R22, R15, 0xff, RZ, 0xc0, !PT ;  /* 0x000000ff0f167812 */ /* 0x000fe400078ec0ff */
[----:B------:R-:W-:-:S05]  /*23e0*/  LOP3.LUT R21, R21, 0xff, RZ, 0xc0, !PT ;  /* 0x000000ff15157812 */ /* 0x000fca00078ec0ff */
[----:B------:R-:W-:-:S04]  /*23f0*/  IMAD R9, R21, 0x3, R22 ;  /* 0x0000000315097824 */ /* 0x000fc800078e0216 */
[----:B------:R-:W-:-:S04]  /*2400*/  IMAD R9, R8, 0x9, R9 ;  /* 0x0000000908097824 */ /* 0x000fc800078e0209 */
[----:B0-----:R-:W-:-:S06]  /*2410*/  IMAD.WIDE R8, R9, 0x4, R6 ;  /* 0x0000000409087825 */ /* 0x001fcc00078e0206 */
[----:B------:R-:W2:Y:S01]  /*2420*/  LDG.E.CONSTANT R8, desc[UR18][R8.64] ;  /* 0x0000001208087981 */ /* 0x000ea2000c1e9900 */
[----:B------:R-:W-:Y:S01]  /*2430*/  MOV R22, 0x400 ;  /* 0x0000040000167802 */ /* 0x000fe20000000f00 */
[----:B------:R-:W0:Y:S04]  /*2440*/  S2R R23, SR_CgaCtaId ;  /* 0x0000000000177919 */ /* 0x000e280000008800 */
[----:B------:R-:W-:-:S05]  /*2450*/  VIADD R22, R22, 0x400 ;  /* 0x0000040016167836 */ /* 0x000fca0000000000 */
[----:B0-----:R-:W-:-:S05]  /*2460*/  LEA R22, R23, R22, 0x18 ;  /* 0x0000001617167211 */ /* 0x001fca00078ec0ff */
[----:B------:R-:W-:Y:S01]  /*2470*/  IMAD R21, R21, 0x30, R22 ;  /* 0x0000003015157824 */ /* 0x000fe200078e0216 */
[----:B------:R-:W-:-:S05]  /*2480*/  LOP3.LUT R22, R15, 0xff, RZ, 0xc0, !PT ;  /* 0x000000ff0f167812 */ /* 0x000fca00078ec0ff */
[----:B------:R-:W-:-:S04]  /*2490*/  IMAD R22, R22, 0x10, R21 ;  /* 0x0000001016167824 */ /* 0x000fc800078e0215 */
[----:B------:R-:W-:-:S05]  /*24a0*/  IMAD R13, R13, 0x4, R22 ;  /* 0x000000040d0d7824 */ /* 0x000fca00078e0216 */
[----:B--2---:R1:W-:Y:S02]  /*24b0*/  STS [R13], R8 ;  /* 0x000000080d007388 */ /* 0x0043e40000000800 */
.L_x_41:
[----:B------:R-:W-:Y:S05]  /*24c0*/  BSYNC.RECONVERGENT B1 ;  /* 0x0000000000017941 */ /* 0x000fea0003800200 */
.L_x_40:
[----:B-1----:R-:W-:Y:S01]  /*24d0*/  IADD3 R8, PT, PT, R12, UR6, RZ ;  /* 0x000000060c087c10 */ /* 0x002fe2000fffe0ff */
[----:B------:R-:W-:Y:S01]  /*24e0*/  VIADD R13, R14, UR16 ;  /* 0x000000100e0d7c36 */ /* 0x000fe20008000000 */
[----:B------:R-:W-:Y:S02]  /*24f0*/  BSSY.RECONVERGENT B1, `(.L_x_42) ;  /* 0x0000025000017945 */ /* 0x000fe40003800200 */
[----:B------:R-:W-:Y:S02]  /*2500*/  ISETP.GE.AND P2, PT, R8, R10, PT ;  /* 0x0000000a0800720c */ /* 0x000fe40003f46270 */
[----:B------:R-:W-:-:S05]  /*2510*/  PRMT R15, R13, 0x9910, RZ ;  /* 0x000099100d0f7816 */ /* 0x000fca00000000ff */
[----:B------:R-:W-:-:S06]  /*2520*/  IMAD R15, R15, 0x39, RZ ;  /* 0x000000390f0f7824 */ /* 0x000fcc00078e02ff */
        /* <DEDUP_REMOVED lines=24> */
[----:B------:R-:W-:Y:S02]  /*26b0*/  MOV R22, 0x400 ;  /* 0x0000040000167802 */ /* 0x000fe40000000f00 */
[----:B------:R-:W-:Y:S01]  /*26c0*/  LOP3.LUT R14, R14, 0xff, RZ, 0xc0, !PT ;  /* 0x000000ff0e0e7812 */ /* 0x000fe200078ec0ff */
[----:B------:R-:W0:Y:S02]  /*26d0*/  S2R R23, SR_CgaCtaId ;  /* 0x0000000000177919 */ /* 0x000e240000008800 */
[----:B------:R-:W-:-:S05]  /*26e0*/  VIADD R22, R22, 0x400 ;  /* 0x0000040016167836 */ /* 0x000fca0000000000 */
[----:B0-----:R-:W-:-:S05]  /*26f0*/  LEA R22, R23, R22, 0x18 ;  /* 0x0000001617167211 */ /* 0x001fca00078ec0ff */
[----:B------:R-:W-:-:S04]  /*2700*/  IMAD R21, R21, 0x30, R22 ;  /* 0x0000003015157824 */ /* 0x000fc800078e0216 */
[----:B------:R-:W-:-:S04]  /*2710*/  IMAD R21, R14, 0x10, R21 ;  /* 0x000000100e157824 */ /* 0x000fc800078e0215 */
[----:B------:R-:W-:-:S05]  /*2720*/  IMAD R21, R12, 0x4, R21 ;  /* 0x000000040c157824 */ /* 0x000fca00078e0215 */
[----:B--2---:R1:W-:Y:S02]  /*2730*/  STS [R21], R8 ;  /* 0x0000000815007388 */ /* 0x0043e40000000800 */
.L_x_43:
[----:B------:R-:W-:Y:S05]  /*2740*/  BSYNC.RECONVERGENT B1 ;  /* 0x0000000000017941 */ /* 0x000fea0003800200 */
.L_x_42:
[----:B------:R-:W-:Y:S01]  /*2750*/  LOP3.LUT R15, R15, 0xffff, RZ, 0xc0, !PT ;  /* 0x0000ffff0f0f7812 */ /* 0x000fe200078ec0ff */
[----:B------:R-:W-:Y:S01]  /*2760*/  VIADD R12, R13, UR16 ;  /* 0x000000100d0c7c36 */ /* 0x000fe20008000000 */
[----:B------:R-:W-:Y:S02]  /*2770*/  BSSY.RECONVERGENT B1, `(.L_x_44) ;  /* 0x000002b000017945 */ /* 0x000fe40003800200 */
[----:B------:R-:W-:Y:S02]  /*2780*/  SHF.R.U32.HI R15, RZ, 0x9, R15 ;  /* 0x00000009ff0f7819 */ /* 0x000fe4000001160f */
[----:B------:R-:W-:Y:S02]  /*2790*/  PRMT R9, R12, 0x9910, RZ ;  /* 0x000099100c097816 */ /* 0x000fe400000000ff */
[----:B------:R-:W-:-:S03]  /*27a0*/  LOP3.LUT R15, R15, 0xffff, RZ, 0xc0, !PT ;  /* 0x0000ffff0f0f7812 */ /* 0x000fc600078ec0ff */
[----:B------:R-:W-:Y:S02]  /*27b0*/  IMAD R9, R9, 0x39, RZ ;  /* 0x0000003909097824 */ /* 0x000fe400078e02ff */
[----:B-1----:R-:W-:-:S03]  /*27c0*/  VIADD R8, R15, UR6 ;  /* 0x000000060f087c36 */ /* 0x002fc60008000000 */
[----:B------:R-:W-:Y:S02]  /*27d0*/  LOP3.LUT R9, R9, 0xffff, RZ, 0xc0, !PT ;  /* 0x0000ffff09097812 */ /* 0x000fe400078ec0ff */
[----:B------:R-:W-:Y:S02]  /*27e0*/  ISETP.GE.AND P2, PT, R8, R10, PT ;  /* 0x0000000a0800720c */ /* 0x000fe40003f46270 */
[----:B------:R-:W-:-:S04]  /*27f0*/  SHF.R.U32.HI R14, RZ, 0x9, R9 ;  /* 0x00000009ff0e7819 */ /* 0x000fc80000011609 */
[----:B------:R-:W-:-:S07]  /*2800*/  LOP3.LUT R14, R14, 0xffff, RZ, 0xc0, !PT ;  /* 0x0000ffff0e0e7812 */ /* 0x000fce00078ec0ff */
        /* <DEDUP_REMOVED lines=29> */
[----:B------:R-:W-:-:S04]  /*29e0*/  LOP3.LUT R22, R13, 0xff, RZ, 0xc0, !PT ;  /* 0x000000ff0d167812 */ /* 0x000fc800078ec0ff */
[----:B------:R-:W-:-:S05]  /*29f0*/  LEA R22, R22, R21, 0x4 ;  /* 0x0000001516167211 */ /* 0x000fca00078e20ff */
[----:B------:R-:W-:-:S05]  /*2a00*/  IMAD R15, R15, 0x4, R22 ;  /* 0x000000040f0f7824 */ /* 0x000fca00078e0216 */
[----:B--2---:R1:W-:Y:S02]  /*2a10*/  STS [R15], R8 ;  /* 0x000000080f007388 */ /* 0x0043e40000000800 */
.L_x_45:
[----:B------:R-:W-:Y:S05]  /*2a20*/  BSYNC.RECONVERGENT B1 ;  /* 0x0000000000017941 */ /* 0x000fea0003800200 */
.L_x_44:
[----:B-1----:R-:W-:Y:S01]  /*2a30*/  VIADD R8, R14, UR6 ;  /* 0x000000060e087c36 */ /* 0x002fe20008000000 */
[----:B------:R-:W-:Y:S04]  /*2a40*/  BSSY.RECONVERGENT B1, `(.L_x_46) ;  /* 0x0000023000017945 */ /* 0x000fe80003800200 */
        /* <DEDUP_REMOVED lines=34> */
.L_x_47:
[----:B------:R-:W-:Y:S05]  /*2c70*/  BSYNC.RECONVERGENT B1 ;  /* 0x0000000000017941 */ /* 0x000fea0003800200 */
.L_x_46:
[----:B-1----:R-:W-:-:S05]  /*2c80*/  VIADD R15, R12, UR16 ;  /* 0x000000100c0f7c36 */ /* 0x002fca0008000000 */
[----:B------:R-:W-:-:S13]  /*2c90*/  ISETP.GE.U32.AND P2, PT, R15, 0x24, PT ;  /* 0x000000240f00780c */ /* 0x000fda0003f46070 */
[----:B------:R-:W-:Y:S05]  /*2ca0*/  @!P2 BRA `(.L_x_48) ;  /* 0xfffffff40048a947 */ /* 0x000fea000383ffff */
.L_x_35:
[----:B------:R-:W-:Y:S05]  /*2cb0*/  BSYNC.RECONVERGENT B0 ;  /* 0x0000000000007941 */ /* 0x000fea0003800200 */
.L_x_34:
[----:B------:R-:W4:Y:S01]  /*2cc0*/  LDCU UR8, c[0x0][0x3c0] ;  /* 0x00007800ff0877ac */ /* 0x000f220008000800 */
[----:B------:R-:W-:Y:S01]  /*2cd0*/  BSSY.RECONVERGENT B0, `(.L_x_49) ;  /* 0x0000061000007945 */ /* 0x000fe20003800200 */
[----:B------:R-:W2:Y:S01]  /*2ce0*/  LDCU UR9, c[0x0][0x3bc] ;  /* 0x00007780ff0977ac */ /* 0x000ea20008000800 */
[----:B------:R-:W-:Y:S01]  /*2cf0*/  BAR.SYNC.DEFER_BLOCKING 0x0 ;  /* 0x0000000000007b1d */ /* 0x000fe20000010000 */
[----:B----4-:R-:W-:-:S04]  /*2d00*/  ISETP.GE.AND P2, PT, R19, UR8, PT ;  /* 0x0000000813007c0c */ /* 0x010fc8000bf46270 */
[----:B--2---:R-:W-:-:S13]  /*2d10*/  ISETP.GE.OR P2, PT, R20, UR9, P2 ;  /* 0x0000000914007c0c */ /* 0x004fda0009746670 */
[----:B------:R-:W-:Y:S05]  /*2d20*/  @P2 BRA `(.L_x_50) ;  /* 0x00000004006c2947 */ /* 0x000fea0003800000 */
[----:B------:R-:W2:Y:S01]  /*2d30*/  S2UR UR9, SR_CgaCtaId ;  /* 0x00000000000979c3 */ /* 0x000ea20000008800 */
[----:B------:R-:W4:Y:S01]  /*2d40*/  S2R R21, SR_TID.Y ;  /* 0x0000000000157919 */ /* 0x000f220000002200 */
[----:B------:R-:W-:Y:S01]  /*2d50*/  UMOV UR8, 0x400 ;  /* 0x0000040000087882 */ /* 0x000fe20000000000 */
[----:B0-----:R-:W0:Y:S05]  /*2d60*/  S2R R6, SR_TID.X ;  /* 0x0000000000067919 */ /* 0x001e2a0000002100 */
[----:B------:R-:W1:Y:S01]  /*2d70*/  S2UR UR10, SR_SWINHI ;  /* 0x00000000000a79c3 */ /* 0x000e620000002f00 */
[----:B--2---:R-:W-:Y:S02]  /*2d80*/  ULEA UR11, UR9, UR8, 0x18 ;  /* 0x00000008090b7291 */ /* 0x004fe4000f8ec0ff */
[----:B------:R-:W-:-:S04]  /*2d90*/  UIADD3 UR8, UPT, UPT, UR8, 0x400, URZ ;  /* 0x0000040008087890 */ /* 0x000fc8000fffe0ff */
[----:B------:R-:W-:Y:S01]  /*2da0*/  ULEA UR8, UR9, UR8, 0x18 ;  /* 0x0000000809087291 */ /* 0x000fe2000f8ec0ff */
[----:B----4-:R-:W-:-:S06]  /*2db0*/  LEA R21, R21, UR11, 0x6 ;  /* 0x0000000b15157c11 */ /* 0x010fcc000f8e30ff */
[----:B------:R-:W-:Y:S01]  /*2dc0*/  UMOV UR8, UR8 ;  /* 0x0000000800087c82 */ /* 0x000fe20008000000 */
[----:B-1----:R-:W-:Y:S01]  /*2dd0*/  UMOV UR9, UR10 ;  /* 0x0000000a00097c82 */ /* 0x002fe20008000000 */
[----:B0-----:R-:W-:Y:S01]  /*2de0*/  IMAD R21, R6, 0x4, R21 ;  /* 0x0000000406157824 */ /* 0x001fe200078e0215 */
[----:B------:R-:W-:Y:S02]  /*2df0*/  UMOV UR10, UR8 ;  /* 0x00000008000a7c82 */ /* 0x000fe40008000000 */
[----:B---3--:R-:W-:Y:S01]  /*2e00*/  LDS.128 R8, [UR10] ;  /* 0x0000000aff087984 */ /* 0x008fe20008000c00 */
[----:B------:R-:W-:-:S03]  /*2e10*/  UIADD3 UR10, UP0, UPT, UR8, 0x10, URZ ;  /* 0x00000010080a7890 */ /* 0x000fc6000ff1e0ff */
[----:B------:R-:W0:Y:S01]  /*2e20*/  LDS R26, [R21] ;  /* 0x00000000151a7984 */ /* 0x000e220000000800 */
[----:B------:R-:W-:Y:S02]  /*2e30*/  UIADD3.X UR11, UPT, UPT, URZ, UR9, URZ, UP0, !UPT ;  /* 0x00000009ff0b7290 */ /* 0x000fe400087fe4ff */
[----:B------:R-:W-:Y:S01]  /*2e40*/  UIADD3 UR12, UP0, UPT, UR8, 0x20, URZ ;  /* 0x00000020080c7890 */ /* 0x000fe2000ff1e0ff */
[----:B------:R-:W-:Y:S03]  /*2e50*/  LDS R23, [R21+0x4] ;  /* 0x0000040015177984 */ /* 0x000fe60000000800 */
[----:B------:R-:W-:Y:S01]  /*2e60*/  UIADD3.X UR13, UPT, UPT, URZ, UR9, URZ, UP0, !UPT ;  /* 0x00000009ff0d7290 */ /* 0x000fe200087fe4ff */
[----:B------:R-:W-:Y:S01]  /*2e70*/  LDS R22, [R21+0x8] ;  /* 0x0000080015167984 */ /* 0x000fe20000000800 */
[----:B------:R-:W-:-:S03]  /*2e80*/  UMOV UR10, UR10 ;  /* 0x0000000a000a7c82 */ /* 0x000fc60008000000 */
[----:B------:R-:W1:Y:S01]  /*2e90*/  LDS.128 R12, [UR10] ;  /* 0x0000000aff0c7984 */ /* 0x000e620008000c00 */
[----:B------:R-:W-:Y:S01]  /*2ea0*/  UIADD3 UR10, UP0, UPT, UR8, 0x30, URZ ;  /* 0x00000030080a7890 */ /* 0x000fe2000ff1e0ff */
[----:B------:R-:W-:-:S03]  /*2eb0*/  UMOV UR12, UR12 ;  /* 0x0000000c000c7c82 */ /* 0x000fc60008000000 */
[----:B------:R-:W-:-:S07]  /*2ec0*/  UIADD3.X UR11, UPT, UPT, URZ, UR9, URZ, UP0, !UPT ;  /* 0x00000009ff0b7290 */ /* 0x000fce00087fe4ff */
[----:B------:R-:W-:Y:S01]  /*2ed0*/  UMOV UR10, UR10 ;  /* 0x0000000a000a7c82 */ /* 0x000fe20008000000 */
[C---:B0----5:R-:W-:Y:S01]  /*2ee0*/  FFMA R8, R26.reuse, R8, R5 ;  /* 0x000000081a087223 */ /* 0x061fe20000000005 */
[C---:B------:R-:W-:Y:S01]  /*2ef0*/  FFMA R28, R26.reuse, R9, R4 ;  /* 0x000000091a1c7223 */ /* 0x040fe20000000004 */
[C---:B------:R-:W-:Y:S01]  /*2f00*/  FFMA R25, R26.reuse, R10, R25 ;  /* 0x0000000a1a197223 */ /* 0x040fe20000000019 */
[----:B------:R-:W0:Y:S01]  /*2f10*/  LDS.128 R4, [UR12] ;  /* 0x0000000cff047984 */ /* 0x000e220008000c00 */
[----:B------:R-:W-:Y:S01]  /*2f20*/  UIADD3 UR12, UP0, UPT, UR8, 0x40, URZ ;  /* 0x00000040080c7890 */ /* 0x000fe2000ff1e0ff */
[----:B------:R-:W-:Y:S02]  /*2f30*/  FFMA R26, R26, R11, R24 ;  /* 0x0000000b1a1a7223 */ /* 0x000fe40000000018 */
[----:B------:R-:W-:Y:S01]  /*2f40*/  LDS R24, [R21+0x40] ;  /* 0x0000400015187984 */ /* 0x000fe20000000800 */
[----:B------:R-:W-:Y:S01]  /*2f50*/  UIADD3.X UR13, UPT, UPT, URZ, UR9, URZ, UP0, !UPT ;  /* 0x00000009ff0d7290 */ /* 0x000fe200087fe4ff */
[C---:B-1----:R-:W-:Y:S01]  /*2f60*/  FFMA R27, R23.reuse, R12, R8 ;  /* 0x0000000c171b7223 */ /* 0x042fe20000000008 */
[C---:B------:R-:W-:Y:S01]  /*2f70*/  FFMA R28, R23.reuse, R13, R28 ;  /* 0x0000000d171c7223 */ /* 0x040fe2000000001c */
[----:B------:R-:W1:Y:S04]  /*2f80*/  LDS.128 R8, [UR10] ;  /* 0x0000000aff087984 */ /* 0x000e680008000c00 */
[----:B------:R-:W-:Y:S01]  /*2f90*/  UMOV UR12, UR12 ;  /* 0x0000000c000c7c82 */ /* 0x000fe20008000000 */
[C---:B------:R-:W-:Y:S01]  /*2fa0*/  FFMA R25, R23.reuse, R14, R25 ;  /* 0x0000000e17197223 */ /* 0x040fe20000000019 */
[----:B------:R-:W-:Y:S01]  /*2fb0*/  FFMA R26, R23, R15, R26 ;  /* 0x0000000f171a7223 */ /* 0x000fe2000000001a */
[----:B------:R-:W-:Y:S01]  /*2fc0*/  UIADD3 UR10, UP0, UPT, UR8, 0x50, URZ ;  /* 0x00000050080a7890 */ /* 0x000fe2000ff1e0ff */
[----:B------:R-:W-:Y:S03]  /*2fd0*/  LDS R23, [R21+0x44] ;  /* 0x0000440015177984 */ /* 0x000fe60000000800 */
[----:B------:R-:W-:Y:S01]  /*2fe0*/  UIADD3.X UR11, UPT, UPT, URZ, UR9, URZ, UP0, !UPT ;  /* 0x00000009ff0b7290 */ /* 0x000fe200087fe4ff */
[----:B------:R-:W2:Y:S01]  /*2ff0*/  LDS.128 R12, [UR12] ;  /* 0x0000000cff0c7984 */ /* 0x000ea20008000c00 */
[----:B------:R-:W-:-:S04]  /*3000*/  UIADD3 UR12, UP0, UPT, UR8, 0x60, URZ ;  /* 0x00000060080c7890 */ /* 0x000fc8000ff1e0ff */
[----:B------:R-:W-:Y:S01]  /*3010*/  UIADD3.X UR13, UPT, UPT, URZ, UR9, URZ, UP0, !UPT ;  /* 0x00000009ff0d7290 */ /* 0x000fe200087fe4ff */
[----:B------:R-:W-:-:S06]  /*3020*/  UMOV UR10, UR10 ;  /* 0x0000000a000a7c82 */ /* 0x000fcc0008000000 */
[----:B------:R-:W-:Y:S01]  /*3030*/  UMOV UR12, UR12 ;  /* 0x0000000c000c7c82 */ /* 0x000fe20008000000 */
[C---:B0-----:R-:W-:Y:S01]  /*3040*/  FFMA R27, R22.reuse, R4, R27 ;  /* 0x00000004161b7223 */ /* 0x041fe2000000001b */
[C---:B------:R-:W-:Y:S01]  /*3050*/  FFMA R28, R22.reuse, R5, R28 ;  /* 0x00000005161c7223 */ /* 0x040fe2000000001c */
[C---:B------:R-:W-:Y:S01]  /*3060*/  FFMA R25, R22.reuse, R6, R25 ;  /* 0x0000000616197223 */ /* 0x040fe20000000019 */
[----:B------:R-:W-:Y:S01]  /*3070*/  FFMA R22, R22, R7, R26 ;  /* 0x0000000716167223 */ /* 0x000fe2000000001a */
[C---:B-1----:R-:W-:Y:S01]  /*3080*/  FFMA R4, R24.reuse, R8, R27 ;  /* 0x0000000818047223 */ /* 0x042fe2000000001b */
[C---:B------:R-:W-:Y:S01]  /*3090*/  FFMA R6, R24.reuse, R9, R28 ;  /* 0x0000000918067223 */ /* 0x040fe2000000001c */
[C---:B------:R-:W-:Y:S01]  /*30a0*/  FFMA R26, R24.reuse, R10, R25 ;  /* 0x0000000a181a7223 */ /* 0x040fe20000000019 */
[----:B------:R-:W-:Y:S02]  /*30b0*/  FFMA R28, R24, R11, R22 ;  /* 0x0000000b181c7223 */ /* 0x000fe40000000016 */
[----:B------:R-:W-:Y:S04]  /*30c0*/  LDS R24, [R21+0x48] ;  /* 0x0000480015187984 */ /* 0x000fe80000000800 */
[----:B------:R-:W0:Y:S01]  /*30d0*/  LDS.128 R8, [UR10] ;  /* 0x0000000aff087984 */ /* 0x000e220008000c00 */
[C---:B--2---:R-:W-:Y:S01]  /*30e0*/  FFMA R25, R23.reuse, R12, R4 ;  /* 0x0000000c17197223 */ /* 0x044fe20000000004 */
[C---:B------:R-:W-:Y:S01]  /*30f0*/  FFMA R12, R23.reuse, R13, R6 ;  /* 0x0000000d170c7223 */ /* 0x040fe20000000006 */
[----:B------:R-:W-:Y:S01]  /*3100*/  UIADD3 UR10, UP0, UPT, UR8, 0x70, URZ ;  /* 0x00000070080a7890 */ /* 0x000fe2000ff1e0ff */
[----:B------:R-:W-:Y:S01]  /*3110*/  LDS R22, [R21+0x80] ;  /* 0x0000800015167984 */ /* 0x000fe20000000800 */
[----:B------:R-:W-:Y:S01]  /*3120*/  UIADD3 UR8, UP1, UPT, UR8, 0x80, URZ ;  /* 0x0000008008087890 */ /* 0x000fe2000ff3e0ff */
[C---:B------:R-:W-:Y:S01]  /*3130*/  FFMA R13, R23.reuse, R14, R26 ;  /* 0x0000000e170d7223 */ /* 0x040fe2000000001a */
[----:B------:R-:W-:Y:S01]  /*3140*/  UIADD3.X UR11, UPT, UPT, URZ, UR9, URZ, UP0, !UPT ;  /* 0x00000009ff0b7290 */ /* 0x000fe200087fe4ff */
[----:B------:R-:W1:Y:S01]  /*3150*/  LDS.128 R4, [UR12] ;  /* 0x0000000cff047984 */ /* 0x000e620008000c00 */
[----:B------:R-:W-:Y:S01]  /*3160*/  FFMA R28, R23, R15, R28 ;  /* 0x0000000f171c7223 */ /* 0x000fe2000000001c */
[----:B------:R-:W-:-:S02]  /*3170*/  UIADD3.X UR9, UPT, UPT, URZ, UR9, URZ, UP1, !UPT ;  /* 0x00000009ff097290 */ /* 0x000fc40008ffe4ff */
[----:B------:R-:W-:Y:S02]  /*3180*/  LDS R26, [R21+0x88] ;  /* 0x00008800151a7984 */ /* 0x000fe40000000800 */
[----:B------:R-:W-:-:S03]  /*3190*/  UMOV UR10, UR10 ;  /* 0x0000000a000a7c82 */ /* 0x000fc60008000000 */
[----:B------:R-:W-:Y:S01]  /*31a0*/  UMOV UR8, UR8 ;  /* 0x0000000800087c82 */ /* 0x000fe20008000000 */
[C---:B0-----:R-:W-:Y:S01]  /*31b0*/  FFMA R27, R24.reuse, R8, R25 ;  /* 0x00000008181b7223 */ /* 0x041fe20000000019 */
[C---:B------:R-:W-:Y:S01]  /*31c0*/  FFMA R23, R24.reuse, R9, R12 ;  /* 0x0000000918177223 */ /* 0x040fe2000000000c */
[C---:B------:R-:W-:Y:S01]  /*31d0*/  FFMA R25, R24.reuse, R10, R13 ;  /* 0x0000000a18197223 */ /* 0x040fe2000000000d */
[----:B------:R-:W-:Y:S01]  /*31e0*/  FFMA R24, R24, R11, R28 ;  /* 0x0000000b18187223 */ /* 0x000fe2000000001c */
[----:B------:R-:W-:Y:S01]  /*31f0*/  LDS.128 R12, [UR8] ;  /* 0x00000008ff0c7984 */ /* 0x000fe20008000c00 */
[----:B-1----:R-:W-:-:S03]  /*3200*/  FFMA R27, R22, R4, R27 ;  /* 0x00000004161b7223 */ /* 0x002fc6000000001b */
[----:B------:R-:W-:Y:S01]  /*3210*/  LDS.128 R8, [UR10] ;  /* 0x0000000aff087984 */ /* 0x000fe20008000c00 */
[C---:B------:R-:W-:Y:S01]  /*3220*/  FFMA R28, R22.reuse, R5, R23 ;  /* 0x00000005161c7223 */ /* 0x040fe20000000017 */
[C---:B------:R-:W-:Y:S01]  /*3230*/  FFMA R25, R22.reuse, R6, R25 ;  /* 0x0000000616197223 */ /* 0x040fe20000000019 */
[----:B------:R-:W-:Y:S01]  /*3240*/  FFMA R24, R22, R7, R24 ;  /* 0x0000000716187223 */ /* 0x000fe20000000018 */
[----:B------:R-:W0:Y:S02]  /*3250*/  LDS R4, [R21+0x84] ;  /* 0x0000840015047984 */ /* 0x000e240000000800 */
[C---:B0-----:R-:W-:Y:S01]  /*3260*/  FFMA R27, R4.reuse, R8, R27 ;  /* 0x00000008041b7223 */ /* 0x041fe2000000001b */
[C---:B------:R-:W-:Y:S01]  /*3270*/  FFMA R28, R4.reuse, R9, R28 ;  /* 0x00000009041c7223 */ /* 0x040fe2000000001c */
[C---:B------:R-:W-:Y:S01]  /*3280*/  FFMA R25, R4.reuse, R10, R25 ;  /* 0x0000000a04197223 */ /* 0x040fe20000000019 */
[----:B------:R-:W-:Y:S01]  /*3290*/  FFMA R24, R4, R11, R24 ;  /* 0x0000000b04187223 */ /* 0x000fe20000000018 */
[C---:B------:R-:W-:Y:S01]  /*32a0*/  FFMA R5, R26.reuse, R12, R27 ;  /* 0x0000000c1a057223 */ /* 0x040fe2000000001b */
[C---:B------:R-:W-:Y:S01]  /*32b0*/  FFMA R4, R26.reuse, R13, R28 ;  /* 0x0000000d1a047223 */ /* 0x040fe2000000001c */
[C---:B------:R-:W-:Y:S01]  /*32c0*/  FFMA R25, R26.reuse, R14, R25 ;  /* 0x0000000e1a197223 */ /* 0x040fe20000000019 */
[----:B------:R-:W-:-:S07]  /*32d0*/  FFMA R24, R26, R15, R24 ;  /* 0x0000000f1a187223 */ /* 0x000fce0000000018 */
.L_x_50:
[----:B------:R-:W-:Y:S05]  /*32e0*/  BSYNC.RECONVERGENT B0 ;  /* 0x0000000000007941 */ /* 0x000fea0003800200 */
.L_x_49:
[----:B------:R-:W2:Y:S01]  /*32f0*/  LDCU UR8, c[0x0][0x3a8] ;  /* 0x00007500ff0877ac */ /* 0x000ea20008000800 */
[----:B------:R-:W-:-:S04]  /*3300*/  UIADD3 UR4, UPT, UPT, UR4, 0x1, URZ ;  /* 0x0000000104047890 */ /* 0x000fc8000fffe0ff */
[----:B--2---:R-:W-:Y:S01]  /*3310*/  UISETP.NE.AND UP0, UPT, UR4, UR8, UPT ;  /* 0x000000080400728c */ /* 0x004fe2000bf05270 */
[----:B------:R-:W-:Y:S08]  /*3320*/  BAR.SYNC.DEFER_BLOCKING 0x0 ;  /* 0x0000000000007b1d */ /* 0x000ff00000010000 */
[----:B------:R-:W-:Y:S05]  /*3330*/  BRA.U UP0, `(.L_x_51) ;  /* 0xffffffd900b07547 */ /* 0x000fea000b83ffff */
.L_x_28:
[----:B------:R-:W2:Y:S01]  /*3340*/  LDCU UR8, c[0x0][0x3c0] ;  /* 0x00007800ff0877ac */ /* 0x000ea20008000800 */
[----:B------:R-:W4:Y:S01]  /*3350*/  LDCU UR10, c[0x0][0x3ac] ;  /* 0x00007580ff0a77ac */ /* 0x000f220008000800 */
[----:B------:R-:W0:Y:S01]  /*3360*/  LDCU UR9, c[0x0][0x3bc] ;  /* 0x00007780ff0977ac */ /* 0x000e220008000800 */
[----:B--2---:R-:W-:Y:S01]  /*3370*/  ISETP.GE.AND P0, PT, R19, UR8, PT ;  /* 0x0000000813007c0c */ /* 0x004fe2000bf06270 */
[----:B----4-:R-:W-:-:S03]  /*3380*/  IMAD.U32 R0, RZ, RZ, UR10 ;  /* 0x0000000aff007e24 */ /* 0x010fc6000f8e00ff */
[----:B0-----:R-:W-:-:S04]  /*3390*/  ISETP.GE.OR P0, PT, R20, UR9, P0 ;  /* 0x0000000914007c0c */ /* 0x001fc80008706670 */
[----:B------:R-:W-:-:S13]  /*33a0*/  ISETP.LE.OR P0, PT, R0, UR6, P0 ;  /* 0x0000000600007c0c */ /* 0x000fda0008703670 */
[----:B------:R-:W-:Y:S05]  /*33b0*/  @P0 EXIT ;  /* 0x000000000000094d */ /* 0x000fea0003800000 */
[----:B------:R-:W0:Y:S01]  /*33c0*/  LDC.64 R2, c[0x0][0x398] ;  /* 0x0000e600ff027b82 */ /* 0x000e220000000a00 */
[----:B------:R-:W-:Y:S01]  /*33d0*/  UIMAD UR4, UR5, UR10, UR6 ;  /* 0x0000000a050472a4 */ /* 0x000fe2000f8e0206 */
[----:B---3--:R-:W-:Y:S01]  /*33e0*/  IMAD.U32 R7, RZ, RZ, UR9 ;  /* 0x00000009ff077e24 */ /* 0x008fe2000f8e00ff */
[----:B------:R-:W2:Y:S04]  /*33f0*/  LDCU.64 UR12, c[0x0][0x3a0] ;  /* 0x00007400ff0c77ac */ /* 0x000ea80008000a00 */
[----:B------:R-:W-:-:S04]  /*3400*/  IMAD R20, R7, UR4, R20 ;  /* 0x0000000407147c24 */ /* 0x000fc8000f8e0214 */
[----:B-1----:R-:W-:Y:S01]  /*3410*/  IMAD R13, R20, UR8, R19 ;  /* 0x00000008140d7c24 */ /* 0x002fe2000f8e0213 */
[----:B------:R-:W1:Y:S03]  /*3420*/  LDCU UR4, c[0x0][0x3c4] ;  /* 0x00007880ff0477ac */ /* 0x000e660008000800 */
[----:B0-----:R-:W-:-:S05]  /*3430*/  IMAD.WIDE R8, R13, 0x4, R2 ;  /* 0x000000040d087825 */ /* 0x001fca00078e0202 */
[----:B------:R-:W3:Y:S01]  /*3440*/  LDG.E R0, desc[UR18][R8.64] ;  /* 0x0000001208007981 */ /* 0x000ee2000c1e1900 */
[----:B------:R-:W-:-:S06]  /*3450*/  UISETP.GE.AND UP0, UPT, UR21, UR10, UPT ;  /* 0x0000000a1500728c */ /* 0x000fcc000bf06270 */
[----:B------:R-:W-:Y:S01]  /*3460*/  PLOP3.LUT P1, PT, PT, PT, UP0, 0x80, 0x8 ;  /* 0x000000000008781c */ /* 0x000fe20003f2f008 */
[----:B---3-5:R-:W-:-:S05]  /*3470*/  FADD R5, R0, R5 ;  /* 0x0000000500057221 */ /* 0x028fca0000000000 */
[----:B-1----:R-:W-:-:S13]  /*3480*/  FSETP.GE.AND P0, PT, R5, UR4, PT ;  /* 0x0000000405007c0b */ /* 0x002fda000bf06000 */
[----:B--2---:R-:W-:Y:S01]  /*3490*/  @P0 MOV R7, UR13 ;  /* 0x0000000d00070c02 */ /* 0x004fe20008000f00 */
[----:B------:R-:W-:Y:S02]  /*34a0*/  @P0 IMAD.U32 R6, RZ, RZ, UR12 ;  /* 0x0000000cff060e24 */ /* 0x000fe4000f8e00ff */
[----:B------:R-:W-:Y:S02]  /*34b0*/  @P0 IMAD.MOV.U32 R15, RZ, RZ, 0x3f800000 ;  /* 0x3f800000ff0f0424 */ /* 0x000fe400078e00ff */
[----:B------:R-:W-:-:S04]  /*34c0*/  @P0 IMAD.WIDE R10, R13, 0x4, R6 ;  /* 0x000000040d0a0825 */ /* 0x000fc800078e0206 */
[----:B------:R-:W-:Y:S01]  /*34d0*/  @!P0 IMAD.U32 R6, RZ, RZ, UR12 ;  /* 0x0000000cff068e24 */ /* 0x000fe2000f8e00ff */
[----:B------:R0:W-:Y:S01]  /*34e0*/  @P0 STG.E desc[UR18][R10.64], R15 ;  /* 0x0000000f0a000986 */ /* 0x0001e2000c101912 */
[----:B------:R-:W-:Y:S02]  /*34f0*/  @!P0 IMAD.U32 R7, RZ, RZ, UR13 ;  /* 0x0000000dff078e24 */ /* 0x000fe4000f8e00ff */
[----:B------:R-:W-:Y:S02]  /*3500*/  @P0 IMAD.MOV.U32 R5, RZ, RZ, RZ ;  /* 0x000000ffff050224 */ /* 0x000fe400078e00ff */
[----:B------:R-:W-:-:S05]  /*3510*/  @!P0 IMAD.WIDE R12, R13, 0x4, R6 ;  /* 0x000000040d0c8825 */ /* 0x000fca00078e0206 */
[----:B------:R0:W-:Y:S04]  /*3520*/  @!P0 STG.E desc[UR18][R12.64], RZ ;  /* 0x000000ff0c008986 */ /* 0x0001e8000c101912 */
[----:B------:R0:W-:Y:S01]  /*3530*/  STG.E desc[UR18][R8.64], R5 ;  /* 0x0000000508007986 */ /* 0x0001e2000c101912 */
[----:B------:R-:W-:Y:S05]  /*3540*/  @P1 EXIT ;  /* 0x000000000000194d */ /* 0x000fea0003800000 */
[----:B------:R-:W-:-:S04]  /*3550*/  VIADD R20, R20, UR9 ;  /* 0x0000000914147c36 */ /* 0x000fc80008000000 */
[----:B0-----:R-:W-:-:S04]  /*3560*/  IMAD R5, R20, UR8, R19 ;  /* 0x0000000814057c24 */ /* 0x001fc8000f8e0213 */
[----:B------:R-:W-:-:S05]  /*3570*/  IMAD.WIDE R8, R5, 0x4, R2 ;  /* 0x0000000405087825 */ /* 0x000fca00078e0202 */
[----:B------:R-:W2:Y:S01]  /*3580*/  LDG.E R11, desc[UR18][R8.64] ;  /* 0x00000012080b7981 */ /* 0x000ea2000c1e1900 */
[----:B------:R-:W-:-:S06]  /*3590*/  UISETP.GE.AND UP0, UPT, UR17, UR10, UPT ;  /* 0x0000000a1100728c */ /* 0x000fcc000bf06270 */
[----:B------:R-:W-:Y:S01]  /*35a0*/  PLOP3.LUT P1, PT, PT, PT, UP0, 0x80, 0x8 ;  /* 0x000000000008781c */ /* 0x000fe20003f2f008 */
[----:B--2---:R-:W-:Y:S01]  /*35b0*/  FADD R11, R11, R4 ;  /* 0x000000040b0b7221 */ /* 0x004fe20000000000 */
[----:B------:R-:W-:-:S04]  /*35c0*/  IMAD.WIDE R4, R5, 0x4, R6 ;  /* 0x0000000405047825 */ /* 0x000fc800078e0206 */
[----:B------:R-:W-:-:S13]  /*35d0*/  FSETP.GE.AND P0, PT, R11, UR4, PT ;  /* 0x000000040b007c0b */ /* 0x000fda000bf06000 */
[----:B------:R-:W-:Y:S02]  /*35e0*/  @P0 IMAD.MOV.U32 R13, RZ, RZ, 0x3f800000 ;  /* 0x3f800000ff0d0424 */ /* 0x000fe400078e00ff */
[----:B------:R-:W-:-:S03]  /*35f0*/  @P0 IMAD.MOV.U32 R11, RZ, RZ, RZ ;  /* 0x000000ffff0b0224 */ /* 0x000fc600078e00ff */
[----:B------:R0:W-:Y:S04]  /*3600*/  @P0 STG.E desc[UR18][R4.64], R13 ;  /* 0x0000000d04000986 */ /* 0x0001e8000c101912 */
[----:B------:R0:W-:Y:S04]  /*3610*/  @!P0 STG.E desc[UR18][R4.64], RZ ;  /* 0x000000ff04008986 */ /* 0x0001e8000c101912 */
[----:B------:R0:W-:Y:S01]  /*3620*/  STG.E desc[UR18][R8.64], R11 ;  /* 0x0000000b08007986 */ /* 0x0001e2000c101912 */
[----:B------:R-:W-:Y:S05]  /*3630*/  @P1 EXIT ;  /* 0x000000000000194d */ /* 0x000fea0003800000 */
[----:B------:R-:W-:-:S04]  /*3640*/  VIADD R20, R20, UR9 ;  /* 0x0000000914147c36 */ /* 0x000fc80008000000 */
[----:B0-----:R-:W-:-:S04]  /*3650*/  IMAD R9, R20, UR8, R19 ;  /* 0x0000000814097c24 */ /* 0x001fc8000f8e0213 */
[----:B------:R-:W-:-:S05]  /*3660*/  IMAD.WIDE R4, R9, 0x4, R2 ;  /* 0x0000000409047825 */ /* 0x000fca00078e0202 */
[----:B------:R-:W2:Y:S01]  /*3670*/  LDG.E R0, desc[UR18][R4.64] ;  /* 0x0000001204007981 */ /* 0x000ea2000c1e1900 */
[----:B------:R-:W-:Y:S01]  /*3680*/  UISETP.GE.AND UP0, UPT, UR20, UR10, UPT ;  /* 0x0000000a1400728c */ /* 0x000fe2000bf06270 */
[----:B------:R-:W-:-:S05]  /*3690*/  IMAD.WIDE R8, R9, 0x4, R6 ;  /* 0x0000000409087825 */ /* 0x000fca00078e0206 */
[----:B------:R-:W-:Y:S01]  /*36a0*/  PLOP3.LUT P1, PT, PT, PT, UP0, 0x80, 0x8 ;  /* 0x000000000008781c */ /* 0x000fe20003f2f008 */
[----:B--2---:R-:W-:-:S05]  /*36b0*/  FADD R25, R0, R25 ;  /* 0x0000001900197221 */ /* 0x004fca0000000000 */
        /* <DEDUP_REMOVED lines=8> */
[----:B------:R-:W-:-:S04]  /*3740*/  IMAD R19, R20, UR8, R19 ;  /* 0x0000000814137c24 */ /* 0x000fc8000f8e0213 */
[----:B------:R-:W-:-:S05]  /*3750*/  IMAD.WIDE R2, R19, 0x4, R2 ;  /* 0x0000000413027825 */ /* 0x000fca00078e0202 */
[----:B0-----:R-:W2:Y:S01]  /*3760*/  LDG.E R5, desc[UR18][R2.64] ;  /* 0x0000001202057981 */ /* 0x001ea2000c1e1900 */
[----:B------:R-:W-:-:S04]  /*3770*/  IMAD.WIDE R6, R19, 0x4, R6 ;  /* 0x0000000413067825 */ /* 0x000fc800078e0206 */
[----:B--2---:R-:W-:-:S05]  /*3780*/  FADD R5, R5, R24 ;  /* 0x0000001805057221 */ /* 0x004fca0000000000 */
[----:B------:R-:W-:-:S13]  /*3790*/  FSETP.GE.AND P0, PT, R5, UR4, PT ;  /* 0x0000000405007c0b */ /* 0x000fda000bf06000 */
[----:B------:R-:W-:Y:S02]  /*37a0*/  @P0 IMAD.MOV.U32 R9, RZ, RZ, 0x3f800000 ;  /* 0x3f800000ff090424 */ /* 0x000fe400078e00ff */
[----:B------:R-:W-:-:S03]  /*37b0*/  @P0 IMAD.MOV.U32 R5, RZ, RZ, RZ ;  /* 0x000000ffff050224 */ /* 0x000fc600078e00ff */
[----:B------:R-:W-:Y:S04]  /*37c0*/  @P0 STG.E desc[UR18][R6.64], R9 ;  /* 0x0000000906000986 */ /* 0x000fe8000c101912 */
[----:B------:R-:W-:Y:S04]  /*37d0*/  @!P0 STG.E desc[UR18][R6.64], RZ ;  /* 0x000000ff06008986 */ /* 0x000fe8000c101912 */
[----:B------:R-:W-:Y:S01]  /*37e0*/  STG.E desc[UR18][R2.64], R5 ;  /* 0x0000000502007986 */ /* 0x000fe2000c101912 */
[----:B------:R-:W-:Y:S05]  /*37f0*/  EXIT ;  /* 0x000000000000794d */ /* 0x000fea0003800000 */
.L_x_52:
        /* <DEDUP_REMOVED lines=16> */
.L_x_115:


//--------------------- .text._Z19tiled_conv2d_kernelPKfS0_S0_Pfiiiiiii --------------------------
	.section	.text._Z19tiled_conv2d_kernelPKfS0_S0_Pfiiiiiii,"ax",@progbits
	.align	128
        .global         _Z19tiled_conv2d_kernelPKfS0_S0_Pfiiiiiii
        .type           _Z19tiled_conv2d_kernelPKfS0_S0_Pfiiiiiii,@function
        .size           _Z19tiled_conv2d_kernelPKfS0_S0_Pfiiiiiii,(.L_x_116 - _Z19tiled_conv2d_kernelPKfS0_S0_Pfiiiiiii)
        .other          _Z19tiled_conv2d_kernelPKfS0_S0_Pfiiiiiii,@"STO_CUDA_ENTRY STV_DEFAULT"
_Z19tiled_conv2d_kernelPKfS0_S0_Pfiiiiiii:
.text._Z19tiled_conv2d_kernelPKfS0_S0_Pfiiiiiii:
[----:B------:R-:W-:Y:S01]  /*0000*/  LDC R1, c[0x0][0x37c] ;  /* 0x0000df00ff017b82 */ /* 0x000fe20000000800 */
[----:B------:R-:W0:Y:S07]  /*0010*/  LDCU UR10, c[0x0][0x3a4] ;  /* 0x00007480ff0a77ac */ /* 0x000e2e0008000800 */
[----:B------:R-:W1:Y:S01]  /*0020*/  S2UR UR7, SR_CTAID.Z ;  /* 0x00000000000779c3 */ /* 0x000e620000002700 */
[----:B------:R-:W-:Y:S01]  /*0030*/  CS2R R24, SRZ ;  /* 0x0000000000187805 */ /* 0x000fe2000001ff00 */
[----:B------:R-:W-:Y:S01]  /*0040*/  IMAD.MOV.U32 R26, RZ, RZ, RZ ;  /* 0x000000ffff1a7224 */ /* 0x000fe200078e00ff */
[----:B------:R-:W2:Y:S01]  /*0050*/  LDCU.64 UR16, c[0x0][0x358] ;  /* 0x00006b00ff1077ac */ /* 0x000ea20008000a00 */
[----:B------:R-:W-:Y:S01]  /*0060*/  IMAD.MOV.U32 R23, RZ, RZ, RZ ;  /* 0x000000ffff177224 */ /* 0x000fe200078e00ff */
[----:B------:R-:W3:Y:S03]  /*0070*/  S2R R19, SR_CTAID.Y ;  /* 0x0000000000137919 */ /* 0x000ee60000002600 */
[----:B------:R-:W4:Y:S01]  /*0080*/  LDC R18, c[0x0][0x3b0] ;  /* 0x0000ec00ff127b82 */ /* 0x000f220000000800 */
        /* <DEDUP_REMOVED lines=25> */
[----:B------:R-:W-:Y:S01]  /*0220*/  UIMAD UR6, UR6, UR4, UR7 ;  /* 0x00000004060672a4 */ /* 0x000fe2000f8e0207 */
[----:B------:R-:W3:Y:S01]  /*0230*/  S2R R0, SR_TID.Y ;  /* 0x0000000000007919 */ /* 0x000ee20000002200 */
[----:B------:R-:W1:Y:S02]  /*0240*/  LDCU UR7, c[0x0][0x3a0] ;  /* 0x00007400ff0777ac */ /* 0x000e640008000800 */
[----:B------:R-:W-:-:S04]  /*0250*/  USHF.L.U32 UR6, UR6, 0x2, URZ ;  /* 0x0000000206067899 */ /* 0x000fc800080006ff */
[----:B------:R-:W-:Y:S02]  /*0260*/  UIADD3 UR18, UPT, UPT, UR6, 0x1, URZ ;  /* 0x0000000106127890 */ /* 0x000fe4000fffe0ff */
[----:B------:R-:W-:Y:S02]  /*0270*/  UIADD3 UR19, UPT, UPT, UR6, 0x2, URZ ;  /* 0x0000000206137890 */ /* 0x000fe4000fffe0ff */
[----:B------:R-:W-:Y:S02]  /*0280*/  UIADD3 UR15, UPT, UPT, UR6, 0x3, URZ ;  /* 0x00000003060f7890 */ /* 0x000fe4000fffe0ff */
[----:B------:R-:W-:Y:S02]  /*0290*/  UISETP.GE.AND UP0, UPT, UR6, UR10, UPT ;  /* 0x0000000a0600728c */ /* 0x000fe4000bf06270 */
[----:B------:R-:W-:Y:S02]  /*02a0*/  UISETP.GE.AND UP1, UPT, UR18, UR10, UPT ;  /* 0x0000000a1200728c */ /* 0x000fe4000bf26270 */
[----:B------:R-:W-:-:S02]  /*02b0*/  UISETP.GE.AND UP2, UPT, UR19, UR10, UPT ;  /* 0x0000000a1300728c */ /* 0x000fc4000bf46270 */
[----:B------:R-:W-:Y:S01]  /*02c0*/  UISETP.GE.AND UP3, UPT, UR15, UR10, UPT ;  /* 0x0000000a0f00728c */ /* 0x000fe2000bf66270 */
[----:B------:R-:W-:Y:S01]  /*02d0*/  PLOP3.LUT P0, PT, PT, PT, UP0, 0x80, 0x8 ;  /* 0x000000000008781c */ /* 0x000fe20003f0f008 */
[----:B0-----:R-:W-:Y:S01]  /*02e0*/  UIMAD.WIDE.U32 UR8, UR6, 0x4, UR8 ;  /* 0x00000004060878a5 */ /* 0x001fe2000f8e0008 */
[----:B------:R-:W-:Y:S02]  /*02f0*/  PLOP3.LUT P1, PT, PT, PT, UP1, 0x80, 0x8 ;  /* 0x000000000008781c */ /* 0x000fe40003f2f018 */
[----:B------:R-:W-:Y:S02]  /*0300*/  PLOP3.LUT P2, PT, PT, PT, UP2, 0x80, 0x8 ;  /* 0x000000000008781c */ /* 0x000fe40003f4f028 */
[----:B------:R-:W-:Y:S01]  /*0310*/  PLOP3.LUT P3, PT, PT, PT, UP3, 0x80, 0x8 ;  /* 0x000000000008781c */ /* 0x000fe20003f6f038 */
[----:B------:R-:W-:Y:S02]  /*0320*/  IMAD.U32 R2, RZ, RZ, UR8 ;  /* 0x00000008ff027e24 */ /* 0x000fe4000f8e00ff */
[----:B------:R-:W-:-:S05]  /*0330*/  IMAD.U32 R3, RZ, RZ, UR9 ;  /* 0x00000009ff037e24 */ /* 0x000fca000f8e00ff */
[----:B--2---:R0:W5:Y:S04]  /*0340*/  @!P0 LDG.E.CONSTANT R25, desc[UR16][R2.64] ;  /* 0x0000001002198981 */ /* 0x004168000c1e9900 */
[----:B------:R0:W5:Y:S04]  /*0350*/  @!P1 LDG.E.CONSTANT R26, desc[UR16][R2.64+0x4] ;  /* 0x00000410021a9981 */ /* 0x000168000c1e9900 */
[----:B------:R0:W5:Y:S04]  /*0360*/  @!P2 LDG.E.CONSTANT R23, desc[UR16][R2.64+0x8] ;  /* 0x000008100217a981 */ /* 0x000168000c1e9900 */
[----:B------:R0:W5:Y:S01]  /*0370*/  @!P3 LDG.E.CONSTANT R24, desc[UR16][R2.64+0xc] ;  /* 0x00000c100218b981 */ /* 0x000162000c1e9900 */
[----:B-1----:R-:W-:Y:S01]  /*0380*/  UISETP.GE.AND UP0, UPT, UR7, 0x1, UPT ;  /* 0x000000010700788c */ /* 0x002fe2000bf06270 */
[C---:B---3--:R-:W-:Y:S01]  /*0390*/  IMAD R21, R19.reuse, 0xe, R0 ;  /* 0x0000000e13157824 */ /* 0x048fe200078e0200 */
[----:B------:R-:W1:Y:S01]  /*03a0*/  S2R R20, SR_CTAID.X ;  /* 0x0000000000147919 */ /* 0x000e620000002500 */
[--C-:B----4-:R-:W-:Y:S01]  /*03b0*/  IMAD R19, R19, 0xe, -R18.reuse ;  /* 0x0000000e13137824 */ /* 0x110fe200078e0a12 */
[----:B------:R-:W2:Y:S01]  /*03c0*/  S2R R17, SR_TID.X ;  /* 0x0000000000117919 */ /* 0x000ea20000002100 */
[----:B-1----:R-:W-:-:S02]  /*03d0*/  IMAD R18, R20, 0xe, -R18 ;  /* 0x0000000e14127824 */ /* 0x002fc400078e0a12 */
[----:B--2---:R-:W-:Y:S02]  /*03e0*/  IMAD R20, R20, 0xe, R17 ;  /* 0x0000000e14147824 */ /* 0x004fe400078e0211 */
[----:B0-----:R-:W-:Y:S05]  /*03f0*/  BRA.U !UP0, `(.L_x_53) ;  /* 0x0000002508d47547 */ /* 0x001fea000b800000 */
[----:B------:R-:W0:Y:S01]  /*0400*/  LDCU UR4, c[0x0][0x360] ;  /* 0x00006c00ff0477ac */ /* 0x000e220008000800 */
[----:B------:R-:W1:Y:S01]  /*0410*/  LDCU UR14, c[0x0][0x364] ;  /* 0x00006c80ff0e77ac */ /* 0x000e620008000800 */
[----:B------:R-:W2:Y:S01]  /*0420*/  LDCU.64 UR8, c[0x0][0x3a8] ;  /* 0x00007500ff0877ac */ /* 0x000ea20008000a00 */
[----:B------:R-:W3:Y:S01]  /*0430*/  LDCU UR10, c[0x0][0x3b8] ;  /* 0x00007700ff0a77ac */ /* 0x000ee20008000800 */
[----:B------:R-:W4:Y:S01]  /*0440*/  LDCU UR11, c[0x0][0x3b4] ;  /* 0x00007680ff0b77ac */ /* 0x000f220008000800 */
[----:B0-----:R-:W-:Y:S01]  /*0450*/  IMAD R17, R0, UR4, R17 ;  /* 0x0000000400117c24 */ /* 0x001fe2000f8e0211 */
[----:B-1----:R-:W-:-:S04]  /*0460*/  UIMAD UR14, UR4, UR14, URZ ;  /* 0x0000000e040e72a4 */ /* 0x002fc8000f8e02ff */
[C---:B------:R-:W-:Y:S01]  /*0470*/  PRMT R0, R17.reuse, 0x9910, RZ ;  /* 0x0000991011007816 */ /* 0x040fe200000000ff */
[----:B--2---:R-:W-:Y:S01]  /*0480*/  UIMAD UR4, UR9, UR8, URZ ;  /* 0x00000008090472a4 */ /* 0x004fe2000f8e02ff */
[----:B------:R-:W-:Y:S01]  /*0490*/  IADD3 R5, PT, PT, R17, UR14, RZ ;  /* 0x0000000e11057c10 */ /* 0x000fe2000fffe0ff */
[----:B------:R-:W-:Y:S01]  /*04a0*/  IMAD R7, RZ, RZ, -UR14 ;  /* 0x8000000eff077e24 */ /* 0x000fe2000f8e02ff */
[----:B------:R-:W-:Y:S01]  /*04b0*/  ISETP.NE.U32.AND P3, PT, RZ, UR14, PT ;  /* 0x0000000eff007c0c */ /* 0x000fe2000bf65070 */
[----:B------:R-:W0:Y:S01]  /*04c0*/  I2F.U32.RP R4, UR14 ;  /* 0x0000000e00047d06 */ /* 0x000e220008209000 */
[C---:B------:R-:W-:Y:S01]  /*04d0*/  IMAD R6, R0.reuse, 0xab, RZ ;  /* 0x000000ab00067824 */ /* 0x040fe200078e02ff */
[----:B------:R-:W-:Y:S01]  /*04e0*/  ISETP.GE.U32.AND P0, PT, R5, 0x24, PT ;  /* 0x000000240500780c */ /* 0x000fe20003f06070 */
[----:B------:R-:W-:Y:S01]  /*04f0*/  IMAD R0, R0, 0x39, RZ ;  /* 0x0000003900007824 */ /* 0x000fe200078e02ff */
[----:B------:R-:W-:Y:S02]  /*0500*/  UIMAD UR4, UR7, UR4, URZ ;  /* 0x00000004070472a4 */ /* 0x000fe4000f8e02ff */
[----:B------:R-:W-:-:S02]  /*0510*/  LOP3.LUT R6, R6, 0xffff, RZ, 0xc0, !PT ;  /* 0x0000ffff06067812 */ /* 0x000fc400078ec0ff */
[----:B------:R-:W-:Y:S01]  /*0520*/  SEL R16, RZ, 0x1, P0 ;  /* 0x00000001ff107807 */ /* 0x000fe20000000000 */
[----:B------:R-:W-:Y:S01]  /*0530*/  UIMAD UR7, UR5, UR4, URZ ;  /* 0x00000004050772a4 */ /* 0x000fe2000f8e02ff */
[----:B------:R-:W-:Y:S01]  /*0540*/  SHF.R.U32.HI R11, RZ, 0x9, R6 ;  /* 0x00000009ff0b7819 */ /* 0x000fe20000011606 */
[----:B------:R-:W-:Y:S01]  /*0550*/  VIADD R6, R5, UR14 ;  /* 0x0000000e05067c36 */ /* 0x000fe20008000000 */
[----:B------:R-:W-:Y:S01]  /*0560*/  LOP3.LUT R0, R0, 0xffff, RZ, 0xc0, !PT ;  /* 0x0000ffff00007812 */ /* 0x000fe200078ec0ff */
[----:B------:R-:W-:Y:S01]  /*0570*/  UMOV UR4, URZ ;  /* 0x000000ff00047c82 */ /* 0x000fe20008000000 */
[----:B---3--:R-:W-:Y:S01]  /*0580*/  ISETP.GE.AND P0, PT, R20, UR10, PT ;  /* 0x0000000a14007c0c */ /* 0x008fe2000bf06270 */
[----:B0-----:R-:W0:Y:S01]  /*0590*/  MUFU.RCP R4, R4 ;  /* 0x0000000400047308 */ /* 0x001e220000001000 */
[----:B------:R-:W-:Y:S02]  /*05a0*/  SHF.R.U32.HI R0, RZ, 0x9, R0 ;  /* 0x00000009ff007819 */ /* 0x000fe40000011600 */
[----:B----4-:R-:W-:-:S02]  /*05b0*/  ISETP.LT.AND P0, PT, R21, UR11, !P0 ;  /* 0x0000000b15007c0c */ /* 0x010fc4000c701270 */
[----:B------:R-:W-:Y:S01]  /*05c0*/  LOP3.LUT R0, R0, 0xffff, RZ, 0xc0, !PT ;  /* 0x0000ffff00007812 */ /* 0x000fe200078ec0ff */
[----:B0-----:R-:W-:Y:S01]  /*05d0*/  VIADD R2, R4, 0xffffffe ;  /* 0x0ffffffe04027836 */ /* 0x001fe20000000000 */
[----:B------:R-:W-:-:S03]  /*05e0*/  VIMNMX.U32 R4, PT, PT, R5, 0x24, !PT ;  /* 0x0000002405047848 */ /* 0x000fc60007fe0000 */
[----:B------:R0:W1:Y:S01]  /*05f0*/  F2I.FTZ.U32.TRUNC.NTZ R3, R2 ;  /* 0x0000000200037305 */ /* 0x000062000021f000 */
[----:B------:R-:W-:Y:S01]  /*0600*/  IADD3 R4, PT, PT, R4, -R5, -R16 ;  /* 0x8000000504047210 */ /* 0x000fe20007ffe810 */
[----:B0-----:R-:W-:Y:S02]  /*0610*/  IMAD.MOV.U32 R2, RZ, RZ, RZ ;  /* 0x000000ffff027224 */ /* 0x001fe400078e00ff */
[----:B-1----:R-:W-:-:S04]  /*0620*/  IMAD R7, R7, R3, RZ ;  /* 0x0000000307077224 */ /* 0x002fc800078e02ff */
[----:B------:R-:W-:Y:S01]  /*0630*/  IMAD.HI.U32 R3, R3, R7, R2 ;  /* 0x0000000703037227 */ /* 0x000fe200078e0002 */
[----:B------:R-:W-:Y:S02]  /*0640*/  PRMT R7, R11, 0x9910, RZ ;  /* 0x000099100b077816 */ /* 0x000fe400000000ff */
[----:B------:R-:W-:-:S03]  /*0650*/  PRMT R2, R5, 0x9910, RZ ;  /* 0x0000991005027816 */ /* 0x000fc600000000ff */
[----:B------:R-:W-:-:S04]  /*0660*/  IMAD.HI.U32 R3, R3, R4, RZ ;  /* 0x0000000403037227 */ /* 0x000fc800078e00ff */
[----:B------:R-:W-:Y:S02]  /*0670*/  IMAD.MOV R13, RZ, RZ, -R3 ;  /* 0x000000ffff0d7224 */ /* 0x000fe400078e0a03 */
[----:B------:R-:W-:Y:S02]  /*0680*/  IMAD R8, R7, 0x56, RZ ;  /* 0x0000005607087824 */ /* 0x000fe400078e02ff */
[----:B------:R-:W-:Y:S02]  /*0690*/  IMAD R9, R2, 0xab, RZ ;  /* 0x000000ab02097824 */ /* 0x000fe400078e02ff */
[----:B------:R-:W-:Y:S01]  /*06a0*/  IMAD R12, R13, UR14, R4 ;  /* 0x0000000e0d0c7c24 */ /* 0x000fe2000f8e0204 */
[----:B------:R-:W-:Y:S01]  /*06b0*/  LOP3.LUT R8, R8, 0xffff, RZ, 0xc0, !PT ;  /* 0x0000ffff08087812 */ /* 0x000fe200078ec0ff */
[----:B------:R-:W-:Y:S01]  /*06c0*/  IMAD R7, R7, 0x3, RZ ;  /* 0x0000000307077824 */ /* 0x000fe200078e02ff */
[----:B------:R-:W-:Y:S01]  /*06d0*/  LOP3.LUT R9, R9, 0xffff, RZ, 0xc0, !PT ;  /* 0x0000ffff09097812 */ /* 0x000fe200078ec0ff */
[----:B------:R-:W-:Y:S01]  /*06e0*/  IMAD R2, R2, 0x39, RZ ;  /* 0x0000003902027824 */ /* 0x000fe200078e02ff */
[----:B------:R-:W-:-:S02]  /*06f0*/  SHF.R.U32.HI R8, RZ, 0x8, R8 ;  /* 0x00000008ff087819 */ /* 0x000fc40000011608 */
[----:B------:R-:W-:Y:S02]  /*0700*/  ISETP.GE.U32.AND P1, PT, R12, UR14, PT ;  /* 0x0000000e0c007c0c */ /* 0x000fe4000bf26070 */
[----:B------:R-:W-:Y:S02]  /*0710*/  PRMT R4, R6, 0x9910, RZ ;  /* 0x0000991006047816 */ /* 0x000fe400000000ff */
[----:B------:R-:W-:Y:S02]  /*0720*/  SHF.R.U32.HI R9, RZ, 0x9, R9 ;  /* 0x00000009ff097819 */ /* 0x000fe40000011609 */
[----:B------:R-:W-:Y:S01]  /*0730*/  PRMT R13, R8, 0x9910, RZ ;  /* 0x00009910080d7816 */ /* 0x000fe200000000ff */
[C---:B------:R-:W-:Y:S01]  /*0740*/  IMAD R10, R4.reuse, 0xab, RZ ;  /* 0x000000ab040a7824 */ /* 0x040fe200078e02ff */
[----:B------:R-:W-:Y:S01]  /*0750*/  PRMT R8, R9, 0x9910, RZ ;  /* 0x0000991009087816 */ /* 0x000fe200000000ff */
[----:B------:R-:W-:Y:S01]  /*0760*/  IMAD R4, R4, 0x39, RZ ;  /* 0x0000003904047824 */ /* 0x000fe200078e02ff */
[----:B------:R-:W-:Y:S01]  /*0770*/  LOP3.LUT R2, R2, 0xffff, RZ, 0xc0, !PT ;  /* 0x0000ffff02027812 */ /* 0x000fe200078ec0ff */
[----:B------:R-:W-:Y:S01]  /*0780*/  IMAD R13, R13, 0x3, RZ ;  /* 0x000000030d0d7824 */ /* 0x000fe200078e02ff */
[----:B------:R-:W-:Y:S01]  /*0790*/  LOP3.LUT R10, R10, 0xffff, RZ, 0xc0, !PT ;  /* 0x0000ffff0a0a7812 */ /* 0x000fe200078ec0ff */
[----:B------:R-:W-:Y:S01]  /*07a0*/  IMAD R14, R8, 0x56, RZ ;  /* 0x00000056080e7824 */ /* 0x000fe200078e02ff */
[----:B------:R-:W-:Y:S01]  /*07b0*/  LOP3.LUT R4, R4, 0xffff, RZ, 0xc0, !PT ;  /* 0x0000ffff04047812 */ /* 0x000fe200078ec0ff */
[----:B------:R-:W-:Y:S01]  /*07c0*/  @P1 VIADD R12, R12, -UR14 ;  /* 0x8000000e0c0c1c36 */ /* 0x000fe20008000000 */
[----:B------:R-:W-:Y:S01]  /*07d0*/  SHF.R.U32.HI R10, RZ, 0x9, R10 ;  /* 0x00000009ff0a7819 */ /* 0x000fe2000001160a */
[----:B------:R-:W-:Y:S01]  /*07e0*/  IMAD.MOV R13, RZ, RZ, -R13 ;  /* 0x000000ffff0d7224 */ /* 0x000fe200078e0a0d */
[----:B------:R-:W-:Y:S01]  /*07f0*/  LOP3.LUT R14, R14, 0xffff, RZ, 0xc0, !PT ;  /* 0x0000ffff0e0e7812 */ /* 0x000fe200078ec0ff */
[----:B------:R-:W-:Y:S01]  /*0800*/  @P1 VIADD R3, R3, 0x1 ;  /* 0x0000000103031836 */ /* 0x000fe20000000000 */
[----:B------:R-:W-:-:S02]  /*0810*/  ISETP.GE.U32.AND P2, PT, R12, UR14, PT ;  /* 0x0000000e0c007c0c */ /* 0x000fc4000bf46070 */
[----:B------:R-:W-:Y:S02]  /*0820*/  PRMT R12, R10, 0x9910, RZ ;  /* 0x000099100a0c7816 */ /* 0x000fe400000000ff */
[----:B------:R-:W-:Y:S02]  /*0830*/  SHF.R.U32.HI R14, RZ, 0x8, R14 ;  /* 0x00000008ff0e7819 */ /* 0x000fe4000001160e */
[----:B------:R-:W-:Y:S02]  /*0840*/  PRMT R22, R13, 0x7710, RZ ;  /* 0x000077100d167816 */ /* 0x000fe400000000ff */
[----:B------:R-:W0:Y:S01]  /*0850*/  S2R R13, SR_CgaCtaId ;  /* 0x00000000000d7919 */ /* 0x000e220000008800 */
[----:B------:R-:W-:Y:S01]  /*0860*/  PRMT R15, R14, 0x9910, RZ ;  /* 0x000099100e0f7816 */ /* 0x000fe200000000ff */
[C---:B------:R-:W-:Y:S01]  /*0870*/  IMAD R14, R12.reuse, 0x56, RZ ;  /* 0x000000560c0e7824 */ /* 0x040fe200078e02ff */
[----:B------:R-:W-:Y:S01]  /*0880*/  SHF.R.U32.HI R2, RZ, 0x9, R2 ;  /* 0x00000009ff027819 */ /* 0x000fe20000011602 */
[----:B------:R-:W-:Y:S01]  /*0890*/  IMAD.IADD R11, R11, 0x1, R22 ;  /* 0x000000010b0b7824 */ /* 0x000fe200078e0216 */
[----:B------:R-:W-:Y:S01]  /*08a0*/  SHF.R.U32.HI R4, RZ, 0x9, R4 ;  /* 0x00000009ff047819 */ /* 0x000fe20000011604 */
[----:B------:R-:W-:Y:S01]  /*08b0*/  IMAD R12, R12, 0x3, RZ ;  /* 0x000000030c0c7824 */ /* 0x000fe200078e02ff */
[----:B------:R-:W-:Y:S01]  /*08c0*/  LOP3.LUT R22, R14, 0xffff, RZ, 0xc0, !PT ;  /* 0x0000ffff0e167812 */ /* 0x000fe200078ec0ff */
[----:B------:R-:W-:Y:S01]  /*08d0*/  IMAD R14, R15, 0x3, RZ ;  /* 0x000000030f0e7824 */ /* 0x000fe200078e02ff */
[----:B------:R-:W-:Y:S01]  /*08e0*/  LOP3.LUT R4, R4, 0xffff, RZ, 0xc0, !PT ;  /* 0x0000ffff04047812 */ /* 0x000fe200078ec0ff */
[----:B------:R-:W-:Y:S01]  /*08f0*/  @P2 VIADD R3, R3, 0x1 ;  /* 0x0000000103032836 */ /* 0x000fe20000000000 */
[----:B------:R-:W-:Y:S01]  /*0900*/  SHF.R.U32.HI R15, RZ, 0x8, R22 ;  /* 0x00000008ff0f7819 */ /* 0x000fe20000011616 */
[----:B------:R-:W-:Y:S01]  /*0910*/  IMAD.MOV R14, RZ, RZ, -R14 ;  /* 0x000000ffff0e7224 */ /* 0x000fe200078e0a0e */
[----:B------:R-:W-:Y:S01]  /*0920*/  @!P3 LOP3.LUT R3, RZ, UR14, RZ, 0x33, !PT ;  /* 0x0000000eff03bc12 */ /* 0x000fe2000f8e33ff */
[----:B------:R-:W-:Y:S01]  /*0930*/  IMAD.MOV R22, RZ, RZ, -R7 ;  /* 0x000000ffff167224 */ /* 0x000fe200078e0a07 */
[----:B------:R-:W-:-:S02]  /*0940*/  PRMT R15, R15, 0x9910, RZ ;  /* 0x000099100f0f7816 */ /* 0x000fc400000000ff */
[----:B------:R-:W-:Y:S02]  /*0950*/  PRMT R14, R14, 0x7710, RZ ;  /* 0x000077100e0e7816 */ /* 0x000fe400000000ff */
[----:B------:R-:W-:Y:S01]  /*0960*/  IADD3 R16, PT, PT, R16, R3, RZ ;  /* 0x0000000310107210 */ /* 0x000fe20007ffe0ff */
[----:B------:R-:W-:Y:S01]  /*0970*/  IMAD R15, R15, 0x3, RZ ;  /* 0x000000030f0f7824 */ /* 0x000fe200078e02ff */
[----:B------:R-:W-:Y:S02]  /*0980*/  IADD3 R9, PT, PT, R9, R14, RZ ;  /* 0x0000000e09097210 */ /* 0x000fe40007ffe0ff */
[----:B------:R-:W-:Y:S01]  /*0990*/  MOV R14, 0x400 ;  /* 0x00000400000e7802 */ /* 0x000fe20000000f00 */
[----:B------:R-:W-:-:S04]  /*09a0*/  IMAD.MOV R15, RZ, RZ, -R15 ;  /* 0x000000ffff0f7224 */ /* 0x000fc800078e0a0f */
[----:B------:R-:W-:Y:S01]  /*09b0*/  VIADD R14, R14, 0x480 ;  /* 0x000004800e0e7836 */ /* 0x000fe20000000000 */
[----:B------:R-:W-:-:S04]  /*09c0*/  PRMT R15, R15, 0x7710, RZ ;  /* 0x000077100f0f7816 */ /* 0x000fc800000000ff */
[----:B0-----:R-:W-:Y:S01]  /*09d0*/  LEA R7, R13, R14, 0x18 ;  /* 0x0000000e0d077211 */ /* 0x001fe200078ec0ff */
[----:B------:R-:W-:Y:S01]  /*09e0*/  IMAD R13, R8, 0x3, RZ ;  /* 0x00000003080d7824 */ /* 0x000fe200078e02ff */
[----:B------:R-:W-:Y:S01]  /*09f0*/  PRMT R14, R22, 0x7710, RZ ;  /* 0x00007710160e7816 */ /* 0x000fe200000000ff */
[----:B------:R-:W-:Y:S02]  /*0a00*/  IMAD.IADD R10, R10, 0x1, R15 ;  /* 0x000000010a0a7824 */ /* 0x000fe400078e020f */
[----:B------:R-:W-:Y:S02]  /*0a10*/  IMAD.MOV R13, RZ, RZ, -R13 ;  /* 0x000000ffff0d7224 */ /* 0x000fe400078e0a0d */
[----:B------:R-:W-:Y:S02]  /*0a20*/  IMAD.IADD R8, R17, 0x1, R14 ;  /* 0x0000000111087824 */ /* 0x000fe400078e020e */
[----:B------:R-:W-:Y:S01]  /*0a30*/  IMAD.MOV R14, RZ, RZ, -R12 ;  /* 0x000000ffff0e7224 */ /* 0x000fe200078e0a0c */
[----:B------:R-:W-:-:S02]  /*0a40*/  LOP3.LUT R12, R11, 0xff, RZ, 0xc0, !PT ;  /* 0x000000ff0b0c7812 */ /* 0x000fc400078ec0ff */
[----:B------:R-:W-:Y:S02]  /*0a50*/  PRMT R22, R13, 0x7710, RZ ;  /* 0x000077100d167816 */ /* 0x000fe400000000ff */
[----:B------:R-:W-:Y:S01]  /*0a60*/  PRMT R13, R14, 0x7710, RZ ;  /* 0x000077100e0d7816 */ /* 0x000fe200000000ff */
[----:B------:R-:W-:Y:S01]  /*0a70*/  IMAD R11, R12, 0x30, R7 ;  /* 0x000000300c0b7824 */ /* 0x000fe200078e0207 */
[----:B------:R-:W-:Y:S02]  /*0a80*/  LOP3.LUT R12, R9, 0xff, RZ, 0xc0, !PT ;  /* 0x000000ff090c7812 */ /* 0x000fe400078ec0ff */
[----:B------:R-:W-:Y:S01]  /*0a90*/  LOP3.LUT R14, R10, 0xff, RZ, 0xc0, !PT ;  /* 0x000000ff0a0e7812 */ /* 0x000fe200078ec0ff */
[----:B------:R-:W-:Y:S01]  /*0aa0*/  IMAD.IADD R10, R6, 0x1, R13 ;  /* 0x00000001060a7824 */ /* 0x000fe200078e020d */
[----:B------:R-:W-:Y:S01]  /*0ab0*/  IADD3 R9, PT, PT, R5, R22, RZ ;  /* 0x0000001605097210 */ /* 0x000fe20007ffe0ff */
[--C-:B------:R-:W-:Y:S01]  /*0ac0*/  IMAD R6, R12, 0x30, R7.reuse ;  /* 0x000000300c067824 */ /* 0x100fe200078e0207 */
[----:B------:R-:W-:Y:S01]  /*0ad0*/  LOP3.LUT R8, R8, 0xff, RZ, 0xc0, !PT ;  /* 0x000000ff08087812 */ /* 0x000fe200078ec0ff */
[----:B------:R-:W-:Y:S01]  /*0ae0*/  IMAD R7, R14, 0x30, R7 ;  /* 0x000000300e077824 */ /* 0x000fe200078e0207 */
[----:B------:R-:W-:-:S02]  /*0af0*/  LOP3.LUT R9, R9, 0xff, RZ, 0xc0, !PT ;  /* 0x000000ff09097812 */ /* 0x000fc400078ec0ff */
[----:B------:R-:W-:Y:S01]  /*0b00*/  LOP3.LUT R10, R10, 0xff, RZ, 0xc0, !PT ;  /* 0x000000ff0a0a7812 */ /* 0x000fe200078ec0ff */
[----:B------:R-:W-:Y:S02]  /*0b10*/  IMAD R5, R8, 0x10, R11 ;  /* 0x0000001008057824 */ /* 0x000fe400078e020b */
[----:B------:R-:W-:Y:S01]  /*0b20*/  IMAD R6, R9, 0x10, R6 ;  /* 0x0000001009067824 */ /* 0x000fe200078e0206 */
[----:B------:R-:W-:Y:S01]  /*0b30*/  LOP3.LUT R9, R2, 0xffff, RZ, 0xc0, !PT ;  /* 0x0000ffff02097812 */ /* 0x000fe200078ec0ff */
[----:B------:R-:W-:Y:S02]  /*0b40*/  IMAD R7, R10, 0x10, R7 ;  /* 0x000000100a077824 */ /* 0x000fe400078e0207 */
[----:B------:R-:W-:Y:S02]  /*0b50*/  IMAD R2, R0, 0x4, R5 ;  /* 0x0000000400027824 */ /* 0x000fe400078e0205 */
[----:B------:R-:W-:Y:S02]  /*0b60*/  IMAD R3, R9, 0x4, R6 ;  /* 0x0000000409037824 */ /* 0x000fe400078e0206 */
[----:B------:R-:W-:-:S07]  /*0b70*/  IMAD R0, R4, 0x4, R7 ;  /* 0x0000000404007824 */ /* 0x000fce00078e0207 */
.L_x_77:
[----:B------:R-:W-:Y:S01]  /*0b80*/  ISETP.GT.U32.AND P1, PT, R17, 0x47, PT ;  /* 0x000000471100780c */ /* 0x000fe20003f24070 */
[----:B0-----:R-:W0:Y:S01]  /*0b90*/  LDCU.64 UR10, c[0x0][0x380] ;  /* 0x00007000ff0a77ac */ /* 0x001e220008000a00 */
[----:B------:R-:W-:Y:S11]  /*0ba0*/  BSSY.RECONVERGENT B0, `(.L_x_54) ;  /* 0x0000061000007945 */ /* 0x000ff60003800200 */
[----:B-123--:R-:W-:Y:S05]  /*0bb0*/  @P1 BRA `(.L_x_55) ;  /* 0x00000004007c1947 */ /* 0x00efea0003800000 */
[----:B------:R-:W1:Y:S01]  /*0bc0*/  LDCU.64 UR8, c[0x0][0x3a8] ;  /* 0x00007500ff0877ac */ /* 0x000e620008000a00 */
[----:B------:R-:W-:Y:S02]  /*0bd0*/  IMAD.SHL.U32 R11, R17, 0x4, RZ ;  /* 0x00000004110b7824 */ /* 0x000fe400078e00ff */
[----:B------:R-:W-:-:S03]  /*0be0*/  IMAD.U32 R13, RZ, RZ, UR7 ;  /* 0x00000007ff0d7e24 */ /* 0x000fc6000f8e00ff */
[----:B------:R-:W-:Y:S01]  /*0bf0*/  PRMT R12, R11, 0x7610, R12 ;  /* 0x000076100b0c7816 */ /* 0x000fe2000000000c */
[----:B-1----:R-:W-:-:S04]  /*0c00*/  UIMAD UR8, UR9, UR8, URZ ;  /* 0x00000008090872a4 */ /* 0x002fc8000f8e02ff */
[----:B------:R-:W-:-:S06]  /*0c10*/  UIMAD UR8, UR8, UR4, URZ ;  /* 0x00000004080872a4 */ /* 0x000fcc000f8e02ff */
[----:B------:R-:W-:Y:S01]  /*0c20*/  IMAD.U32 R10, RZ, RZ, UR8 ;  /* 0x00000008ff0a7e24 */ /* 0x000fe2000f8e00ff */
[----:B------:R-:W-:-:S04]  /*0c30*/  USHF.R.S32.HI UR8, URZ, 0x1f, UR8 ;  /* 0x0000001fff087899 */ /* 0x000fc80008011408 */
[----:B------:R-:W-:-:S04]  /*0c40*/  IADD3 R10, P1, PT, R10, UR7, RZ ;  /* 0x000000070a0a7c10 */ /* 0x000fc8000ff3e0ff */
[----:B------:R-:W-:-:S09]  /*0c50*/  LEA.HI.X.SX32 R13, R13, UR8, 0x1, P1 ;  /* 0x000000080d0d7c11 */ /* 0x000fd200088f0eff */
.L_x_59:
[----:B------:R-:W-:Y:S01]  /*0c60*/  LOP3.LUT R4, R12, 0xffff, RZ, 0xc0, !PT ;  /* 0x0000ffff0c047812 */ /* 0x000fe200078ec0ff */
[----:B------:R-:W-:Y:S04]  /*0c70*/  BSSY.RECONVERGENT B1, `(.L_x_56) ;  /* 0x0000050000017945 */ /* 0x000fe80003800200 */
[----:B------:R-:W-:-:S05]  /*0c80*/  IMAD R4, R4, 0xe38f, RZ ;  /* 0x0000e38f04047824 */ /* 0x000fca00078e02ff */
[----:B------:R-:W-:Y:S02]  /*0c90*/  SHF.R.U32.HI R14, RZ, 0x14, R4 ;  /* 0x00000014ff0e7819 */ /* 0x000fe40000011604 */
[----:B-1----:R-:W1:Y:S02]  /*0ca0*/  LDC.64 R4, c[0x0][0x3a8] ;  /* 0x0000ea00ff047b82 */ /* 0x002e640000000a00 */
[----:B------:R-:W-:Y:S01]  /*0cb0*/  PRMT R6, R14, 0x9910, RZ ;  /* 0x000099100e067816 */ /* 0x000fe200000000ff */
[----:B------:R-:W-:-:S04]  /*0cc0*/  IMAD.IADD R27, R19, 0x1, R14 ;  /* 0x00000001131b7824 */ /* 0x000fc800078e020e */
[----:B------:R-:W-:-:S05]  /*0cd0*/  IMAD R6, R6, 0x12, RZ ;  /* 0x0000001206067824 */ /* 0x000fca00078e02ff */
[----:B------:R-:W-:-:S04]  /*0ce0*/  IADD3 R6, PT, PT, RZ, -R6, RZ ;  /* 0x80000006ff067210 */ /* 0x000fc80007ffe0ff */
[----:B------:R-:W-:Y:S01]  /*0cf0*/  PRMT R15, R6, 0x7710, RZ ;  /* 0x00007710060f7816 */ /* 0x000fe200000000ff */
[----:B------:R-:W-:-:S04]  /*0d00*/  IMAD.U32 R6, RZ, RZ, UR14 ;  /* 0x0000000eff067e24 */ /* 0x000fc8000f8e00ff */
[----:B------:R-:W-:Y:S02]  /*0d10*/  IMAD.IADD R15, R15, 0x1, R12 ;  /* 0x000000010f0f7824 */ /* 0x000fe400078e020c */
[----:B------:R-:W-:Y:S01]  /*0d20*/  IMAD R11, R6, 0x4, R11 ;  /* 0x00000004060b7824 */ /* 0x000fe200078e020b */
[----:B-1----:R-:W-:Y:S02]  /*0d30*/  ISETP.GE.AND P1, PT, R27, R4, PT ;  /* 0x000000041b00720c */ /* 0x002fe40003f26270 */
[----:B------:R-:W-:Y:S02]  /*0d40*/  LOP3.LUT R15, R15, 0xffff, RZ, 0xc0, !PT ;  /* 0x0000ffff0f0f7812 */ /* 0x000fe400078ec0ff */
[----:B------:R-:W-:Y:S02]  /*0d50*/  ISETP.GT.AND P1, PT, R27, -0x1, !P1 ;  /* 0xffffffff1b00780c */ /* 0x000fe40004f24270 */
[----:B------:R-:W-:Y:S01]  /*0d60*/  ISETP.GE.U32.AND P5, PT, R11, 0x120, PT ;  /* 0x000001200b00780c */ /* 0x000fe20003fa6070 */
[----:B------:R-:W-:-:S04]  /*0d70*/  IMAD.IADD R8, R18, 0x1, R15 ;  /* 0x0000000112087824 */ /* 0x000fc800078e020f */
[C---:B------:R-:W-:Y:S01]  /*0d80*/  VIADD R4, R8.reuse, 0x3 ;  /* 0x0000000308047836 */ /* 0x040fe20000000000 */
[C---:B------:R-:W-:Y:S02]  /*0d90*/  ISETP.GT.AND P4, PT, R8.reuse, -0x1, P1 ;  /* 0xffffffff0800780c */ /* 0x040fe40000f84270 */
[----:B------:R-:W-:Y:S02]  /*0da0*/  ISETP.GT.AND P2, PT, R8, -0x1, PT ;  /* 0xffffffff0800780c */ /* 0x000fe40003f44270 */
[CC--:B------:R-:W-:Y:S02]  /*0db0*/  ISETP.LT.AND P6, PT, R4.reuse, R5.reuse, PT ;  /* 0x000000050400720c */ /* 0x0c0fe40003fc1270 */
[----:B------:R-:W-:-:S11]  /*0dc0*/  ISETP.GE.AND P3, PT, R4, R5, PT ;  /* 0x000000050400720c */ /* 0x000fd60003f66270 */
[----:B------:R-:W-:Y:S05]  /*0dd0*/  @P4 BRA P6, `(.L_x_57) ;  /* 0x0000000000a44947 */ /* 0x000fea0003000000 */
[----:B------:R-:W1:Y:S01]  /*0de0*/  S2R R22, SR_CgaCtaId ;  /* 0x0000000000167919 */ /* 0x000e620000008800 */
[-C--:B------:R-:W-:Y:S01]  /*0df0*/  ISETP.LT.AND P2, PT, R8, R5.reuse, P2 ;  /* 0x000000050800720c */ /* 0x080fe20001741270 */
[----:B------:R-:W-:Y:S01]  /*0e00*/  IMAD R27, R27, R5, RZ ;  /* 0x000000051b1b7224 */ /* 0x000fe200078e02ff */
[----:B------:R-:W-:Y:S02]  /*0e10*/  MOV R9, 0x400 ;  /* 0x0000040000097802 */ /* 0x000fe40000000f00 */
[----:B------:R-:W-:-:S13]  /*0e20*/  PLOP3.LUT P2, PT, P1, P2, PT, 0x80, 0x8 ;  /* 0x000000000008781c */ /* 0x000fda0000f45070 */
[----:B------:R-:W-:-:S04]  /*0e30*/  @P2 IADD3 R6, PT, PT, R8, R27, RZ ;  /* 0x0000001b08062210 */ /* 0x000fc80007ffe0ff */
[----:B------:R-:W-:-:S04]  /*0e40*/  @P2 IADD3 R4, P4, PT, R6, R10, RZ ;  /* 0x0000000a06042210 */ /* 0x000fc80007f9e0ff */
[----:B------:R-:W-:Y:S02]  /*0e50*/  @P2 LEA.HI.X.SX32 R7, R6, R13, 0x1, P4 ;  /* 0x0000000d06072211 */ /* 0x000fe400020f0eff */
[----:B0-----:R-:W-:Y:S02]  /*0e60*/  @P2 LEA R6, P4, R4, UR10, 0x2 ;  /* 0x0000000a04062c11 */ /* 0x001fe4000f8810ff */
[----:B-1----:R-:W-:Y:S01]  /*0e70*/  LEA R9, R22, R9, 0x18 ;  /* 0x0000000916097211 */ /* 0x002fe200078ec0ff */
[----:B------:R-:W-:Y:S01]  /*0e80*/  IMAD.MOV.U32 R22, RZ, RZ, RZ ;  /* 0x000000ffff167224 */ /* 0x000fe200078e00ff */
[----:B------:R-:W-:Y:S01]  /*0e90*/  @P2 LEA.HI.X R7, R4, UR11, R7, 0x2, P4 ;  /* 0x0000000b04072c11 */ /* 0x000fe2000a0f1407 */
[----:B------:R-:W-:Y:S01]  /*0ea0*/  VIADD R4, R8, 0x1 ;  /* 0x0000000108047836 */ /* 0x000fe20000000000 */
[----:B------:R-:W-:-:S03]  /*0eb0*/  SHF.R.S32.HI R28, RZ, 0x1f, R8 ;  /* 0x0000001fff1c7819 */ /* 0x000fc60000011408 */
[----:B------:R0:W2:Y:S01]  /*0ec0*/  @P2 LDG.E R22, desc[UR16][R6.64] ;  /* 0x0000001006162981 */ /* 0x0000a2000c1e1900 */
[----:B------:R-:W-:Y:S02]  /*0ed0*/  ISETP.GE.AND P4, PT, R4, R5, PT ;  /* 0x000000050400720c */ /* 0x000fe40003f86270 */
[--C-:B------:R-:W-:Y:S02]  /*0ee0*/  SHF.R.S32.HI R4, RZ, 0x1f, R27.reuse ;  /* 0x0000001fff047819 */ /* 0x100fe4000001141b */
[----:B------:R-:W-:Y:S02]  /*0ef0*/  IADD3 R27, P2, P6, R10, R8, R27 ;  /* 0x000000080a1b7210 */ /* 0x000fe40007e5e01b */
[C---:B------:R-:W-:Y:S02]  /*0f00*/  ISETP.GT.AND P4, PT, R8.reuse, -0x2, !P4 ;  /* 0xfffffffe0800780c */ /* 0x040fe40006784270 */
[----:B------:R-:W-:Y:S01]  /*0f10*/  IADD3.X R28, PT, PT, R13, R28, R4, P2, P6 ;  /* 0x0000001c0d1c7210 */ /* 0x000fe200017ec404 */
[C---:B------:R-:W-:Y:S01]  /*0f20*/  VIADD R4, R8.reuse, 0x2 ;  /* 0x0000000208047836 */ /* 0x040fe20000000000 */
[----:B------:R-:W-:-:S02]  /*0f30*/  ISETP.GT.AND P3, PT, R8, -0x4, !P3 ;  /* 0xfffffffc0800780c */ /* 0x000fc40005f64270 */
[----:B0-----:R-:W-:Y:S02]  /*0f40*/  CS2R R6, SRZ ;  /* 0x0000000000067805 */ /* 0x001fe4000001ff00 */
[----:B------:R-:W-:Y:S02]  /*0f50*/  PLOP3.LUT P4, PT, P1, P4, PT, 0x80, 0x8 ;  /* 0x000000000008781c */ /* 0x000fe40000f89070 */
[----:B------:R-:W-:Y:S02]  /*0f60*/  ISETP.GE.AND P2, PT, R4, R5, PT ;  /* 0x000000050400720c */ /* 0x000fe40003f46270 */
[----:B------:R-:W-:Y:S02]  /*0f70*/  PLOP3.LUT P3, PT, P1, P3, PT, 0x80, 0x8 ;  /* 0x000000000008781c */ /* 0x000fe40000f67070 */
[----:B------:R-:W-:Y:S01]  /*0f80*/  ISETP.GT.AND P2, PT, R8, -0x3, !P2 ;  /* 0xfffffffd0800780c */ /* 0x000fe20005744270 */
[----:B------:R-:W-:-:S03]  /*0f90*/  IMAD.MOV.U32 R8, RZ, RZ, RZ ;  /* 0x000000ffff087224 */ /* 0x000fc600078e00ff */
[----:B------:R-:W-:Y:S02]  /*0fa0*/  PLOP3.LUT P2, PT, P1, P2, PT, 0x80, 0x8 ;  /* 0x000000000008781c */ /* 0x000fe40000f45070 */
[----:B------:R-:W-:-:S04]  /*0fb0*/  LEA R4, P1, R27, UR10, 0x2 ;  /* 0x0000000a1b047c11 */ /* 0x000fc8000f8210ff */
[----:B------:R-:W-:-:S05]  /*0fc0*/  LEA.HI.X R5, R27, UR11, R28, 0x2, P1 ;  /* 0x0000000b1b057c11 */ /* 0x000fca00088f141c */
[----:B------:R-:W3:Y:S04]  /*0fd0*/  @P4 LDG.E R6, desc[UR16][R4.64+0x4] ;  /* 0x0000041004064981 */ /* 0x000ee8000c1e1900 */
[----:B------:R-:W4:Y:S04]  /*0fe0*/  @P2 LDG.E R7, desc[UR16][R4.64+0x8] ;  /* 0x0000081004072981 */ /* 0x000f28000c1e1900 */
[----:B------:R-:W4:Y:S01]  /*0ff0*/  @P3 LDG.E R8, desc[UR16][R4.64+0xc] ;  /* 0x00000c1004083981 */ /* 0x000f22000c1e1900 */
[----:B------:R-:W-:-:S04]  /*1000*/  IMAD R14, R14, 0x48, R9 ;  /* 0x000000480e0e7824 */ /* 0x000fc800078e0209 */
[----:B------:R-:W-:-:S05]  /*1010*/  IMAD R15, R15, 0x4, R14 ;  /* 0x000000040f0f7824 */ /* 0x000fca00078e020e */
[----:B--2---:R1:W-:Y:S04]  /*1020*/  STS [R15], R22 ;  /* 0x000000160f007388 */ /* 0x0043e80000000800 */
[----:B---3--:R1:W-:Y:S04]  /*1030*/  STS [R15+0x4], R6 ;  /* 0x000004060f007388 */ /* 0x0083e80000000800 */
[----:B----4-:R1:W-:Y:S04]  /*1040*/  STS [R15+0x8], R7 ;  /* 0x000008070f007388 */ /* 0x0103e80000000800 */
[----:B------:R1:W-:Y:S01]  /*1050*/  STS [R15+0xc], R8 ;  /* 0x00000c080f007388 */ /* 0x0003e20000000800 */
[----:B------:R-:W-:Y:S05]  /*1060*/  BRA `(.L_x_58) ;  /* 0x0000000000407947 */ /* 0x000fea0003800000 */
.L_x_57:
[----:B------:R-:W-:-:S05]  /*1070*/  IMAD R5, R27, R5, R8 ;  /* 0x000000051b057224 */ /* 0x000fca00078e0208 */
[----:B------:R-:W-:-:S04]  /*1080*/  IADD3 R6, P1, PT, R5, R10, RZ ;  /* 0x0000000a05067210 */ /* 0x000fc80007f3e0ff */
[----:B------:R-:W-:Y:S02]  /*1090*/  LEA.HI.X.SX32 R5, R5, R13, 0x1, P1 ;  /* 0x0000000d05057211 */ /* 0x000fe400008f0eff */
[----:B0-----:R-:W-:-:S04]  /*10a0*/  LEA R4, P1, R6, UR10, 0x2 ;  /* 0x0000000a06047c11 */ /* 0x001fc8000f8210ff */
[----:B------:R-:W-:-:S06]  /*10b0*/  LEA.HI.X R5, R6, UR11, R5, 0x2, P1 ;  /* 0x0000000b06057c11 */ /* 0x000fcc00088f1405 */
[----:B------:R-:W2:Y:S01]  /*10c0*/  LDG.E.128 R4, desc[UR16][R4.64] ;  /* 0x0000001004047981 */ /* 0x000ea2000c1e1d00 */
[----:B------:R-:W-:Y:S01]  /*10d0*/  MOV R8, 0x400 ;  /* 0x0000040000087802 */ /* 0x000fe20000000f00 */
[----:B------:R-:W0:Y:S01]  /*10e0*/  S2R R9, SR_CgaCtaId ;  /* 0x0000000000097919 */ /* 0x000e220000008800 */
[----:B------:R-:W1:Y:S02]  /*10f0*/  S2R R22, SR_SWINHI ;  /* 0x0000000000167919 */ /* 0x000e640000002f00 */
[----:B0-----:R-:W-:-:S04]  /*1100*/  LEA R9, R9, R8, 0x18 ;  /* 0x0000000809097211 */ /* 0x001fc800078ec0ff */
[----:B------:R-:W-:Y:S02]  /*1110*/  MOV R8, R9 ;  /* 0x0000000900087202 */ /* 0x000fe40000000f00 */
[----:B-1----:R-:W-:-:S03]  /*1120*/  MOV R9, R22 ;  /* 0x0000001600097202 */ /* 0x002fc60000000f00 */
[----:B------:R-:W-:-:S04]  /*1130*/  IMAD.WIDE.U32 R8, R14, 0x48, R8 ;  /* 0x000000480e087825 */ /* 0x000fc800078e0008 */
[----:B------:R-:W-:-:S05]  /*1140*/  IMAD.WIDE.U32 R8, R15, 0x4, R8 ;  /* 0x000000040f087825 */ /* 0x000fca00078e0008 */
[----:B------:R-:W-:-:S05]  /*1150*/  MOV R8, R8 ;  /* 0x0000000800087202 */ /* 0x000fca0000000f00 */
[----:B--2---:R0:W-:Y:S02]  /*1160*/  STS.128 [R8], R4 ;  /* 0x0000000408007388 */ /* 0x0041e40000000c00 */
.L_x_58:
[----:B------:R-:W-:Y:S05]  /*1170*/  BSYNC.RECONVERGENT B1 ;  /* 0x0000000000017941 */ /* 0x000fea0003800200 */
.L_x_56:
[----:B0-----:R-:W-:-:S05]  /*1180*/  IMAD.U32 R5, RZ, RZ, UR14 ;  /* 0x0000000eff057e24 */ /* 0x001fca000f8e00ff */
[----:B------:R-:W-:Y:S01]  /*1190*/  LEA R12, R5, R12, 0x2 ;  /* 0x0000000c050c7211 */ /* 0x000fe200078e10ff */
[----:B------:R-:W-:Y:S06]  /*11a0*/  @!P5 BRA `(.L_x_59) ;  /* 0xfffffff800acd947 */ /* 0x000fec000383ffff */
.L_x_55:
[----:B0-----:R-:W-:Y:S05]  /*11b0*/  BSYNC.RECONVERGENT B0 ;  /* 0x0000000000007941 */ /* 0x001fea0003800200 */
.L_x_54:
        /* <DEDUP_REMOVED lines=9> */
[----:B-1----:R-:W0:Y:S01]  /*1250*/  LDC R6, c[0x0][0x3a4] ;  /* 0x0000e900ff067b82 */ /* 0x002e220000000800 */
[----:B------:R-:W-:Y:S01]  /*1260*/  BSSY.RECONVERGENT B2, `(.L_x_64) ;  /* 0x0000024000027945 */ /* 0x000fe20003800200 */
[----:B------:R-:W-:Y:S01]  /*1270*/  ISETP.NE.AND P2, PT, R13, RZ, PT ;  /* 0x000000ff0d00720c */ /* 0x000fe20003f45270 */
[----:B------:R-:W-:Y:S02]  /*1280*/  VIADD R7, R17, UR14 ;  /* 0x0000000e11077c36 */ /* 0x000fe40008000000 */
        /* <DEDUP_REMOVED lines=15> */
[----:B------:R-:W-:Y:S02]  /*1380*/  IMAD.MOV R12, RZ, RZ, -R4 ;  /* 0x000000ffff0c7224 */ /* 0x000fe400078e0a04 */
[----:B0-----:R-:W-:Y:S01]  /*1390*/  IMAD R10, R9, R10, UR4 ;  /* 0x00000004090a7e24 */ /* 0x001fe2000f8e020a */
[----:B------:R-:W-:Y:S02]  /*13a0*/  SHF.R.U32.HI R5, RZ, 0x8, R5 ;  /* 0x00000008ff057819 */ /* 0x000fe40000011605 */
[----:B------:R-:W-:Y:S02]  /*13b0*/  PRMT R12, R12, 0x7710, RZ ;  /* 0x000077100c0c7816 */ /* 0x000fe400000000ff */
[----:B------:R-:W-:-:S03]  /*13c0*/  PRMT R5, R5, 0x9910, RZ ;  /* 0x0000991005057816 */ /* 0x000fc600000000ff */
[----:B------:R-:W-:Y:S02]  /*13d0*/  IMAD.IADD R12, R17, 0x1, R12 ;  /* 0x00000001110c7824 */ /* 0x000fe400078e020c */
[----:B------:R-:W-:-:S03]  /*13e0*/  IMAD R5, R5, 0x3, RZ ;  /* 0x0000000305057824 */ /* 0x000fc600078e02ff */
[----:B------:R-:W-:Y:S01]  /*13f0*/  LOP3.LUT R12, R12, 0xff, RZ, 0xc0, !PT ;  /* 0x000000ff0c0c7812 */ /* 0x000fe200078ec0ff */
[----:B------:R-:W-:Y:S02]  /*1400*/  IMAD.MOV R11, RZ, RZ, -R5 ;  /* 0x000000ffff0b7224 */ /* 0x000fe400078e0a05 */
[----:B------:R-:W0:Y:S03]  /*1410*/  LDC.64 R4, c[0x0][0x388] ;  /* 0x0000e200ff047b82 */ /* 0x000e260000000a00 */
[----:B------:R-:W-:-:S04]  /*1420*/  PRMT R11, R11, 0x7710, RZ ;  /* 0x000077100b0b7816 */ /* 0x000fc800000000ff */
[----:B------:R-:W-:-:S04]  /*1430*/  IADD3 R11, PT, PT, R8, R11, RZ ;  /* 0x0000000b080b7210 */ /* 0x000fc80007ffe0ff */
[----:B------:R-:W-:-:S05]  /*1440*/  LOP3.LUT R11, R11, 0xff, RZ, 0xc0, !PT ;  /* 0x000000ff0b0b7812 */ /* 0x000fca00078ec0ff */
[----:B------:R-:W-:-:S04]  /*1450*/  IMAD R9, R11, 0x3, R12 ;  /* 0x000000030b097824 */ /* 0x000fc800078e020c */
[----:B------:R-:W-:-:S04]  /*1460*/  IMAD R9, R10, 0x9, R9 ;  /* 0x000000090a097824 */ /* 0x000fc800078e0209 */
[----:B0-----:R-:W-:-:S06]  /*1470*/  IMAD.WIDE R4, R9, 0x4, R4 ;  /* 0x0000000409047825 */ /* 0x001fcc00078e0204 */
[----:B------:R-:W2:Y:S04]  /*1480*/  LDG.E.CONSTANT R5, desc[UR16][R4.64] ;  /* 0x0000001004057981 */ /* 0x000ea8000c1e9900 */
[----:B--2---:R0:W-:Y:S02]  /*1490*/  STS [R2], R5 ;  /* 0x0000000502007388 */ /* 0x0041e40000000800 */
.L_x_65:
[----:B------:R-:W-:Y:S05]  /*14a0*/  BSYNC.RECONVERGENT B2 ;  /* 0x0000000000027941 */ /* 0x000fea0003800200 */
.L_x_64:
[----:B------:R-:W-:Y:S01]  /*14b0*/  IMAD.MOV.U32 R12, RZ, RZ, R7 ;  /* 0x000000ffff0c7224 */ /* 0x000fe200078e0007 */
[----:B------:R-:W-:Y:S06]  /*14c0*/  @!P2 BRA `(.L_x_63) ;  /* 0x000000040028a947 */ /* 0x000fec0003800000 */
[C---:B------:R-:W-:Y:S01]  /*14d0*/  VIADD R8, R7.reuse, UR14 ;  /* 0x0000000e07087c36 */ /* 0x040fe20008000000 */
[----:B------:R-:W-:Y:S02]  /*14e0*/  PRMT R4, R7, 0x9910, RZ ;  /* 0x0000991007047816 */ /* 0x000fe400000000ff */
[----:B------:R-:W-:Y:S02]  /*14f0*/  ISETP.NE.AND P3, PT, R13, 0x1, PT ;  /* 0x000000010d00780c */ /* 0x000fe40003f65270 */
[----:B------:R-:W-:Y:S01]  /*1500*/  PRMT R10, R8, 0x9910, RZ ;  /* 0x00009910080a7816 */ /* 0x000fe200000000ff */
[----:B0-----:R-:W-:-:S04]  /*1510*/  IMAD R5, R4, 0xab, RZ ;  /* 0x000000ab04057824 */ /* 0x001fc800078e02ff */
[C---:B------:R-:W-:Y:S01]  /*1520*/  IMAD R9, R10.reuse, 0xab, RZ ;  /* 0x000000ab0a097824 */ /* 0x040fe200078e02ff */
[----:B------:R-:W-:Y:S01]  /*1530*/  LOP3.LUT R5, R5, 0xffff, RZ, 0xc0, !PT ;  /* 0x0000ffff05057812 */ /* 0x000fe200078ec0ff */
[----:B------:R-:W-:-:S03]  /*1540*/  IMAD R12, R10, 0x39, RZ ;  /* 0x000000390a0c7824 */ /* 0x000fc600078e02ff */
[----:B------:R-:W-:Y:S01]  /*1550*/  LOP3.LUT R11, R9, 0xffff, RZ, 0xc0, !PT ;  /* 0x0000ffff090b7812 */ /* 0x000fe200078ec0ff */
[----:B------:R-:W-:Y:S01]  /*1560*/  IMAD R9, R4, 0x39, RZ ;  /* 0x0000003904097824 */ /* 0x000fe200078e02ff */
[----:B------:R-:W-:Y:S02]  /*1570*/  SHF.R.U32.HI R5, RZ, 0x9, R5 ;  /* 0x00000009ff057819 */ /* 0x000fe40000011605 */
[----:B------:R-:W-:Y:S02]  /*1580*/  SHF.R.U32.HI R4, RZ, 0x9, R11 ;  /* 0x00000009ff047819 */ /* 0x000fe4000001160b */
[----:B------:R-:W-:Y:S02]  /*1590*/  PRMT R11, R5, 0x9910, RZ ;  /* 0x00009910050b7816 */ /* 0x000fe400000000ff */
[----:B------:R-:W-:Y:S02]  /*15a0*/  PRMT R14, R4, 0x9910, RZ ;  /* 0x00009910040e7816 */ /* 0x000fe400000000ff */
[----:B------:R-:W-:-:S02]  /*15b0*/  LOP3.LUT R9, R9, 0xffff, RZ, 0xc0, !PT ;  /* 0x0000ffff09097812 */ /* 0x000fc400078ec0ff */
[----:B------:R-:W-:Y:S01]  /*15c0*/  LOP3.LUT R13, R12, 0xffff, RZ, 0xc0, !PT ;  /* 0x0000ffff0c0d7812 */ /* 0x000fe200078ec0ff */
[----:B------:R-:W-:Y:S01]  /*15d0*/  IMAD.MOV.U32 R10, RZ, RZ, R14 ;  /* 0x000000ffff0a7224 */ /* 0x000fe200078e000e */
[----:B------:R-:W-:Y:S01]  /*15e0*/  SHF.R.U32.HI R9, RZ, 0x9, R9 ;  /* 0x00000009ff097819 */ /* 0x000fe20000011609 */
[----:B------:R-:W-:Y:S01]  /*15f0*/  IMAD R12, R11, 0x56, RZ ;  /* 0x000000560b0c7824 */ /* 0x000fe200078e02ff */
[----:B------:R-:W-:Y:S01]  /*1600*/  SHF.R.U32.HI R14, RZ, 0x9, R13 ;  /* 0x00000009ff0e7819 */ /* 0x000fe2000001160d */
[----:B------:R-:W-:Y:S01]  /*1610*/  IMAD R15, R10, 0x56, RZ ;  /* 0x000000560a0f7824 */ /* 0x000fe200078e02ff */
[----:B------:R-:W-:Y:S02]  /*1620*/  LOP3.LUT R9, R9, 0xffff, RZ, 0xc0, !PT ;  /* 0x0000ffff09097812 */ /* 0x000fe400078ec0ff */
[----:B------:R-:W-:Y:S01]  /*1630*/  LOP3.LUT R13, R12, 0xffff, RZ, 0xc0, !PT ;  /* 0x0000ffff0c0d7812 */ /* 0x000fe200078ec0ff */
[----:B------:R-:W-:Y:S01]  /*1640*/  IMAD R12, R11, 0x3, RZ ;  /* 0x000000030b0c7824 */ /* 0x000fe200078e02ff */
[----:B------:R-:W-:Y:S01]  /*1650*/  LOP3.LUT R14, R14, 0xffff, RZ, 0xc0, !PT ;  /* 0x0000ffff0e0e7812 */ /* 0x000fe200078ec0ff */
[----:B------:R-:W-:Y:S01]  /*1660*/  VIADD R9, R9, UR6 ;  /* 0x0000000609097c36 */ /* 0x000fe20008000000 */
[----:B------:R-:W-:Y:S01]  /*1670*/  LOP3.LUT R15, R15, 0xffff, RZ, 0xc0, !PT ;  /* 0x0000ffff0f0f7812 */ /* 0x000fe200078ec0ff */
[----:B------:R-:W-:Y:S01]  /*1680*/  IMAD.MOV R12, RZ, RZ, -R12 ;  /* 0x000000ffff0c7224 */ /* 0x000fe200078e0a0c */
[----:B------:R-:W-:Y:S01]  /*1690*/  SHF.R.U32.HI R13, RZ, 0x8, R13 ;  /* 0x00000008ff0d7819 */ /* 0x000fe2000001160d */
[----:B------:R-:W-:Y:S01]  /*16a0*/  VIADD R11, R14, UR6 ;  /* 0x000000060e0b7c36 */ /* 0x000fe20008000000 */
[----:B------:R-:W-:-:S02]  /*16b0*/  SHF.R.U32.HI R15, RZ, 0x8, R15 ;  /* 0x00000008ff0f7819 */ /* 0x000fc4000001160f */
[----:B------:R-:W-:Y:S02]  /*16c0*/  PRMT R13, R13, 0x9910, RZ ;  /* 0x000099100d0d7816 */ /* 0x000fe400000000ff */
[----:B------:R-:W-:Y:S02]  /*16d0*/  PRMT R15, R15, 0x9910, RZ ;  /* 0x000099100f0f7816 */ /* 0x000fe400000000ff */
[-C--:B------:R-:W-:Y:S02]  /*16e0*/  ISETP.GE.AND P2, PT, R9, R6.reuse, PT ;  /* 0x000000060900720c */ /* 0x080fe40003f46270 */
[----:B------:R-:W-:Y:S02]  /*16f0*/  ISETP.GE.OR P1, PT, R11, R6, !P3 ;  /* 0x000000060b00720c */ /* 0x000fe40005f26670 */
[----:B------:R-:W-:Y:S01]  /*1700*/  MOV R6, R13 ;  /* 0x0000000d00067202 */ /* 0x000fe20000000f00 */
[----:B------:R-:W-:Y:S01]  /*1710*/  IMAD.MOV.U32 R13, RZ, RZ, R15 ;  /* 0x000000ffff0d7224 */ /* 0x000fe200078e000f */
[----:B------:R-:W-:-:S03]  /*1720*/  PRMT R12, R12, 0x7710, RZ ;  /* 0x000077100c0c7816 */ /* 0x000fc600000000ff */
[----:B------:R-:W-:Y:S02]  /*1730*/  IMAD R6, R6, 0x3, RZ ;  /* 0x0000000306067824 */ /* 0x000fe400078e02ff */
[----:B------:R-:W-:Y:S02]  /*1740*/  IMAD R13, R13, 0x3, RZ ;  /* 0x000000030d0d7824 */ /* 0x000fe400078e02ff */
[----:B------:R-:W-:Y:S01]  /*1750*/  IMAD.MOV R6, RZ, RZ, -R6 ;  /* 0x000000ffff067224 */ /* 0x000fe200078e0a06 */
[----:B------:R-:W0:Y:S01]  /*1760*/  @!P2 LDC R14, c[0x0][0x3a0] ;  /* 0x0000e800ff0eab82 */ /* 0x000e220000000800 */
[----:B------:R-:W-:Y:S02]  /*1770*/  IMAD.IADD R12, R7, 0x1, R12 ;  /* 0x00000001070c7824 */ /* 0x000fe400078e020c */
[----:B------:R-:W-:Y:S01]  /*1780*/  IMAD.MOV R13, RZ, RZ, -R13 ;  /* 0x000000ffff0d7224 */ /* 0x000fe200078e0a0d */
[----:B------:R-:W-:Y:S01]  /*1790*/  PRMT R6, R6, 0x7710, RZ ;  /* 0x0000771006067816 */ /* 0x000fe200000000ff */
[----:B------:R-:W-:Y:S01]  /*17a0*/  IMAD R7, R10, 0x3, RZ ;  /* 0x000000030a077824 */ /* 0x000fe200078e02ff */
[----:B------:R-:W-:-:S02]  /*17b0*/  LOP3.LUT R12, R12, 0xff, RZ, 0xc0, !PT ;  /* 0x000000ff0c0c7812 */ /* 0x000fc400078ec0ff */
[----:B------:R-:W1:Y:S01]  /*17c0*/  @!P1 LDC R10, c[0x0][0x3a0] ;  /* 0x0000e800ff0a9b82 */ /* 0x000e620000000800 */
[----:B------:R-:W-:Y:S01]  /*17d0*/  PRMT R13, R13, 0x7710, RZ ;  /* 0x000077100d0d7816 */ /* 0x000fe200000000ff */
[----:B------:R-:W-:Y:S02]  /*17e0*/  IMAD.MOV R27, RZ, RZ, -R7 ;  /* 0x000000ffff1b7224 */ /* 0x000fe400078e0a07 */
[----:B------:R-:W-:Y:S01]  /*17f0*/  IMAD.IADD R15, R5, 0x1, R6 ;  /* 0x00000001050f7824 */ /* 0x000fe200078e0206 */
[----:B------:R-:W-:Y:S02]  /*1800*/  IADD3 R13, PT, PT, R4, R13, RZ ;  /* 0x0000000d040d7210 */ /* 0x000fe40007ffe0ff */
[----:B------:R-:W-:Y:S01]  /*1810*/  PRMT R27, R27, 0x7710, RZ ;  /* 0x000077101b1b7816 */ /* 0x000fe200000000ff */
[----:B------:R-:W2:Y:S01]  /*1820*/  @!P2 LDC.64 R6, c[0x0][0x388] ;  /* 0x0000e200ff06ab82 */ /* 0x000ea20000000a00 */
[----:B------:R-:W-:Y:S02]  /*1830*/  LOP3.LUT R15, R15, 0xff, RZ, 0xc0, !PT ;  /* 0x000000ff0f0f7812 */ /* 0x000fe400078ec0ff */
[----:B------:R-:W-:Y:S01]  /*1840*/  LOP3.LUT R22, R13, 0xff, RZ, 0xc0, !PT ;  /* 0x000000ff0d167812 */ /* 0x000fe200078ec0ff */
[----:B------:R-:W-:-:S02]  /*1850*/  IMAD.IADD R27, R8, 0x1, R27 ;  /* 0x00000001081b7824 */ /* 0x000fc400078e021b */
[----:B------:R-:W-:Y:S02]  /*1860*/  IMAD R15, R15, 0x3, R12 ;  /* 0x000000030f0f7824 */ /* 0x000fe400078e020c */
[----:B------:R-:W3:Y:S01]  /*1870*/  @!P1 LDC.64 R4, c[0x0][0x388] ;  /* 0x0000e200ff049b82 */ /* 0x000ee20000000a00 */
[----:B------:R-:W-:Y:S01]  /*1880*/  LOP3.LUT R27, R27, 0xff, RZ, 0xc0, !PT ;  /* 0x000000ff1b1b7812 */ /* 0x000fe200078ec0ff */
[----:B0-----:R-:W-:-:S04]  /*1890*/  @!P2 IMAD R14, R9, R14, UR4 ;  /* 0x00000004090eae24 */ /* 0x001fc8000f8e020e */
[----:B------:R-:W-:Y:S02]  /*18a0*/  IMAD R27, R22, 0x3, R27 ;  /* 0x00000003161b7824 */ /* 0x000fe400078e021b */
[----:B-1----:R-:W-:Y:S02]  /*18b0*/  @!P1 IMAD R10, R11, R10, UR4 ;  /* 0x000000040b0a9e24 */ /* 0x002fe4000f8e020a */
[----:B------:R-:W-:Y:S02]  /*18c0*/  @!P2 IMAD R9, R14, 0x9, R15 ;  /* 0x000000090e09a824 */ /* 0x000fe400078e020f */
[----:B------:R-:W-:Y:S02]  /*18d0*/  @!P1 IMAD R11, R10, 0x9, R27 ;  /* 0x000000090a0b9824 */ /* 0x000fe400078e021b */
        /* <DEDUP_REMOVED lines=9> */
.L_x_63:
[----:B------:R-:W-:Y:S05]  /*1970*/  BSYNC.RECONVERGENT B1 ;  /* 0x0000000000017941 */ /* 0x000fea0003800200 */
.L_x_62:
[----:B-12---:R-:W2:Y:S01]  /*1980*/  LDC R6, c[0x0][0x3a0] ;  /* 0x0000e800ff067b82 */ /* 0x006ea20000000800 */
[----:B------:R-:W-:-:S07]  /*1990*/  ISETP.GE.U32.AND P1, PT, R16, 0x3, PT ;  /* 0x000000031000780c */ /* 0x000fce0003f26070 */
[----:B------:R-:W3:Y:S06]  /*19a0*/  LDC R7, c[0x0][0x3a4] ;  /* 0x0000e900ff077b82 */ /* 0x000eec0000000800 */
[----:B------:R-:W-:Y:S05]  /*19b0*/  @!P1 BRA `(.L_x_61) ;  /* 0x0000000800c89947 */ /* 0x000fea0003800000 */
.L_x_74:
[C---:B01----:R-:W-:Y:S01]  /*19c0*/  PRMT R4, R12.reuse, 0x9910, RZ ;  /* 0x000099100c047816 */ /* 0x043fe200000000ff */
[----:B------:R-:W-:Y:S01]  /*19d0*/  VIADD R10, R12, UR14 ;  /* 0x0000000e0c0a7c36 */ /* 0x000fe20008000000 */
[----:B------:R-:W-:Y:S03]  /*19e0*/  BSSY.RECONVERGENT B1, `(.L_x_66) ;  /* 0x0000030000017945 */ /* 0x000fe60003800200 */
[----:B------:R-:W-:Y:S01]  /*19f0*/  IMAD R4, R4, 0x39, RZ ;  /* 0x0000003904047824 */ /* 0x000fe200078e02ff */
[----:B0-----:R-:W-:-:S04]  /*1a00*/  PRMT R5, R10, 0x9910, RZ ;  /* 0x000099100a057816 */ /* 0x001fc800000000ff */
        /* <DEDUP_REMOVED lines=8> */
[----:B---3--:R-:W-:Y:S01]  /*1a90*/  ISETP.GE.AND P1, PT, R13, R7, PT ;  /* 0x000000070d00720c */ /* 0x008fe20003f26270 */
[----:B------:R-:W-:-:S05]  /*1aa0*/  VIADD R11, R9, UR6 ;  /* 0x00000006090b7c36 */ /* 0x000fca0008000000 */
[----:B------:R-:W-:-:S07]  /*1ab0*/  ISETP.GE.AND P2, PT, R11, R7, PT ;  /* 0x000000070b00720c */ /* 0x000fce0003f46270 */
[----:B------:R-:W-:Y:S06]  /*1ac0*/  @P1 BRA `(.L_x_67) ;  /* 0x0000000000841947 */ /* 0x000fec0003800000 */
[----:B------:R-:W-:Y:S01]  /*1ad0*/  LOP3.LUT R4, R12, 0xff, RZ, 0xc0, !PT ;  /* 0x000000ff0c047812 */ /* 0x000fe200078ec0ff */
[----:B--2---:R-:W-:-:S04]  /*1ae0*/  IMAD R13, R13, R6, UR4 ;  /* 0x000000040d0d7e24 */ /* 0x004fc8000f8e0206 */
        /* <DEDUP_REMOVED lines=9> */
[----:B------:R-:W-:-:S03]  /*1b80*/  IMAD.MOV R15, RZ, RZ, -R4 ;  /* 0x000000ffff0f7224 */ /* 0x000fc600078e0a04 */
[----:B------:R-:W-:Y:S02]  /*1b90*/  IADD3 R5, PT, PT, RZ, -R5, RZ ;  /* 0x80000005ff057210 */ /* 0x000fe40007ffe0ff */
[----:B------:R-:W-:Y:S02]  /*1ba0*/  PRMT R15, R15, 0x7710, RZ ;  /* 0x000077100f0f7816 */ /* 0x000fe400000000ff */
[----:B------:R-:W-:Y:S02]  /*1bb0*/  PRMT R27, R5, 0x7710, RZ ;  /* 0x00007710051b7816 */ /* 0x000fe400000000ff */
[----:B------:R-:W0:Y:S01]  /*1bc0*/  LDC.64 R4, c[0x0][0x388] ;  /* 0x0000e200ff047b82 */ /* 0x000e220000000a00 */
        /* <DEDUP_REMOVED lines=17> */
.L_x_67:
[----:B------:R-:W-:Y:S05]  /*1ce0*/  BSYNC.RECONVERGENT B1 ;  /* 0x0000000000017941 */ /* 0x000fea0003800200 */
.L_x_66:
[----:B------:R-:W-:Y:S01]  /*1cf0*/  IADD3 R12, PT, PT, R10, UR14, RZ ;  /* 0x0000000e0a0c7c10 */ /* 0x000fe2000fffe0ff */
[----:B------:R-:W-:Y:S03]  /*1d00*/  BSSY.RECONVERGENT B1, `(.L_x_68) ;  /* 0x0000025000017945 */ /* 0x000fe60003800200 */
[C---:B0-----:R-:W-:Y:S01]  /*1d10*/  PRMT R13, R12.reuse, 0x9910, RZ ;  /* 0x000099100c0d7816 */ /* 0x041fe200000000ff */
[----:B------:R-:W-:Y:S01]  /*1d20*/  VIADD R8, R12, UR14 ;  /* 0x0000000e0c087c36 */ /* 0x000fe20008000000 */
        /* <DEDUP_REMOVED lines=34> */
.L_x_69:
[----:B------:R-:W-:Y:S05]  /*1f50*/  BSYNC.RECONVERGENT B1 ;  /* 0x0000000000017941 */ /* 0x000fea0003800200 */
.L_x_68:
[----:B0-----:R-:W-:Y:S01]  /*1f60*/  IMAD R4, R13, 0x39, RZ ;  /* 0x000000390d047824 */ /* 0x001fe200078e02ff */
[----:B------:R-:W-:Y:S01]  /*1f70*/  PRMT R5, R8, 0x9910, RZ ;  /* 0x0000991008057816 */ /* 0x000fe200000000ff */
[----:B------:R-:W-:Y:S03]  /*1f80*/  BSSY.RECONVERGENT B1, `(.L_x_70) ;  /* 0x000002e000017945 */ /* 0x000fe60003800200 */
        /* <DEDUP_REMOVED lines=8> */
[----:B------:R-:W-:Y:S01]  /*2010*/  ISETP.GE.AND P1, PT, R13, R7, PT ;  /* 0x000000070d00720c */ /* 0x000fe20003f26270 */
        /* <DEDUP_REMOVED lines=19> */
[----:B------:R-:W-:Y:S02]  /*2150*/  IADD3 R12, PT, PT, R12, R15, RZ ;  /* 0x0000000f0c0c7210 */ /* 0x000fe40007ffe0ff */
[----:B------:R-:W-:Y:S02]  /*2160*/  IMAD.IADD R14, R14, 0x1, R27 ;  /* 0x000000010e0e7824 */ /* 0x000fe400078e021b */
[----:B------:R-:W-:-:S03]  /*2170*/  LOP3.LUT R15, R12, 0xff, RZ, 0xc0, !PT ;  /* 0x000000ff0c0f7812 */ /* 0x000fc600078ec0ff */
        /* <DEDUP_REMOVED lines=14> */
.L_x_71:
[----:B------:R-:W-:Y:S05]  /*2260*/  BSYNC.RECONVERGENT B1 ;  /* 0x0000000000017941 */ /* 0x000fea0003800200 */
.L_x_70:
[----:B------:R-:W-:Y:S04]  /*2270*/  BSSY.RECONVERGENT B1, `(.L_x_72) ;  /* 0x0000023000017945 */ /* 0x000fe80003800200 */
[----:B------:R-:W-:Y:S05]  /*2280*/  @P2 BRA `(.L_x_73) ;  /* 0x0000000000842947 */ /* 0x000fea0003800000 */
[----:B0-----:R-:W-:Y:S01]  /*2290*/  LOP3.LUT R4, R8, 0xff, RZ, 0xc0, !PT ;  /* 0x000000ff08047812 */ /* 0x001fe200078ec0ff */
        /* <DEDUP_REMOVED lines=11> */
[----:B------:R-:W-:Y:S02]  /*2350*/  IMAD.MOV R13, RZ, RZ, -R5 ;  /* 0x000000ffff0d7224 */ /* 0x000fe400078e0a05 */
[----:B------:R-:W0:Y:S01]  /*2360*/  LDC.64 R4, c[0x0][0x388] ;  /* 0x0000e200ff047b82 */ /* 0x000e220000000a00 */
[----:B------:R-:W-:Y:S02]  /*2370*/  PRMT R11, R11, 0x7710, RZ ;  /* 0x000077100b0b7816 */ /* 0x000fe400000000ff */
[----:B------:R-:W-:-:S03]  /*2380*/  PRMT R13, R13, 0x7710, RZ ;  /* 0x000077100d0d7816 */ /* 0x000fc600000000ff */
[----:B------:R-:W-:Y:S01]  /*2390*/  IMAD.IADD R11, R8, 0x1, R11 ;  /* 0x00000001080b7824 */ /* 0x000fe200078e020b */
[----:B------:R-:W-:-:S04]  /*23a0*/  IADD3 R12, PT, PT, R12, R13, RZ ;  /* 0x0000000d0c0c7210 */ /* 0x000fc80007ffe0ff */
        /* <DEDUP_REMOVED lines=15> */
.L_x_73:
[----:B------:R-:W-:Y:S05]  /*24a0*/  BSYNC.RECONVERGENT B1 ;  /* 0x0000000000017941 */ /* 0x000fea0003800200 */
.L_x_72:
[----:B------:R-:W-:-:S05]  /*24b0*/  VIADD R12, R8, UR14 ;  /* 0x0000000e080c7c36 */ /* 0x000fca0008000000 */
[----:B------:R-:W-:-:S13]  /*24c0*/  ISETP.GE.U32.AND P1, PT, R12, 0x24, PT ;  /* 0x000000240c00780c */ /* 0x000fda0003f26070 */
[----:B------:R-:W-:Y:S05]  /*24d0*/  @!P1 BRA `(.L_x_74) ;  /* 0xfffffff400389947 */ /* 0x000fea000383ffff */
.L_x_61:
[----:B------:R-:W-:Y:S05]  /*24e0*/  BSYNC.RECONVERGENT B0 ;  /* 0x0000000000007941 */ /* 0x000fea0003800200 */
.L_x_60:
[----:B------:R-:W-:Y:S06]  /*24f0*/  BAR.SYNC.DEFER_BLOCKING 0x0 ;  /* 0x0000000000007b1d */ /* 0x000fec0000010000 */
[----:B------:R-:W-:Y:S04]  /*2500*/  BSSY.RECONVERGENT B0, `(.L_x_75) ;  /* 0x000005f000007945 */ /* 0x000fe80003800200 */
[----:B------:R-:W-:Y:S05]  /*2510*/  @!P0 BRA `(.L_x_76) ;  /* 0x0000000400748947 */ /* 0x000fea0003800000 */
[----:B-12---:R-:W1:Y:S01]  /*2520*/  S2R R6, SR_CgaCtaId ;  /* 0x0000000000067919 */ /* 0x006e620000008800 */
[----:B------:R-:W2:Y:S01]  /*2530*/  S2UR UR9, SR_CgaCtaId ;  /* 0x00000000000979c3 */ /* 0x000ea20000008800 */
[----:B0-----:R-:W-:Y:S01]  /*2540*/  MOV R5, 0x400 ;  /* 0x0000040000057802 */ /* 0x001fe20000000f00 */
[----:B------:R-:W-:Y:S01]  /*2550*/  UMOV UR8, 0x400 ;  /* 0x0000040000087882 */ /* 0x000fe20000000000 */
[----:B------:R-:W0:Y:S01]  /*2560*/  S2R R4, SR_TID.Y ;  /* 0x0000000000047919 */ /* 0x000e220000002200 */
[----:B------:R-:W-:Y:S01]  /*2570*/  UIADD3 UR8, UPT, UPT, UR8, 0x480, URZ ;  /* 0x0000048008087890 */ /* 0x000fe2000fffe0ff */
[----:B------:R-:W4:Y:S03]  /*2580*/  S2R R22, SR_TID.X ;  /* 0x0000000000167919 */ /* 0x000f260000002100 */
[----:B------:R-:W3:Y:S01]  /*2590*/  S2UR UR10, SR_SWINHI ;  /* 0x00000000000a79c3 */ /* 0x000ee20000002f00 */
[----:B--2---:R-:W-:Y:S01]  /*25a0*/  ULEA UR8, UR9, UR8, 0x18 ;  /* 0x0000000809087291 */ /* 0x004fe2000f8ec0ff */
[----:B-1----:R-:W-:-:S06]  /*25b0*/  LEA R5, R6, R5, 0x18 ;  /* 0x0000000506057211 */ /* 0x002fcc00078ec0ff */
[----:B------:R-:W-:Y:S01]  /*25c0*/  UMOV UR8, UR8 ;  /* 0x0000000800087c82 */ /* 0x000fe20008000000 */
[----:B---3--:R-:W-:Y:S02]  /*25d0*/  UMOV UR9, UR10 ;  /* 0x0000000a00097c82 */ /* 0x008fe40008000000 */
[----:B------:R-:W-:Y:S01]  /*25e0*/  UMOV UR10, UR8 ;  /* 0x00000008000a7c82 */ /* 0x000fe20008000000 */
[----:B------:R-:W-:Y:S01]  /*25f0*/  UIADD3 UR12, UP1, UPT, UR8, 0x20, URZ ;  /* 0x00000020080c7890 */ /* 0x000fe2000ff3e0ff */
[----:B0-----:R-:W-:Y:S01]  /*2600*/  IMAD R5, R4, 0x48, R5 ;  /* 0x0000004804057824 */ /* 0x001fe200078e0205 */
[----:B------:R-:W-:Y:S01]  /*2610*/  LDS.128 R8, [UR10] ;  /* 0x0000000aff087984 */ /* 0x000fe20008000c00 */
[----:B------:R-:W-:Y:S02]  /*2620*/  UIADD3 UR10, UP0, UPT, UR8, 0x10, URZ ;  /* 0x00000010080a7890 */ /* 0x000fe4000ff1e0ff */
[----:B----4-:R-:W-:Y:S01]  /*2630*/  IMAD R22, R22, 0x4, R5 ;  /* 0x0000000416167824 */ /* 0x010fe200078e0205 */
[----:B------:R-:W-:-:S02]  /*2640*/  UIADD3.X UR13, UPT, UPT, URZ, UR9, URZ, UP1, !UPT ;  /* 0x00000009ff0d7290 */ /* 0x000fc40008ffe4ff */
[----:B------:R-:W-:Y:S02]  /*2650*/  UIADD3.X UR11, UPT, UPT, URZ, UR9, URZ, UP0, !UPT ;  /* 0x00000009ff0b7290 */ /* 0x000fe400087fe4ff */
[----:B------:R-:W0:Y:S03]  /*2660*/  LDS R27, [R22] ;  /* 0x00000000161b7984 */ /* 0x000e260000000800 */
[----:B------:R-:W-:Y:S02]  /*2670*/  UMOV UR12, UR12 ;  /* 0x0000000c000c7c82 */ /* 0x000fe40008000000 */
[----:B------:R-:W-:Y:S01]  /*2680*/  UMOV UR10, UR10 ;  /* 0x0000000a000a7c82 */ /* 0x000fe20008000000 */
[----:B------:R-:W-:Y:S04]  /*2690*/  LDS.128 R4, [UR12] ;  /* 0x0000000cff047984 */ /* 0x000fe80008000c00 */
[----:B------:R-:W-:Y:S01]  /*26a0*/  LDS.128 R12, [UR10] ;  /* 0x0000000aff0c7984 */ /* 0x000fe20008000c00 */
[----:B------:R-:W-:-:S04]  /*26b0*/  UIADD3 UR10, UP0, UPT, UR8, 0x30, URZ ;  /* 0x00000030080a7890 */ /* 0x000fc8000ff1e0ff */
[----:B------:R-:W-:Y:S02]  /*26c0*/  UIADD3.X UR11, UPT, UPT, URZ, UR9, URZ, UP0, !UPT ;  /* 0x00000009ff0b7290 */ /* 0x000fe400087fe4ff */
[----:B------:R-:W-:-:S04]  /*26d0*/  UIADD3 UR12, UP0, UPT, UR8, 0x40, URZ ;  /* 0x00000040080c7890 */ /* 0x000fc8000ff1e0ff */
[----:B------:R-:W-:Y:S01]  /*26e0*/  UIADD3.X UR13, UPT, UPT, URZ, UR9, URZ, UP0, !UPT ;  /* 0x00000009ff0d7290 */ /* 0x000fe200087fe4ff */
[----:B------:R-:W-:-:S06]  /*26f0*/  UMOV UR10, UR10 ;  /* 0x0000000a000a7c82 */ /* 0x000fcc0008000000 */
[----:B------:R-:W-:Y:S01]  /*2700*/  UMOV UR12, UR12 ;  /* 0x0000000c000c7c82 */ /* 0x000fe20008000000 */
[C---:B0----5:R-:W-:Y:S01]  /*2710*/  FFMA R25, R27.reuse, R8, R25 ;  /* 0x000000081b197223 */ /* 0x061fe20000000019 */
[C---:B------:R-:W-:Y:S01]  /*2720*/  FFMA R26, R27.reuse, R9, R26 ;  /* 0x000000091b1a7223 */ /* 0x040fe2000000001a */
[----:B------:R-:W0:Y:S01]  /*2730*/  LDS R8, [R22+0x4] ;  /* 0x0000040016087984 */ /* 0x000e220000000800 */
[C---:B------:R-:W-:Y:S01]  /*2740*/  FFMA R9, R27.reuse, R10, R23 ;  /* 0x0000000a1b097223 */ /* 0x040fe20000000017 */
[----:B------:R-:W-:Y:S02]  /*2750*/  FFMA R24, R27, R11, R24 ;  /* 0x0000000b1b187223 */ /* 0x000fe40000000018 */
[----:B------:R-:W1:Y:S01]  /*2760*/  LDS R23, [R22+0x8] ;  /* 0x0000080016177984 */ /* 0x000e620000000800 */
[C---:B0-----:R-:W-:Y:S01]  /*2770*/  FFMA R12, R8.reuse, R12, R25 ;  /* 0x0000000c080c7223 */ /* 0x041fe20000000019 */
[C---:B------:R-:W-:Y:S01]  /*2780*/  FFMA R10, R8.reuse, R13, R26 ;  /* 0x0000000d080a7223 */ /* 0x040fe2000000001a */
[C---:B------:R-:W-:Y:S01]  /*2790*/  FFMA R9, R8.reuse, R14, R9 ;  /* 0x0000000e08097223 */ /* 0x040fe20000000009 */
[----:B------:R-:W-:Y:S01]  /*27a0*/  FFMA R26, R8, R15, R24 ;  /* 0x0000000f081a7223 */ /* 0x000fe20000000018 */
[C---:B-1----:R-:W-:Y:S01]  /*27b0*/  FFMA R25, R23.reuse, R4, R12 ;  /* 0x0000000417197223 */ /* 0x042fe2000000000c */
[C---:B------:R-:W-:Y:S01]  /*27c0*/  FFMA R28, R23.reuse, R5, R10 ;  /* 0x00000005171c7223 */ /* 0x040fe2000000000a */
[----:B------:R-:W-:Y:S01]  /*27d0*/  LDS R4, [R22+0x48] ;  /* 0x0000480016047984 */ /* 0x000fe20000000800 */
[C---:B------:R-:W-:Y:S01]  /*27e0*/  FFMA R27, R23.reuse, R6, R9 ;  /* 0x00000006171b7223 */ /* 0x040fe20000000009 */
[----:B------:R-:W-:-:S02]  /*27f0*/  FFMA R26, R23, R7, R26 ;  /* 0x00000007171a7223 */ /* 0x000fc4000000001a */
[----:B------:R-:W0:Y:S01]  /*2800*/  LDS.128 R12, [UR10] ;  /* 0x0000000aff0c7984 */ /* 0x000e220008000c00 */
[----:B------:R-:W-:-:S03]  /*2810*/  UIADD3 UR10, UP0, UPT, UR8, 0x50, URZ ;  /* 0x00000050080a7890 */ /* 0x000fc6000ff1e0ff */
[----:B------:R-:W-:Y:S01]  /*2820*/  LDS R24, [R22+0x4c] ;  /* 0x00004c0016187984 */ /* 0x000fe20000000800 */
[----:B------:R-:W-:-:S03]  /*2830*/  UIADD3.X UR11, UPT, UPT, URZ, UR9, URZ, UP0, !UPT ;  /* 0x00000009ff0b7290 */ /* 0x000fc600087fe4ff */
[----:B------:R-:W1:Y:S01]  /*2840*/  LDS.128 R8, [UR12] ;  /* 0x0000000cff087984 */ /* 0x000e620008000c00 */
[----:B------:R-:W-:-:S03]  /*2850*/  UIADD3 UR12, UP0, UPT, UR8, 0x60, URZ ;  /* 0x00000060080c7890 */ /* 0x000fc6000ff1e0ff */
[----:B------:R-:W-:Y:S01]  /*2860*/  UMOV UR10, UR10 ;  /* 0x0000000a000a7c82 */ /* 0x000fe20008000000 */
[----:B------:R-:W-:-:S07]  /*2870*/  UIADD3.X UR13, UPT, UPT, URZ, UR9, URZ, UP0, !UPT ;  /* 0x00000009ff0d7290 */ /* 0x000fce00087fe4ff */
[----:B------:R-:W-:Y:S01]  /*2880*/  UMOV UR12, UR12 ;  /* 0x0000000c000c7c82 */ /* 0x000fe20008000000 */
[C---:B0-----:R-:W-:Y:S01]  /*2890*/  FFMA R7, R4.reuse, R12, R25 ;  /* 0x0000000c04077223 */ /* 0x041fe20000000019 */
[C---:B------:R-:W-:Y:S01]  /*28a0*/  FFMA R23, R4.reuse, R14, R27 ;  /* 0x0000000e04177223 */ /* 0x040fe2000000001b */
[C---:B------:R-:W-:Y:S01]  /*28b0*/  FFMA R5, R4.reuse, R13, R28 ;  /* 0x0000000d04057223 */ /* 0x040fe2000000001c */
[----:B------:R-:W-:Y:S02]  /*28c0*/  FFMA R25, R4, R15, R26 ;  /* 0x0000000f04197223 */ /* 0x000fe4000000001a */
[----:B------:R-:W-:Y:S01]  /*28d0*/  LDS.128 R12, [UR10] ;  /* 0x0000000aff0c7984 */ /* 0x000fe20008000c00 */
[----:B------:R-:W-:Y:S01]  /*28e0*/  UIADD3 UR10, UP0, UPT, UR8, 0x70, URZ ;  /* 0x00000070080a7890 */ /* 0x000fe2000ff1e0ff */
[C---:B-1----:R-:W-:Y:S01]  /*28f0*/  FFMA R27, R24.reuse, R8, R7 ;  /* 0x00000008181b7223 */ /* 0x042fe20000000007 */
[C---:B------:R-:W-:Y:S01]  /*2900*/  FFMA R26, R24.reuse, R9, R5 ;  /* 0x00000009181a7223 */ /* 0x040fe20000000005 */
[----:B------:R-:W0:Y:S01]  /*2910*/  LDS R8, [R22+0x50] ;  /* 0x0000500016087984 */ /* 0x000e220000000800 */
[C---:B------:R-:W-:Y:S01]  /*2920*/  FFMA R9, R24.reuse, R10, R23 ;  /* 0x0000000a18097223 */ /* 0x040fe20000000017 */
[----:B------:R-:W-:Y:S01]  /*2930*/  UIADD3 UR8, UP1, UPT, UR8, 0x80, URZ ;  /* 0x0000008008087890 */ /* 0x000fe2000ff3e0ff */
[----:B------:R-:W-:Y:S01]  /*2940*/  FFMA R10, R24, R11, R25 ;  /* 0x0000000b180a7223 */ /* 0x000fe20000000019 */
[----:B------:R-:W-:Y:S01]  /*2950*/  LDS R23, [R22+0x90] ;  /* 0x0000900016177984 */ /* 0x000fe20000000800 */
[----:B------:R-:W-:-:S02]  /*2960*/  UIADD3.X UR11, UPT, UPT, URZ, UR9, URZ, UP0, !UPT ;  /* 0x00000009ff0b7290 */ /* 0x000fc400087fe4ff */
[----:B------:R-:W-:Y:S01]  /*2970*/  UIADD3.X UR9, UPT, UPT, URZ, UR9, URZ, UP1, !UPT ;  /* 0x00000009ff097290 */ /* 0x000fe20008ffe4ff */
[----:B------:R-:W1:Y:S04]  /*2980*/  LDS.128 R4, [UR12] ;  /* 0x0000000cff047984 */ /* 0x000e680008000c00 */
[----:B------:R-:W-:Y:S02]  /*2990*/  UMOV UR10, UR10 ;  /* 0x0000000a000a7c82 */ /* 0x000fe40008000000 */
[----:B------:R-:W-:Y:S01]  /*29a0*/  UMOV UR8, UR8 ;  /* 0x0000000800087c82 */ /* 0x000fe20008000000 */
[C---:B0-----:R-:W-:Y:S01]  /*29b0*/  FFMA R28, R8.reuse, R13, R26 ;  /* 0x0000000d081c7223 */ /* 0x041fe2000000001a */
[C---:B------:R-:W-:Y:S01]  /*29c0*/  FFMA R12, R8.reuse, R12, R27 ;  /* 0x0000000c080c7223 */ /* 0x040fe2000000001b */
[C---:B------:R-:W-:Y:S01]  /*29d0*/  FFMA R24, R8.reuse, R14, R9 ;  /* 0x0000000e08187223 */ /* 0x040fe20000000009 */
[----:B------:R-:W-:-:S02]  /*29e0*/  FFMA R26, R8, R15, R10 ;  /* 0x0000000f081a7223 */ /* 0x000fc4000000000a */
[----:B------:R-:W-:Y:S01]  /*29f0*/  LDS.128 R8, [UR10] ;  /* 0x0000000aff087984 */ /* 0x000fe20008000c00 */
[C---:B-1----:R-:W-:Y:S01]  /*2a00*/  FFMA R5, R23.reuse, R5, R28 ;  /* 0x0000000517057223 */ /* 0x042fe2000000001c */
[C---:B------:R-:W-:Y:S02]  /*2a10*/  FFMA R25, R23.reuse, R4, R12 ;  /* 0x0000000417197223 */ /* 0x040fe4000000000c */
[----:B------:R-:W0:Y:S01]  /*2a20*/  LDS R28, [R22+0x94] ;  /* 0x00009400161c7984 */ /* 0x000e220000000800 */
[C---:B------:R-:W-:Y:S01]  /*2a30*/  FFMA R27, R23.reuse, R6, R24 ;  /* 0x00000006171b7223 */ /* 0x040fe20000000018 */
[----:B------:R-:W-:Y:S02]  /*2a40*/  FFMA R26, R23, R7, R26 ;  /* 0x00000007171a7223 */ /* 0x000fe4000000001a */
[----:B------:R-:W-:Y:S04]  /*2a50*/  LDS R4, [R22+0x98] ;  /* 0x0000980016047984 */ /* 0x000fe80000000800 */
[----:B------:R-:W1:Y:S01]  /*2a60*/  LDS.128 R12, [UR8] ;  /* 0x00000008ff0c7984 */ /* 0x000e620008000c00 */
[C---:B0-----:R-:W-:Y:S01]  /*2a70*/  FFMA R25, R28.reuse, R8, R25 ;  /* 0x000000081c197223 */ /* 0x041fe20000000019 */
[C---:B------:R-:W-:Y:S01]  /*2a80*/  FFMA R6, R28.reuse, R9, R5 ;  /* 0x000000091c067223 */ /* 0x040fe20000000005 */
[C---:B------:R-:W-:Y:S01]  /*2a90*/  FFMA R27, R28.reuse, R10, R27 ;  /* 0x0000000a1c1b7223 */ /* 0x040fe2000000001b */
[----:B------:R-:W-:Y:S01]  /*2aa0*/  FFMA R24, R28, R11, R26 ;  /* 0x0000000b1c187223 */ /* 0x000fe2000000001a */
[C---:B-1----:R-:W-:Y:S01]  /*2ab0*/  FFMA R25, R4.reuse, R12, R25 ;  /* 0x0000000c04197223 */ /* 0x042fe20000000019 */
[C---:B------:R-:W-:Y:S01]  /*2ac0*/  FFMA R26, R4.reuse, R13, R6 ;  /* 0x0000000d041a7223 */ /* 0x040fe20000000006 */
[C---:B------:R-:W-:Y:S01]  /*2ad0*/  FFMA R23, R4.reuse, R14, R27 ;  /* 0x0000000e04177223 */ /* 0x040fe2000000001b */
[----:B------:R-:W-:-:S07]  /*2ae0*/  FFMA R24, R4, R15, R24 ;  /* 0x0000000f04187223 */ /* 0x000fce0000000018 */
.L_x_76:
[----:B------:R-:W-:Y:S05]  /*2af0*/  BSYNC.RECONVERGENT B0 ;  /* 0x0000000000007941 */ /* 0x000fea0003800200 */
.L_x_75:
[----:B------:R-:W4:Y:S01]  /*2b00*/  LDCU UR8, c[0x0][0x3a0] ;  /* 0x00007400ff0877ac */ /* 0x000f220008000800 */
[----:B------:R-:W-:-:S04]  /*2b10*/  UIADD3 UR4, UPT, UPT, UR4, 0x1, URZ ;  /* 0x0000000104047890 */ /* 0x000fc8000fffe0ff */
[----:B----4-:R-:W-:Y:S01]  /*2b20*/  UISETP.NE.AND UP0, UPT, UR4, UR8, UPT ;  /* 0x000000080400728c */ /* 0x010fe2000bf05270 */
[----:B------:R-:W-:Y:S08]  /*2b30*/  BAR.SYNC.DEFER_BLOCKING 0x0 ;  /* 0x0000000000007b1d */ /* 0x000ff00000010000 */
[----:B------:R-:W-:Y:S05]  /*2b40*/  BRA.U UP0, `(.L_x_77) ;  /* 0xffffffe1000c7547 */ /* 0x000fea000b83ffff */
.L_x_53:
[----:B------:R-:W4:Y:S01]  /*2b50*/  LDCU UR12, c[0x0][0x3b8] ;  /* 0x00007700ff0c77ac */ /* 0x000f220008000800 */
[----:B------:R-:W0:Y:S01]  /*2b60*/  LDCU UR13, c[0x0][0x3b4] ;  /* 0x00007680ff0d77ac */ /* 0x000e220008000800 */
[----:B----4-:R-:W-:-:S04]  /*2b70*/  ISETP.GE.AND P0, PT, R20, UR12, PT ;  /* 0x0000000c14007c0c */ /* 0x010fc8000bf06270 */
[----:B0-----:R-:W-:-:S13]  /*2b80*/  ISETP.GE.OR P0, PT, R21, UR13, P0 ;  /* 0x0000000d15007c0c */ /* 0x001fda0008706670 */
[----:B------:R-:W-:Y:S05]  /*2b90*/  @P0 EXIT ;  /* 0x000000000000094d */ /* 0x000fea0003800000 */
[----:B------:R-:W0:Y:S01]  /*2ba0*/  LDCU UR4, c[0x0][0x3a4] ;  /* 0x00007480ff0477ac */ /* 0x000e220008000800 */
[----:B------:R-:W-:Y:S01]  /*2bb0*/  IMAD.U32 R0, RZ, RZ, UR13 ;  /* 0x0000000dff007e24 */ /* 0x000fe2000f8e00ff */
[----:B0-----:R-:W-:Y:S02]  /*2bc0*/  UISETP.GE.AND UP0, UPT, UR6, UR4, UPT ;  /* 0x000000040600728c */ /* 0x001fe4000bf06270 */
[----:B------:R-:W-:Y:S02]  /*2bd0*/  UISETP.GE.AND UP1, UPT, UR18, UR4, UPT ;  /* 0x000000041200728c */ /* 0x000fe4000bf26270 */
[----:B------:R-:W-:Y:S02]  /*2be0*/  UISETP.GE.AND UP2, UPT, UR19, UR4, UPT ;  /* 0x000000041300728c */ /* 0x000fe4000bf46270 */
[----:B------:R-:W-:Y:S02]  /*2bf0*/  PLOP3.LUT P0, PT, PT, PT, UP0, 0x80, 0x8 ;  /* 0x000000000008781c */ /* 0x000fe40003f0f008 */
[----:B------:R-:W-:-:S02]  /*2c00*/  PLOP3.LUT P1, PT, PT, PT, UP1, 0x80, 0x8 ;  /* 0x000000000008781c */ /* 0x000fc40003f2f018 */
[----:B------:R-:W-:Y:S01]  /*2c10*/  PLOP3.LUT P2, PT, PT, PT, UP2, 0x80, 0x8 ;  /* 0x000000000008781c */ /* 0x000fe20003f4f028 */
[----:B------:R-:W2:Y:S02]  /*2c20*/  @!UP0 LDCU.64 UR10, c[0x0][0x398] ;  /* 0x00007300ff0a87ac */ /* 0x000ea40008000a00 */
[----:B------:R-:W0:Y:S02]  /*2c30*/  @!UP1 LDCU.64 UR20, c[0x0][0x398] ;  /* 0x00007300ff1497ac */ /* 0x000e240008000a00 */
[----:B------:R-:W4:Y:S01]  /*2c40*/  @!UP2 LDCU.64 UR22, c[0x0][0x398] ;  /* 0x00007300ff16a7ac */ /* 0x000f220008000a00 */
[----:B------:R-:W-:Y:S02]  /*2c50*/  @!UP0 UIMAD UR7, UR5, UR4, UR6 ;  /* 0x00000004050782a4 */ /* 0x000fe4000f8e0206 */
[----:B------:R-:W-:Y:S02]  /*2c60*/  @!UP1 UIMAD UR8, UR5, UR4, UR18 ;  /* 0x00000004050892a4 */ /* 0x000fe4000f8e0212 */
[----:B------:R-:W-:-:S02]  /*2c70*/  @!UP2 UIMAD UR9, UR5, UR4, UR19 ;  /* 0x000000040509a2a4 */ /* 0x000fc4000f8e0213 */
[----:B------:R-:W-:Y:S01]  /*2c80*/  UISETP.GE.AND UP0, UPT, UR15, UR4, UPT ;  /* 0x000000040f00728c */ /* 0x000fe2000bf06270 */
[C-C-:B-1----:R-:W-:Y:S01]  /*2c90*/  @!P0 IMAD R9, R0.reuse, UR7, R21.reuse ;  /* 0x0000000700098c24 */ /* 0x142fe2000f8e0215 */
[----:B--2---:R-:W-:Y:S01]  /*2ca0*/  MOV R6, UR10 ;  /* 0x0000000a00067c02 */ /* 0x004fe20008000f00 */
[C-C-:B------:R-:W-:Y:S02]  /*2cb0*/  @!P1 IMAD R11, R0.reuse, UR8, R21.reuse ;  /* 0x00000008000b9c24 */ /* 0x140fe4000f8e0215 */
[----:B------:R-:W-:Y:S01]  /*2cc0*/  @!P2 IMAD R13, R0, UR9, R21 ;  /* 0x00000009000dac24 */ /* 0x000fe2000f8e0215 */
[----:B------:R-:W-:Y:S01]  /*2cd0*/  PLOP3.LUT P3, PT, PT, PT, UP0, 0x80, 0x8 ;  /* 0x000000000008781c */ /* 0x000fe20003f6f008 */
[----:B---3--:R-:W-:Y:S02]  /*2ce0*/  IMAD.U32 R7, RZ, RZ, UR11 ;  /* 0x0000000bff077e24 */ /* 0x008fe4000f8e00ff */
[----:B------:R-:W-:Y:S02]  /*2cf0*/  @!P0 IMAD R9, R9, UR12, R20 ;  /* 0x0000000c09098c24 */ /* 0x000fe4000f8e0214 */
[----:B0-----:R-:W-:-:S02]  /*2d00*/  IMAD.U32 R4, RZ, RZ, UR20 ;  /* 0x00000014ff047e24 */ /* 0x001fc4000f8e00ff */
[----:B------:R-:W-:Y:S02]  /*2d10*/  IMAD.U32 R5, RZ, RZ, UR21 ;  /* 0x00000015ff057e24 */ /* 0x000fe4000f8e00ff */
[--C-:B------:R-:W-:Y:S02]  /*2d20*/  @!P1 IMAD R11, R11, UR12, R20.reuse ;  /* 0x0000000c0b0b9c24 */ /* 0x100fe4000f8e0214 */
[----:B----4-:R-:W-:Y:S02]  /*2d30*/  IMAD.U32 R2, RZ, RZ, UR22 ;  /* 0x00000016ff027e24 */ /* 0x010fe4000f8e00ff */
[----:B------:R-:W-:Y:S02]  /*2d40*/  IMAD.U32 R3, RZ, RZ, UR23 ;  /* 0x00000017ff037e24 */ /* 0x000fe4000f8e00ff */
[----:B------:R-:W-:Y:S02]  /*2d50*/  @!P2 IMAD R13, R13, UR12, R20 ;  /* 0x0000000c0d0dac24 */ /* 0x000fe4000f8e0214 */
[----:B------:R-:W-:-:S04]  /*2d60*/  @!P0 IMAD.WIDE R6, R9, 0x4, R6 ;  /* 0x0000000409068825 */ /* 0x000fc800078e0206 */
[----:B------:R-:W-:Y:S01]  /*2d70*/  @!P1 IMAD.WIDE R4, R11, 0x4, R4 ;  /* 0x000000040b049825 */ /* 0x000fe200078e0204 */
[----:B-----5:R0:W-:Y:S03]  /*2d80*/  @!P0 STG.E desc[UR16][R6.64], R25 ;  /* 0x0000001906008986 */ /* 0x0201e6000c101910 */
[----:B------:R-:W-:Y:S01]  /*2d90*/  @!P2 IMAD.WIDE R2, R13, 0x4, R2 ;  /* 0x000000040d02a825 */ /* 0x000fe200078e0202 */
[----:B------:R0:W-:Y:S04]  /*2da0*/  @!P1 STG.E desc[UR16][R4.64], R26 ;  /* 0x0000001a04009986 */ /* 0x0001e8000c101910 */
[----:B------:R0:W-:Y:S01]  /*2db0*/  @!P2 STG.E desc[UR16][R2.64], R23 ;  /* 0x000000170200a986 */ /* 0x0001e2000c101910 */
[----:B------:R-:W-:Y:S05]  /*2dc0*/  @P3 EXIT ;  /* 0x000000000000394d */ /* 0x000fea0003800000 */
[----:B0-----:R-:W0:Y:S01]  /*2dd0*/  LDC.64 R2, c[0x0][0x398] ;  /* 0x0000e600ff027b82 */ /* 0x001e220000000a00 */
[----:B------:R-:W-:-:S06]  /*2de0*/  UIMAD UR4, UR5, UR4, UR15 ;  /* 0x00000004050472a4 */ /* 0x000fcc000f8e020f */
[----:B------:R-:W-:-:S04]  /*2df0*/  IMAD R21, R0, UR4, R21 ;  /* 0x0000000400157c24 */ /* 0x000fc8000f8e0215 */
[----:B------:R-:W-:-:S04]  /*2e00*/  IMAD R21, R21, UR12, R20 ;  /* 0x0000000c15157c24 */ /* 0x000fc8000f8e0214 */
[----:B0-----:R-:W-:-:S05]  /*2e10*/  IMAD.WIDE R2, R21, 0x4, R2 ;  /* 0x0000000415027825 */ /* 0x001fca00078e0202 */
[----:B------:R-:W-:Y:S01]  /*2e20*/  STG.E desc[UR16][R2.64], R24 ;  /* 0x0000001802007986 */ /* 0x000fe2000c101910 */
[----:B------:R-:W-:Y:S05]  /*2e30*/  EXIT ;  /* 0x000000000000794d */ /* 0x000fea0003800000 */
.L_x_78:
        /* <DEDUP_REMOVED lines=12> */
.L_x_116:


//--------------------- .text._Z10tiled_gemmPKfS0_S0_Pfiiib --------------------------
	.section	.text._Z10tiled_gemmPKfS0_S0_Pfiiib,"ax",@progbits
	.align	128
        .global         _Z10tiled_gemmPKfS0_S0_Pfiiib
        .type           _Z10tiled_gemmPKfS0_S0_Pfiiib,@function
        .size           _Z10tiled_gemmPKfS0_S0_Pfiiib,(.L_x_117 - _Z10tiled_gemmPKfS0_S0_Pfiiib)
        .other          _Z10tiled_gemmPKfS0_S0_Pfiiib,@"STO_CUDA_ENTRY STV_DEFAULT"
_Z10tiled_gemmPKfS0_S0_Pfiiib:
.text._Z10tiled_gemmPKfS0_S0_Pfiiib:
        /* <DEDUP_REMOVED lines=12> */
[----:B------:R-:W-:Y:S01]  /*00c0*/  MOV R33, RZ ;  /* 0x000000ff00217202 */ /* 0x000fe20000000f00 */
[----:B------:R-:W-:Y:S01]  /*00d0*/  IMAD.MOV.U32 R31, RZ, RZ, RZ ;  /* 0x000000ffff1f7224 */ /* 0x000fe200078e00ff */
[----:B------:R-:W3:Y:S01]  /*00e0*/  LDCU.64 UR12, c[0x0][0x358] ;  /* 0x00006b00ff0c77ac */ /* 0x000ee20008000a00 */
        /* <DEDUP_REMOVED lines=83> */
.L_x_97:
        /* <DEDUP_REMOVED lines=31> */
.L_x_85:
[----:B012---:R-:W-:Y:S05]  /*0810*/  BSYNC.RECONVERGENT B2 ;  /* 0x0000000000027941 */ /* 0x007fea0003800200 */
.L_x_84:
        /* <DEDUP_REMOVED lines=48> */
.L_x_83:
[----:B012---:R-:W-:Y:S05]  /*0b20*/  BSYNC.RECONVERGENT B1 ;  /* 0x0000000000017941 */ /* 0x007fea0003800200 */
.L_x_82:
[----:B------:R-:W-:Y:S01]  /*0b30*/  ISETP.GE.U32.AND P2, PT, R9, 0x3, PT ;  /* 0x000000030900780c */ /* 0x000fe20003f46070 */
[----:B------:R-:W-:-:S12]  /*0b40*/  BSSY.RECONVERGENT B1, `(.L_x_86) ;  /* 0x0000065000017945 */ /* 0x000fd80003800200 */
[----:B------:R-:W-:Y:S05]  /*0b50*/  @!P2 BRA `(.L_x_87) ;  /* 0x00000004008ca947 */ /* 0x000fea0003800000 */
[--C-:B------:R-:W-:Y:S01]  /*0b60*/  IMAD R51, R2, 0xc, R19.reuse ;  /* 0x0000000c02337824 */ /* 0x100fe200078e0213 */
[----:B------:R-:W-:Y:S01]  /*0b70*/  IADD3 R17, PT, PT, R4, R19, RZ ;  /* 0x0000001304117210 */ /* 0x000fe20007ffe0ff */
[----:B------:R-:W-:-:S07]  /*0b80*/  IMAD R49, R2, 0x8, R19 ;  /* 0x0000000802317824 */ /* 0x000fce00078e0213 */
.L_x_88:
        /* <DEDUP_REMOVED lines=96> */
.L_x_87:
[----:B------:R-:W-:Y:S05]  /*1190*/  BSYNC.RECONVERGENT B1 ;  /* 0x0000000000017941 */ /* 0x000fea0003800200 */
.L_x_86:
        /* <DEDUP_REMOVED lines=21> */
.L_x_92:
[----:B------:R-:W-:Y:S05]  /*12f0*/  BSYNC.RECONVERGENT B2 ;  /* 0x0000000000027941 */ /* 0x000fea0003800200 */
.L_x_91:
        /* <DEDUP_REMOVED lines=23> */
.L_x_94:
[----:B------:R-:W-:Y:S05]  /*1470*/  BSYNC.RECONVERGENT B2 ;  /* 0x0000000000027941 */ /* 0x000fea0003800200 */
.L_x_93:
        /* <DEDUP_REMOVED lines=25> */
.L_x_90:
[----:B------:R-:W-:Y:S05]  /*1610*/  BSYNC.RECONVERGENT B1 ;  /* 0x0000000000017941 */ /* 0x000fea0003800200 */
.L_x_89:
[----:B------:R-:W-:Y:S05]  /*1620*/  @!P2 BRA `(.L_x_81) ;  /* 0x000000040080a947 */ /* 0x000fea0003800000 */
.L_x_95:
        /* <DEDUP_REMOVED lines=35> */
[----:B------:R-:W-:Y:S02]  /*1860*/  @P0 IMAD.U32 R20, RZ, RZ, UR5 ;  /* 0x00000005ff140e24 */ /* 0x000fe4000f8e00ff */
[----:B------:R-:W-:Y:S01]  /*1870*/  IMAD.IADD R51, R4, 0x1, R51 ;  /* 0x0000000104337824 */ /* 0x000fe200078e0233 */
[----:B------:R-:W4:Y:S02]  /*1880*/  @P1 S2R R24, SR_SWINHI ;  /* 0x0000000000181919 */ /* 0x000f240000002f00 */
        /* <DEDUP_REMOVED lines=8> */
[----:B------:R-:W-:-:S04]  /*1910*/  @!P1 LEA R49, R49, R20, 0x8 ;  /* 0x0000001431319211 */ /* 0x000fc800078e40ff */
[C---:B------:R-:W-:Y:S01]  /*1920*/  @!P1 LEA R49, R22.reuse, R49, 0x2 ;  /* 0x0000003116319211 */ /* 0x040fe200078e10ff */
[----:B------:R-:W-:Y:S01]  /*1930*/  @P1 IMAD.WIDE.U32 R16, R22, 0x4, R16 ;  /* 0x0000000416101825 */ /* 0x000fe200078e0010 */
[----:B------:R-:W-:-:S03]  /*1940*/  LOP3.LUT R22, R51, 0x3c, RZ, 0xc0, !PT ;  /* 0x0000003c33167812 */ /* 0x000fc600078ec0ff */
[----:B------:R4:W-:Y:S01]  /*1950*/  @!P1 STS.128 [R49], RZ ;  /* 0x000000ff31009388 */ /* 0x0009e20000000c00 */
[----:B------:R-:W-:Y:S02]  /*1960*/  IADD3 R19, PT, PT, R22, UR4, RZ ;  /* 0x0000000416137c10 */ /* 0x000fe4000fffe0ff */
[----:B------:R-:W-:Y:S02]  /*1970*/  @P1 MOV R24, R16 ;  /* 0x0000001000181202 */ /* 0x000fe40000000f00 */
[----:B------:R-:W-:-:S04]  /*1980*/  IADD3 R16, PT, PT, R19, 0x3, RZ ;  /* 0x0000000313107810 */ /* 0x000fc80007ffe0ff */
[----:B------:R-:W-:-:S04]  /*1990*/  ISETP.GE.AND P0, PT, R16, UR9, PT ;  /* 0x0000000910007c0c */ /* 0x000fc8000bf06270 */
[----:B------:R-:W-:-:S13]  /*19a0*/  ISETP.LT.AND P0, PT, R26, UR14, !P0 ;  /* 0x0000000e1a007c0c */ /* 0x000fda000c701270 */
[----:B------:R-:W-:Y:S01]  /*19b0*/  @P0 IMAD R19, R26, UR9, R19 ;  /* 0x000000091a130c24 */ /* 0x000fe2000f8e0213 */
[----:B------:R-:W5:Y:S01]  /*19c0*/  @P0 LDC.64 R16, c[0x0][0x388] ;  /* 0x0000e200ff100b82 */ /* 0x000f620000000a00 */
[----:B------:R-:W4:Y:S01]  /*19d0*/  @P0 S2R R26, SR_SWINHI ;  /* 0x00000000001a0919 */ /* 0x000f220000002f00 */
[----:B------:R-:W-:Y:S02]  /*19e0*/  IMAD.IADD R51, R4, 0x1, R51 ;  /* 0x0000000104337824 */ /* 0x000fe400078e0233 */
[----:B-----5:R-:W-:-:S06]  /*19f0*/  @P0 IMAD.WIDE.U32 R16, R19, 0x4, R16 ;  /* 0x0000000413100825 */ /* 0x020fcc00078e0010 */
[----:B0-----:R-:W5:Y:S01]  /*1a00*/  @P0 LDG.E.128 R16, desc[UR12][R16.64] ;  /* 0x0000000c10100981 */ /* 0x001f62000c1e1d00 */
[----:B------:R-:W-:Y:S02]  /*1a10*/  @P0 MOV R48, R20 ;  /* 0x0000001400300202 */ /* 0x000fe40000000f00 */
[----:B----4-:R-:W-:-:S03]  /*1a20*/  @P0 MOV R49, R26 ;  /* 0x0000001a00310202 */ /* 0x010fc60000000f00 */
[C---:B------:R-:W-:Y:S01]  /*1a30*/  @P0 IMAD.WIDE.U32 R48, R53.reuse, 0x100, R48 ;  /* 0x0000010035300825 */ /* 0x040fe200078e0030 */
[----:B------:R-:W-:-:S04]  /*1a40*/  @!P0 LEA R53, R53, R20, 0x8 ;  /* 0x0000001435358211 */ /* 0x000fc800078e40ff */
[C---:B------:R-:W-:Y:S01]  /*1a50*/  @!P0 LEA R26, R22.reuse, R53, 0x2 ;  /* 0x00000035161a8211 */ /* 0x040fe200078e10ff */
[----:B------:R-:W-:Y:S01]  /*1a60*/  @P0 IMAD.WIDE.U32 R48, R22, 0x4, R48 ;  /* 0x0000000416300825 */ /* 0x000fe200078e0030 */
[----:B------:R-:W-:Y:S02]  /*1a70*/  LOP3.LUT R22, R51, 0x3c, RZ, 0xc0, !PT ;  /* 0x0000003c33167812 */ /* 0x000fe400078ec0ff */
[----:B------:R-:W-:Y:S01]  /*1a80*/  SHF.R.U32.HI R53, RZ, 0x6, R51 ;  /* 0x00000006ff357819 */ /* 0x000fe20000011633 */
[----:B--2---:R0:W-:Y:S02]  /*1a90*/  @P1 STS.128 [R24], R12 ;  /* 0x0000000c18001388 */ /* 0x0041e40000000c00 */
[----:B0-----:R-:W-:Y:S02]  /*1aa0*/  IADD3 R15, PT, PT, R22, UR4, RZ ;  /* 0x00000004160f7c10 */ /* 0x001fe4000fffe0ff */
[----:B------:R-:W-:Y:S02]  /*1ab0*/  VIADD R14, R53, UR7 ;  /* 0x00000007350e7c36 */ /* 0x000fe40008000000 */
        /* <DEDUP_REMOVED lines=9> */
[----:B------:R-:W-:Y:S01]  /*1b50*/  @P0 MOV R24, R48 ;  /* 0x0000003000180202 */ /* 0x000fe20000000f00 */
[----:B------:R-:W-:Y:S01]  /*1b60*/  IMAD.IADD R51, R4, 0x1, R51 ;  /* 0x0000000104337824 */ /* 0x000fe200078e0233 */
[----:B------:R-:W-:Y:S02]  /*1b70*/  @P1 MOV R48, R20 ;  /* 0x0000001400301202 */ /* 0x000fe40000000f00 */
[----:B0-----:R-:W-:-:S03]  /*1b80*/  @P1 MOV R49, R26 ;  /* 0x0000001a00311202 */ /* 0x001fc60000000f00 */
[C---:B------:R-:W-:Y:S01]  /*1b90*/  @P1 IMAD.WIDE.U32 R48, R53.reuse, 0x100, R48 ;  /* 0x0000010035301825 */ /* 0x040fe200078e0030 */
[----:B------:R-:W-:-:S03]  /*1ba0*/  @!P1 LEA R53, R53, R20, 0x8 ;  /* 0x0000001435359211 */ /* 0x000fc600078e40ff */
[C---:B------:R-:W-:Y:S01]  /*1bb0*/  @P1 IMAD.WIDE.U32 R48, R22.reuse, 0x4, R48 ;  /* 0x0000000416301825 */ /* 0x040fe200078e0030 */
[----:B------:R-:W-:Y:S01]  /*1bc0*/  @!P1 LEA R53, R22, R53, 0x2 ;  /* 0x0000003516359211 */ /* 0x000fe200078e10ff */
[----:B-----5:R0:W-:Y:S03]  /*1bd0*/  @P0 STS.128 [R24], R16 ;  /* 0x0000001018000388 */ /* 0x0201e60000000c00 */
[----:B------:R-:W-:Y:S01]  /*1be0*/  @P1 MOV R48, R48 ;  /* 0x0000003000301202 */ /* 0x000fe20000000f00 */
[----:B------:R0:W-:Y:S01]  /*1bf0*/  @!P1 STS.128 [R53], RZ ;  /* 0x000000ff35009388 */ /* 0x0001e20000000c00 */
[----:B------:R-:W-:-:S03]  /*1c00*/  ISETP.GE.U32.AND P0, PT, R51, 0x800, PT ;  /* 0x000008003300780c */ /* 0x000fc60003f06070 */
[----:B--2---:R0:W-:Y:S10]  /*1c10*/  @P1 STS.128 [R48], R12 ;  /* 0x0000000c30001388 */ /* 0x0041f40000000c00 */
[----:B------:R-:W-:Y:S05]  /*1c20*/  @!P0 BRA `(.L_x_95) ;  /* 0xfffffff800808947 */ /* 0x000fea000383ffff */
.L_x_81:
[----:B012---:R-:W-:Y:S05]  /*1c30*/  BSYNC.RECONVERGENT B0 ;  /* 0x0000000000007941 */ /* 0x007fea0003800200 */
.L_x_80:
[----:B------:R-:W0:Y:S08]  /*1c40*/  S2UR UR8, SR_CgaCtaId ;  /* 0x00000000000879c3 */ /* 0x000e300000008800 */
[----:B------:R-:W-:Y:S06]  /*1c50*/  BAR.SYNC.DEFER_BLOCKING 0x0 ;  /* 0x0000000000007b1d */ /* 0x000fec0000010000 */
[----:B------:R-:W-:-:S02]  /*1c60*/  UMOV UR5, 0x400 ;  /* 0x0000040000057882 */ /* 0x000fc40000000000 */
[----:B------:R-:W-:Y:S02]  /*1c70*/  UIADD3 UR10, UPT, UPT, UR5, 0x2000, URZ ;  /* 0x00002000050a7890 */ /* 0x000fe4000fffe0ff */
[----:B0-----:R-:W-:Y:S02]  /*1c80*/  ULEA UR9, UR8, UR5, 0x18 ;  /* 0x0000000508097291 */ /* 0x001fe4000f8ec0ff */
[----:B------:R-:W-:Y:S01]  /*1c90*/  ULEA UR10, UR8, UR10, 0x18 ;  /* 0x0000000a080a7291 */ /* 0x000fe2000f8ec0ff */
[----:B------:R-:W-:-:S11]  /*1ca0*/  UMOV UR5, URZ ;  /* 0x000000ff00057c82 */ /* 0x000fd60008000000 */
.L_x_96:
        /* <DEDUP_REMOVED lines=115> */
.L_x_79:
[----:B------:R-:W0:Y:S02]  /*23e0*/  LDCU UR5, c[0x0][0x3a0] ;  /* 0x00007400ff0577ac */ /* 0x000e240008000800 */
[----:B0-----:R-:W-:-:S13]  /*23f0*/  ISETP.GE.AND P0, PT, R35, UR5, PT ;  /* 0x0000000523007c0c */ /* 0x001fda000bf06270 */
[----:B------:R-:W-:Y:S05]  /*2400*/  @P0 EXIT ;  /* 0x000000000000094d */ /* 0x000fea0003800000 */
[----:B------:R-:W0:Y:S02]  /*2410*/  LDCU.U8 UR4, c[0x0][0x3ac] ;  /* 0x00007580ff0477ac */ /* 0x000e240008000000 */
[----:B0-----:R-:W-:-:S04]  /*2420*/  UPRMT UR4, UR4, 0x8880, URZ ;  /* 0x0000888004047896 */ /* 0x001fc800080000ff */
[----:B------:R-:W-:-:S09]  /*2430*/  UISETP.NE.AND UP0, UPT, UR4, URZ, UPT ;  /* 0x000000ff0400728c */ /* 0x000fd2000bf05270 */
[----:B------:R-:W-:Y:S05]  /*2440*/  BRA.U UP0, `(.L_x_98) ;  /* 0x0000000500147547 */ /* 0x000fea000b800000 */
[----:B------:R-:W0:Y:S01]  /*2450*/  LDCU UR4, c[0x0][0x3a8] ;  /* 0x00007500ff0477ac */ /* 0x000e220008000800 */
[----:B------:R-:W1:Y:S01]  /*2460*/  LDC.64 R2, c[0x0][0x390] ;  /* 0x0000e400ff027b82 */ /* 0x000e620000000a00 */
[----:B------:R-:W-:Y:S01]  /*2470*/  IADD3 R7, PT, PT, R35, 0x1, RZ ;  /* 0x0000000123077810 */ /* 0x000fe20007ffe0ff */
[----:B------:R-:W-:Y:S03]  /*2480*/  BSSY.RECONVERGENT B0, `(.L_x_99) ;  /* 0x0000010000007945 */ /* 0x000fe60003800200 */
[----:B------:R-:W-:Y:S02]  /*2490*/  ISETP.GE.AND P1, PT, R7, UR5, PT ;  /* 0x0000000507007c0c */ /* 0x000fe4000bf26270 */
[C---:B0-----:R-:W-:Y:S01]  /*24a0*/  ISETP.GE.AND P0, PT, R10.reuse, UR4, PT ;  /* 0x000000040a007c0c */ /* 0x041fe2000bf06270 */
[----:B-1----:R-:W-:-:S12]  /*24b0*/  IMAD.WIDE.U32 R2, R10, 0x4, R2 ;  /* 0x000000040a027825 */ /* 0x002fd800078e0002 */
[----:B------:R-:W-:Y:S05]  /*24c0*/  @P0 BRA `(.L_x_100) ;  /* 0x00000000002c0947 */ /* 0x000fea0003800000 */
[----:B------:R-:W-:Y:S01]  /*24d0*/  IADD3 R0, PT, PT, R10, 0x1, RZ ;  /* 0x000000010a007810 */ /* 0x000fe20007ffe0ff */
[----:B------:R-:W0:Y:S03]  /*24e0*/  LDC.64 R4, c[0x0][0x398] ;  /* 0x0000e600ff047b82 */ /* 0x000e260000000a00 */
[----:B------:R-:W-:Y:S02]  /*24f0*/  ISETP.GE.AND P0, PT, R0, UR4, PT ;  /* 0x0000000400007c0c */ /* 0x000fe4000bf06270 */
[----:B------:R-:W2:Y:S11]  /*2500*/  LDG.E.CONSTANT R0, desc[UR12][R2.64] ;  /* 0x0000000c02007981 */ /* 0x000eb6000c1e9900 */
[----:B------:R-:W3:Y:S01]  /*2510*/  @!P0 LDG.E.CONSTANT R6, desc[UR12][R2.64+0x4] ;  /* 0x0000040c02068981 */ /* 0x000ee2000c1e9900 */
[----:B------:R-:W-:-:S04]  /*2520*/  IMAD R9, R35, UR4, R10 ;  /* 0x0000000423097c24 */ /* 0x000fc8000f8e020a */
[----:B0-----:R-:W-:-:S04]  /*2530*/  IMAD.WIDE R4, R9, 0x4, R4 ;  /* 0x0000000409047825 */ /* 0x001fc800078e0204 */
[----:B--2---:R-:W-:-:S05]  /*2540*/  FADD R31, R0, R31 ;  /* 0x0000001f001f7221 */ /* 0x004fca0000000000 */
[----:B------:R0:W-:Y:S01]  /*2550*/  STG.E desc[UR12][R4.64], R31 ;  /* 0x0000001f04007986 */ /* 0x0001e2000c10190c */
[----:B---3--:R-:W-:-:S05]  /*2560*/  @!P0 FADD R33, R6, R33 ;  /* 0x0000002106218221 */ /* 0x008fca0000000000 */
[----:B------:R0:W-:Y:S02]  /*2570*/  @!P0 STG.E desc[UR12][R4.64+0x4], R33 ;  /* 0x0000042104008986 */ /* 0x0001e4000c10190c */
.L_x_100:
[----:B------:R-:W-:Y:S05]  /*2580*/  BSYNC.RECONVERGENT B0 ;  /* 0x0000000000007941 */ /* 0x000fea0003800200 */
.L_x_99:
[----:B------:R-:W-:Y:S05]  /*2590*/  @P1 EXIT ;  /* 0x000000000000194d */ /* 0x000fea0003800000 */
[----:B------:R-:W-:Y:S01]  /*25a0*/  ISETP.GE.AND P1, PT, R10, UR4, PT ;  /* 0x000000040a007c0c */ /* 0x000fe2000bf26270 */
[----:B------:R-:W-:Y:S01]  /*25b0*/  VIADD R9, R35, 0x2 ;  /* 0x0000000223097836 */ /* 0x000fe20000000000 */
[----:B------:R-:W-:Y:S04]  /*25c0*/  BSSY.RECONVERGENT B0, `(.L_x_101) ;  /* 0x000000e000007945 */ /* 0x000fe80003800200 */
[----:B------:R-:W-:-:S07]  /*25d0*/  ISETP.GE.AND P0, PT, R9, UR5, PT ;  /* 0x0000000509007c0c */ /* 0x000fce000bf06270 */
[----:B------:R-:W-:Y:S06]  /*25e0*/  @P1 BRA `(.L_x_102) ;  /* 0x00000000002c1947 */ /* 0x000fec0003800000 */
[----:B------:R-:W-:Y:S01]  /*25f0*/  IADD3 R0, PT, PT, R10, 0x1, RZ ;  /* 0x000000010a007810 */ /* 0x000fe20007ffe0ff */
[----:B0-----:R-:W0:Y:S03]  /*2600*/  LDC.64 R4, c[0x0][0x398] ;  /* 0x0000e600ff047b82 */ /* 0x001e260000000a00 */
        /* <DEDUP_REMOVED lines=9> */
.L_x_102:
[----:B------:R-:W-:Y:S05]  /*26a0*/  BSYNC.RECONVERGENT B0 ;  /* 0x0000000000007941 */ /* 0x000fea0003800200 */
.L_x_101:
[----:B------:R-:W-:Y:S05]  /*26b0*/  @P0 EXIT ;  /* 0x000000000000094d */ /* 0x000fea0003800000 */
[----:B------:R-:W-:Y:S01]  /*26c0*/  IADD3 R35, PT, PT, R35, 0x3, RZ ;  /* 0x0000000323237810 */ /* 0x000fe20007ffe0ff */
[----:B------:R-:W-:Y:S03]  /*26d0*/  BSSY.RECONVERGENT B0, `(.L_x_103) ;  /* 0x000000e000007945 */ /* 0x000fe60003800200 */
[----:B------:R-:W-:Y:S01]  /*26e0*/  ISETP.GE.OR P0, PT, R35, UR5, P1 ;  /* 0x0000000523007c0c */ /* 0x000fe20008f06670 */
[----:B------:R-:W-:-:S12]  /*26f0*/  @P1 BRA `(.L_x_104) ;  /* 0x00000000002c1947 */ /* 0x000fd80003800000 */
[----:B------:R-:W-:Y:S01]  /*2700*/  VIADD R0, R10, 0x1 ;  /* 0x000000010a007836 */ /* 0x000fe20000000000 */
[----:B01----:R-:W0:Y:S04]  /*2710*/  LDC.64 R4, c[0x0][0x398] ;  /* 0x0000e600ff047b82 */ /* 0x003e280000000a00 */
        /* <DEDUP_REMOVED lines=9> */
.L_x_104:
[----:B------:R-:W-:Y:S05]  /*27b0*/  BSYNC.RECONVERGENT B0 ;  /* 0x0000000000007941 */ /* 0x000fea0003800200 */
.L_x_103:
[----:B------:R-:W-:Y:S05]  /*27c0*/  @P0 EXIT ;  /* 0x000000000000094d */ /* 0x000fea0003800000 */
[----:B------:R-:W3:Y:S01]  /*27d0*/  LDG.E.CONSTANT R0, desc[UR12][R2.64] ;  /* 0x0000000c02007981 */ /* 0x000ee2000c1e9900 */
[----:B012---:R-:W0:Y:S01]  /*27e0*/  LDC.64 R4, c[0x0][0x398] ;  /* 0x0000e600ff047b82 */ /* 0x007e220000000a00 */
[----:B------:R-:W-:Y:S01]  /*27f0*/  IADD3 R6, PT, PT, R10, 0x1, RZ ;  /* 0x000000010a067810 */ /* 0x000fe20007ffe0ff */
[----:B------:R-:W-:-:S03]  /*2800*/  IMAD R35, R35, UR4, R10 ;  /* 0x0000000423237c24 */ /* 0x000fc6000f8e020a */
[----:B------:R-:W-:Y:S01]  /*2810*/  ISETP.GE.AND P0, PT, R6, UR4, PT ;  /* 0x0000000406007c0c */ /* 0x000fe2000bf06270 */
[----:B0-----:R-:W-:-:S04]  /*2820*/  IMAD.WIDE R4, R35, 0x4, R4 ;  /* 0x0000000423047825 */ /* 0x001fc800078e0204 */
[----:B---3--:R-:W-:-:S05]  /*2830*/  FADD R27, R0, R27 ;  /* 0x0000001b001b7221 */ /* 0x008fca0000000000 */
[----:B------:R0:W-:Y:S03]  /*2840*/  STG.E desc[UR12][R4.64], R27 ;  /* 0x0000001b04007986 */ /* 0x0001e6000c10190c */
[----:B------:R-:W-:Y:S05]  /*2850*/  @P0 EXIT ;  /* 0x000000000000094d */ /* 0x000fea0003800000 */
[----:B------:R-:W2:Y:S02]  /*2860*/  LDG.E.CONSTANT R2, desc[UR12][R2.64+0x4] ;  /* 0x0000040c02027981 */ /* 0x000ea4000c1e9900 */
[----:B--2---:R-:W-:-:S05]  /*2870*/  FADD R29, R2, R29 ;  /* 0x0000001d021d7221 */ /* 0x004fca0000000000 */
[----:B------:R-:W-:Y:S01]  /*2880*/  STG.E desc[UR12][R4.64+0x4], R29 ;  /* 0x0000041d04007986 */ /* 0x000fe2000c10190c */
[----:B------:R-:W-:Y:S05]  /*2890*/  EXIT ;  /* 0x000000000000794d */ /* 0x000fea0003800000 */
.L_x_98:
        /* <DEDUP_REMOVED lines=8> */
[----:B------:R-:W0:Y:S01]  /*2920*/  LDC.64 R4, c[0x0][0x398] ;  /* 0x0000e600ff047b82 */ /* 0x000e220000000a00 */
[----:B------:R-:W-:Y:S01]  /*2930*/  VIADD R0, R10, 0x1 ;  /* 0x000000010a007836 */ /* 0x000fe20000000000 */
[----:B------:R-:W2:Y:S01]  /*2940*/  LDG.E.CONSTANT R8, desc[UR12][R2.64] ;  /* 0x0000000c02087981 */ /* 0x000ea2000c1e9900 */
[----:B------:R-:W-:-:S03]  /*2950*/  IMAD R7, R35, UR4, R10 ;  /* 0x0000000423077c24 */ /* 0x000fc6000f8e020a */
[----:B------:R-:W-:-:S13]  /*2960*/  ISETP.GE.AND P1, PT, R0, UR4, PT ;  /* 0x0000000400007c0c */ /* 0x000fda000bf26270 */
[----:B------:R-:W3:Y:S01]  /*2970*/  @!P1 LDG.E.CONSTANT R12, desc[UR12][R2.64+0x4] ;  /* 0x0000040c020c9981 */ /* 0x000ee2000c1e9900 */
[----:B0-----:R-:W-:-:S05]  /*2980*/  IMAD.WIDE R4, R7, 0x4, R4 ;  /* 0x0000000407047825 */ /* 0x001fca00078e0204 */
[----:B------:R-:W4:Y:S04]  /*2990*/  LDG.E R0, desc[UR12][R4.64] ;  /* 0x0000000c04007981 */ /* 0x000f28000c1e1900 */
[----:B------:R-:W5:Y:S01]  /*29a0*/  @!P1 LDG.E R6, desc[UR12][R4.64+0x4] ;  /* 0x0000040c04069981 */ /* 0x000f62000c1e1900 */
[----:B--2---:R-:W-:Y:S01]  /*29b0*/  FADD R7, R8, R31 ;  /* 0x0000001f08077221 */ /* 0x004fe20000000000 */
[----:B---3--:R-:W-:-:S03]  /*29c0*/  @!P1 FADD R9, R12, R33 ;  /* 0x000000210c099221 */ /* 0x008fc60000000000 */
[----:B----4-:R-:W-:Y:S01]  /*29d0*/  FADD R7, R7, R0 ;  /* 0x0000000007077221 */ /* 0x010fe20000000000 */
[----:B-----5:R-:W-:-:S04]  /*29e0*/  @!P1 FADD R9, R9, R6 ;  /* 0x0000000609099221 */ /* 0x020fc80000000000 */
[----:B------:R0:W-:Y:S04]  /*29f0*/  STG.E desc[UR12][R4.64], R7 ;  /* 0x0000000704007986 */ /* 0x0001e8000c10190c */
[----:B------:R0:W-:Y:S02]  /*2a00*/  @!P1 STG.E desc[UR12][R4.64+0x4], R9 ;  /* 0x0000040904009986 */ /* 0x0001e4000c10190c */
.L_x_106:
[----:B------:R-:W-:Y:S05]  /*2a10*/  BSYNC.RECONVERGENT B0 ;  /* 0x0000000000007941 */ /* 0x000fea0003800200 */
.L_x_105:
[----:B------:R-:W-:Y:S05]  /*2a20*/  @P2 EXIT ;  /* 0x000000000000294d */ /* 0x000fea0003800000 */
[----:B------:R-:W-:Y:S01]  /*2a30*/  IADD3 R15, PT, PT, R35, 0x2, RZ ;  /* 0x00000002230f7810 */ /* 0x000fe20007ffe0ff */
[----:B------:R-:W-:Y:S03]  /*2a40*/  BSSY.RECONVERGENT B0, `(.L_x_107) ;  /* 0x0000012000007945 */ /* 0x000fe60003800200 */
[----:B------:R-:W-:Y:S01]  /*2a50*/  ISETP.GE.AND P2, PT, R15, UR5, PT ;  /* 0x000000050f007c0c */ /* 0x000fe2000bf46270 */
[----:B------:R-:W-:-:S12]  /*2a60*/  @P0 BRA `(.L_x_108) ;  /* 0x00000000003c0947 */ /* 0x000fd80003800000 */
[----:B0-----:R-:W0:Y:S01]  /*2a70*/  LDC.64 R4, c[0x0][0x398] ;  /* 0x0000e600ff047b82 */ /* 0x001e220000000a00 */
[----:B------:R-:W-:Y:S01]  /*2a80*/  IADD3 R0, PT, PT, R10, 0x1, RZ ;  /* 0x000000010a007810 */ /* 0x000fe20007ffe0ff */
[----:B------:R-:W-:Y:S01]  /*2a90*/  IMAD R13, R13, UR4, R10 ;  /* 0x000000040d0d7c24 */ /* 0x000fe2000f8e020a */
[----:B------:R-:W2:Y:S02]  /*2aa0*/  LDG.E.CONSTANT R8, desc[UR12][R2.64] ;  /* 0x0000000c02087981 */ /* 0x000ea4000c1e9900 */
        /* <DEDUP_REMOVED lines=11> */
.L_x_108:
[----:B------:R-:W-:Y:S05]  /*2b60*/  BSYNC.RECONVERGENT B0 ;  /* 0x0000000000007941 */ /* 0x000fea0003800200 */
.L_x_107:
[----:B------:R-:W-:Y:S05]  /*2b70*/  @P2 EXIT ;  /* 0x000000000000294d */ /* 0x000fea0003800000 */
[----:B------:R-:W-:Y:S01]  /*2b80*/  VIADD R35, R35, 0x3 ;  /* 0x0000000323237836 */ /* 0x000fe20000000000 */
[----:B------:R-:W-:Y:S04]  /*2b90*/  BSSY.RECONVERGENT B0, `(.L_x_109) ;  /* 0x0000012000007945 */ /* 0x000fe80003800200 */
[----:B------:R-:W-:Y:S01]  /*2ba0*/  ISETP.GE.OR P1, PT, R35, UR5, P0 ;  /* 0x0000000523007c0c */ /* 0x000fe20008726670 */
[----:B------:R-:W-:-:S12]  /*2bb0*/  @P0 BRA `(.L_x_110) ;  /* 0x00000000003c0947 */ /* 0x000fd80003800000 */
[----:B01----:R-:W0:Y:S01]  /*2bc0*/  LDC.64 R4, c[0x0][0x398] ;  /* 0x0000e600ff047b82 */ /* 0x003e220000000a00 */
        /* <DEDUP_REMOVED lines=14> */
.L_x_110:
[----:B------:R-:W-:Y:S05]  /*2cb0*/  BSYNC.RECONVERGENT B0 ;  /* 0x0000000000007941 */ /* 0x000fea0003800200 */
.L_x_109:
[----:B------:R-:W-:Y:S05]  /*2cc0*/  @P1 EXIT ;  /* 0x000000000000194d */ /* 0x000fea0003800000 */
[----:B012---:R-:W0:Y:S01]  /*2cd0*/  LDC.64 R4, c[0x0][0x398] ;  /* 0x0000e600ff047b82 */ /* 0x007e220000000a00 */
[----:B------:R-:W-:Y:S01]  /*2ce0*/  IMAD R35, R35, UR4, R10 ;  /* 0x0000000423237c24 */ /* 0x000fe2000f8e020a */
[----:B------:R-:W2:Y:S03]  /*2cf0*/  LDG.E.CONSTANT R6, desc[UR12][R2.64] ;  /* 0x0000000c02067981 */ /* 0x000ea6000c1e9900 */
[----:B0-----:R-:W-:-:S05]  /*2d00*/  IMAD.WIDE R4, R35, 0x4, R4 ;  /* 0x0000000423047825 */ /* 0x001fca00078e0204 */
[----:B------:R-:W3:Y:S01]  /*2d10*/  LDG.E R0, desc[UR12][R4.64] ;  /* 0x0000000c04007981 */ /* 0x000ee2000c1e1900 */
[----:B------:R-:W-:-:S04]  /*2d20*/  IADD3 R10, PT, PT, R10, 0x1, RZ ;  /* 0x000000010a0a7810 */ /* 0x000fc80007ffe0ff */
[----:B------:R-:W-:Y:S01]  /*2d30*/  ISETP.GE.AND P0, PT, R10, UR4, PT ;  /* 0x000000040a007c0c */ /* 0x000fe2000bf06270 */
[----:B--2---:R-:W-:-:S04]  /*2d40*/  FADD R7, R6, R27 ;  /* 0x0000001b06077221 */ /* 0x004fc80000000000 */
[----:B---3--:R-:W-:-:S05]  /*2d50*/  FADD R7, R7, R0 ;  /* 0x0000000007077221 */ /* 0x008fca0000000000 */
[----:B------:R0:W-:Y:S03]  /*2d60*/  STG.E desc[UR12][R4.64], R7 ;  /* 0x0000000704007986 */ /* 0x0001e6000c10190c */
[----:B------:R-:W-:Y:S05]  /*2d70*/  @P0 EXIT ;  /* 0x000000000000094d */ /* 0x000fea0003800000 */
[----:B------:R-:W0:Y:S04]  /*2d80*/  LDG.E.CONSTANT R2, desc[UR12][R2.64+0x4] ;  /* 0x0000040c02027981 */ /* 0x000e28000c1e9900 */
[----:B------:R-:W2:Y:S01]  /*2d90*/  LDG.E R0, desc[UR12][R4.64+0x4] ;  /* 0x0000040c04007981 */ /* 0x000ea2000c1e1900 */
[----:B0-----:R-:W-:-:S04]  /*2da0*/  FADD R7, R2, R29 ;  /* 0x0000001d02077221 */ /* 0x001fc80000000000 */
[----:B--2---:R-:W-:-:S05]  /*2db0*/  FADD R7, R7, R0 ;  /* 0x0000000007077221 */ /* 0x004fca0000000000 */
[----:B------:R-:W-:Y:S01]  /*2dc0*/  STG.E desc[UR12][R4.64+0x4], R7 ;  /* 0x0000040704007986 */ /* 0x000fe2000c10190c */
[----:B------:R-:W-:Y:S05]  /*2dd0*/  EXIT ;  /* 0x000000000000794d */ /* 0x000fea0003800000 */
.L_x_111:
        /* <DEDUP_REMOVED lines=10> */
.L_x_117:


//--------------------- .nv.shared.reserved.0     --------------------------
	.section	.nv.shared.reserved.0,"aw",@nobits
	.weak		__nv_reservedSMEM_offset_0_alias
	.size		__nv_reservedSMEM_offset_0_alias, 0, 64
	.other		__nv_reservedSMEM_offset_0_alias,@"STO_CUDA_RESERVED_SHARED STV_DEFAULT"
__nv_reservedSMEM_offset_0_alias:
	.zero		0
	.zero		64


//--------------------- .nv.shared._Z24fused_gemm_ifnode_kernelPKfS0_S0_PfS1_iiif --------------------------
	.section	.nv.shared._Z24fused_gemm_ifnode_kernelPKfS0_S0_PfS1_iiif,"aw",@nobits
	.sectionflags	@""
	.align	4
.nv.shared._Z24fused_gemm_ifnode_kernelPKfS0_S0_PfS1_iiif:
	.zero		17408


//--------------------- .nv.shared._Z19fused_conv2d_ifnodePKfS0_S0_PfS1_iiiiiiif --------------------------
	.section	.nv.shared._Z19fused_conv2d_ifnodePKfS0_S0_PfS1_iiiiiiif,"aw",@nobits
	.sectionflags	@""
	.align	16
.nv.shared._Z19fused_conv2d_ifnodePKfS0_S0_PfS1_iiiiiiif:
	.zero		2192


//--------------------- .nv.shared._Z19tiled_conv2d_kernelPKfS0_S0_Pfiiiiiii --------------------------
	.section	.nv.shared._Z19tiled_conv2d_kernelPKfS0_S0_Pfiiiiiii,"aw",@nobits
	.sectionflags	@""
	.align	16
.nv.shared._Z19tiled_conv2d_kernelPKfS0_S0_Pfiiiiiii:
	.zero		2320


//--------------------- .nv.shared._Z10tiled_gemmPKfS0_S0_Pfiiib --------------------------
	.section	.nv.shared._Z10tiled_gemmPKfS0_S0_Pfiiib,"aw",@nobits
	.sectionflags	@""
	.align	4
.nv.shared._Z10tiled_gemmPKfS0_S0_Pfiiib:
	.zero		17408


//--------------------- .nv.constant0._Z13IFNode_kernelPfPKfS_iif --------------------------
	.section	.nv.constant0._Z13IFNode_kernelPfPKfS_iif,"a",@progbits
	.sectionflags	@""
	.align	4
.nv.constant0._Z13IFNode_kernelPfPKfS_iif:
	.zero		932


//--------------------- .nv.constant0._Z16maxpool2d_kernelPKfPfiii --------------------------
	.section	.nv.constant0._Z16maxpool2d_kernelPKfPfiii,"a",@progbits
	.sectionflags	@""
	.align	4
.nv.constant0._Z16maxpool2d_kernelPKfPfiii:
	.zero		924


//--------------------- .nv.constant0._Z24fused_gemm_ifnode_kernelPKfS0_S0_PfS1_iiif --------------------------
	.section	.nv.constant0._Z24fused_gemm_ifnode_kernelPKfS0_S0_PfS1_iiif,"a",@progbits
	.sectionflags	@""
	.align	4
.nv.constant0._Z24fused_gemm_ifnode_kernelPKfS0_S0_PfS1_iiif:
	.zero		952


//--------------------- .nv.constant0._Z19fused_conv2d_ifnodePKfS0_S0_PfS1_iiiiiiif --------------------------
	.section	.nv.constant0._Z19fused_conv2d_ifnodePKfS0_S0_PfS1_iiiiiiif,"a",@progbits
	.sectionflags	@""
	.align	4
.nv.constant0._Z19fused_conv2d_ifnodePKfS0_S0_PfS1_iiiiiiif:
	.zero		968


//--------------------- .nv.constant0._Z19tiled_conv2d_kernelPKfS0_S0_Pfiiiiiii --------------------------
	.section	.nv.constant0._Z19tiled_conv2d_kernelPKfS0_S0_Pfiiiiiii,"a",@progbits
	.sectionflags	@""
	.align	4
.nv.constant0._Z19tiled_conv2d_kernelPKfS0_S0_Pfiiiiiii:
	.zero		956


//--------------------- .nv.constant0._Z10tiled_gemmPKfS0_S0_Pfiiib --------------------------
	.section	.nv.constant0._Z10tiled_gemmPKfS0_S0_Pfiiib,"a",@progbits
	.sectionflags	@""
	.align	4
.nv.constant0._Z10tiled_gemmPKfS0_S0_Pfiiib:
	.zero		941


//--------------------- SYMBOLS --------------------------

	.type		.nv.reservedSmem.offset0,@object
	.size		.nv.reservedSmem.offset0,0x4
	.type		.nv.reservedSmem.cap,@object
	.size		.nv.reservedSmem.cap,0x4
